	.target	sm_100a

	.elftype	@"ET_EXEC"


//--------------------- .note.nv.tkinfo           --------------------------
	.section	.note.nv.tkinfo,"",@"SHT_NOTE"
	.sectionflags	@"SHF_NOTE_NV_TKINFO"
	.tkinfo
        /*0018*/ 	.word	0x00000002
        /*0030*/ 	.string	""
        /*0030*/ 	.string	"ptxas"
        /*0030*/ 	.string	"Cuda compilation tools, release 13.0, V13.0.88"
        /*0030*/ 	.string	"Build cuda_13.0.r13.0/compiler.36424714_0"
        /*0030*/ 	.string	"-arch sm_100a -m 64 "



//--------------------- .note.nv.cuinfo           --------------------------
	.section	.note.nv.cuinfo,"",@"SHT_NOTE"
	.sectionflags	@"SHF_NOTE_NV_CUINFO"
        /*0018*/ 	.short	0x0002
        /*001a*/ 	.short	0x0064
        /*001c*/ 	.short	0x0082
	.zero		2


//--------------------- .nv.info                  --------------------------
	.section	.nv.info,"",@"SHT_CUDA_INFO"
	.align	4


	//----- nvinfo : EIATTR_REGCOUNT
	.align		4
        /*0000*/ 	.byte	0x04, 0x2f
        /*0002*/ 	.short	(.L_20 - .L_19)
	.align		4
.L_19:
        /*0004*/ 	.word	index@(_ZN7cutlass13device_kernelINS_4gemm6kernel13GemmUniversalIN4cute5tupleIJiiiiEEENS1_10collective13CollectiveMmaINS1_35MainloopSm100TmaUmmaWarpSpecializedILi11ELi2ELi2ENS5_IJNS4_1CILi4EEENSA_ILi2EEENSA_ILi1EEEEEEEENS5_IJNSA_ILi256EEESG_NSA_ILi64EEEEEEaNS5_IJlSD_lEEEaSJ_NS4_8TiledMMAINS4_8MMA_AtomIJNS4_21SM100_MMA_S8_2x1SM_SSIaaiLi256ELi256ELNS4_4UMMA5MajorE0ELSO_0ELNSN_8SaturateE0EEEEEENS4_6LayoutINS5_IJSD_SD_SD_EEENS5_IJNSA_ILi0EEESU_SU_EEEEENS5_IJNS4_10UnderscoreESX_SX_EEEEENS4_28SM100_TMA_2SM_LOAD_MULTICASTENS4_14ComposedLayoutINS4_7SwizzleILi2ELi4ELi3EEENS4_18smem_ptr_flag_bitsILi8EEENSS_INS5_IJNSA_ILi8EEESH_EEENS5_IJSH_SD_EEEEEEEvNS4_8identityES10_S1A_vS1B_EENS_8epilogue10collective18CollectiveEpilogueINS1D_23Sm100TmaWarpSpecializedILi4ELi2ELi64ELb0ELb0EEEJNS5_IJNSA_ILi128EEESG_SH_EEENS5_IJNSS_IS1I_SD_EENSS_ISH_SD_EEEEEaSJ_aSJ_NS1D_6fusion15FusionCallbacksIS1H_NS1N_17LinearCombinationIaiaiLNS_15FloatRoundStyleE2EEES1J_S1M_JEEENS4_5SM1004TMEM4LOAD26SM100_TMEM_LOAD_32dp32b64xENS4_13SM90_TMA_LOADES1A_NS4_39AutoVectorizingCopyWithAssumedAlignmentILi128EEENS4_14SM90_TMA_STOREES1A_S1Z_S1Z_EEEvvEEEEvNT_6ParamsE)
        /*0008*/ 	.word	0x000000a4


	//----- nvinfo : EIATTR_FRAME_SIZE
	.align		4
.L_20:
        /*000c*/ 	.byte	0x04, 0x11
        /*000e*/ 	.short	(.L_22 - .L_21)
	.align		4
.L_21:
        /*0010*/ 	.word	index@($__internal_2_$__cuda_sm10x_tcgen05_guardrail_trap_unallocated_columns_being_dealloced)
        /*0014*/ 	.word	0x00000000


	//----- nvinfo : EIATTR_FRAME_SIZE
	.align		4
.L_22:
        /*0018*/ 	.byte	0x04, 0x11
        /*001a*/ 	.short	(.L_24 - .L_23)
	.align		4
.L_23:
        /*001c*/ 	.word	index@($__internal_1_$__cuda_sm10x_tcgen05_guardrail_trap_phase_invalid_during_alloc)
        /*0020*/ 	.word	0x00000000


	//----- nvinfo : EIATTR_FRAME_SIZE
	.align		4
.L_24:
        /*0024*/ 	.byte	0x04, 0x11
        /*0026*/ 	.short	(.L_26 - .L_25)
	.align		4
.L_25:
        /*0028*/ 	.word	index@($__internal_0_$__cuda_sm10x_tcgen05_guardrail_trap_col_being_dealloced_not_returned_by_alloc)
        /*002c*/ 	.word	0x00000000


	//----- nvinfo : EIATTR_FRAME_SIZE
	.align		4
.L_26:
        /*0030*/ 	.byte	0x04, 0x11
        /*0032*/ 	.short	(.L_28 - .L_27)
	.align		4
.L_27:
        /*0034*/ 	.word	index@(_ZN7cutlass13device_kernelINS_4gemm6kernel13GemmUniversalIN4cute5tupleIJiiiiEEENS1_10collective13CollectiveMmaINS1_35MainloopSm100TmaUmmaWarpSpecializedILi11ELi2ELi2ENS5_IJNS4_1CILi4EEENSA_ILi2EEENSA_ILi1EEEEEEEENS5_IJNSA_ILi256EEESG_NSA_ILi64EEEEEEaNS5_IJlSD_lEEEaSJ_NS4_8TiledMMAINS4_8MMA_AtomIJNS4_21SM100_MMA_S8_2x1SM_SSIaaiLi256ELi256ELNS4_4UMMA5MajorE0ELSO_0ELNSN_8SaturateE0EEEEEENS4_6LayoutINS5_IJSD_SD_SD_EEENS5_IJNSA_ILi0EEESU_SU_EEEEENS5_IJNS4_10UnderscoreESX_SX_EEEEENS4_28SM100_TMA_2SM_LOAD_MULTICASTENS4_14ComposedLayoutINS4_7SwizzleILi2ELi4ELi3EEENS4_18smem_ptr_flag_bitsILi8EEENSS_INS5_IJNSA_ILi8EEESH_EEENS5_IJSH_SD_EEEEEEEvNS4_8identityES10_S1A_vS1B_EENS_8epilogue10collective18CollectiveEpilogueINS1D_23Sm100TmaWarpSpecializedILi4ELi2ELi64ELb0ELb0EEEJNS5_IJNSA_ILi128EEESG_SH_EEENS5_IJNSS_IS1I_SD_EENSS_ISH_SD_EEEEEaSJ_aSJ_NS1D_6fusion15FusionCallbacksIS1H_NS1N_17LinearCombinationIaiaiLNS_15FloatRoundStyleE2EEES1J_S1M_JEEENS4_5SM1004TMEM4LOAD26SM100_TMEM_LOAD_32dp32b64xENS4_13SM90_TMA_LOADES1A_NS4_39AutoVectorizingCopyWithAssumedAlignmentILi128EEENS4_14SM90_TMA_STOREES1A_S1Z_S1Z_EEEvvEEEEvNT_6ParamsE)
        /*0038*/ 	.word	0x00000000


	//----- nvinfo : EIATTR_MIN_STACK_SIZE
	.align		4
.L_28:
        /*003c*/ 	.byte	0x04, 0x12
        /*003e*/ 	.short	(.L_30 - .L_29)
	.align		4
.L_29:
        /*0040*/ 	.word	index@(_ZN7cutlass13device_kernelINS_4gemm6kernel13GemmUniversalIN4cute5tupleIJiiiiEEENS1_10collective13CollectiveMmaINS1_35MainloopSm100TmaUmmaWarpSpecializedILi11ELi2ELi2ENS5_IJNS4_1CILi4EEENSA_ILi2EEENSA_ILi1EEEEEEEENS5_IJNSA_ILi256EEESG_NSA_ILi64EEEEEEaNS5_IJlSD_lEEEaSJ_NS4_8TiledMMAINS4_8MMA_AtomIJNS4_21SM100_MMA_S8_2x1SM_SSIaaiLi256ELi256ELNS4_4UMMA5MajorE0ELSO_0ELNSN_8SaturateE0EEEEEENS4_6LayoutINS5_IJSD_SD_SD_EEENS5_IJNSA_ILi0EEESU_SU_EEEEENS5_IJNS4_10UnderscoreESX_SX_EEEEENS4_28SM100_TMA_2SM_LOAD_MULTICASTENS4_14ComposedLayoutINS4_7SwizzleILi2ELi4ELi3EEENS4_18smem_ptr_flag_bitsILi8EEENSS_INS5_IJNSA_ILi8EEESH_EEENS5_IJSH_SD_EEEEEEEvNS4_8identityES10_S1A_vS1B_EENS_8epilogue10collective18CollectiveEpilogueINS1D_23Sm100TmaWarpSpecializedILi4ELi2ELi64ELb0ELb0EEEJNS5_IJNSA_ILi128EEESG_SH_EEENS5_IJNSS_IS1I_SD_EENSS_ISH_SD_EEEEEaSJ_aSJ_NS1D_6fusion15FusionCallbacksIS1H_NS1N_17LinearCombinationIaiaiLNS_15FloatRoundStyleE2EEES1J_S1M_JEEENS4_5SM1004TMEM4LOAD26SM100_TMEM_LOAD_32dp32b64xENS4_13SM90_TMA_LOADES1A_NS4_39AutoVectorizingCopyWithAssumedAlignmentILi128EEENS4_14SM90_TMA_STOREES1A_S1Z_S1Z_EEEvvEEEEvNT_6ParamsE)
        /*0044*/ 	.word	0x00000000
.L_30:


//--------------------- .nv.compat                --------------------------
	.section	.nv.compat,"",@"SHT_CUDA_COMPAT_INFO"
	.align	4
        /*0000*/ 	.byte	0x02, 0x09, 0x01, 0x00, 0x02, 0x02, 0x03, 0x00, 0x02, 0x05, 0x06, 0x00, 0x03, 0x07, 0x01, 0x01
        /*0010*/ 	.byte	0x02, 0x03, 0x01, 0x00, 0x02, 0x06, 0x01, 0x00, 0x04, 0x0b, 0x08, 0x00, 0x01, 0x00, 0x00, 0x00
        /*0020*/ 	.byte	0x00, 0x00, 0x00, 0x00


//--------------------- .nv.info._ZN7cutlass13device_kernelINS_4gemm6kernel13GemmUniversalIN4cute5tupleIJiiiiEEENS1_10collective13CollectiveMmaINS1_35MainloopSm100TmaUmmaWarpSpecializedILi11ELi2ELi2ENS5_IJNS4_1CILi4EEENSA_ILi2EEENSA_ILi1EEEEEEEENS5_IJNSA_ILi256EEESG_NSA_ILi64EEEEEEaNS5_IJlSD_lEEEaSJ_NS4_8TiledMMAINS4_8MMA_AtomIJNS4_21SM100_MMA_S8_2x1SM_SSIaaiLi256ELi256ELNS4_4UMMA5MajorE0ELSO_0ELNSN_8SaturateE0EEEEEENS4_6LayoutINS5_IJSD_SD_SD_EEENS5_IJNSA_ILi0EEESU_SU_EEEEENS5_IJNS4_10UnderscoreESX_SX_EEEEENS4_28SM100_TMA_2SM_LOAD_MULTICASTENS4_14ComposedLayoutINS4_7SwizzleILi2ELi4ELi3EEENS4_18smem_ptr_flag_bitsILi8EEENSS_INS5_IJNSA_ILi8EEESH_EEENS5_IJSH_SD_EEEEEEEvNS4_8identityES10_S1A_vS1B_EENS_8epilogue10collective18CollectiveEpilogueINS1D_23Sm100TmaWarpSpecializedILi4ELi2ELi64ELb0ELb0EEEJNS5_IJNSA_ILi128EEESG_SH_EEENS5_IJNSS_IS1I_SD_EENSS_ISH_SD_EEEEEaSJ_aSJ_NS1D_6fusion15FusionCallbacksIS1H_NS1N_17LinearCombinationIaiaiLNS_15FloatRoundStyleE2EEES1J_S1M_JEEENS4_5SM1004TMEM4LOAD26SM100_TMEM_LOAD_32dp32b64xENS4_13SM90_TMA_LOADES1A_NS4_39AutoVectorizingCopyWithAssumedAlignmentILi128EEENS4_14SM90_TMA_STOREES1A_S1Z_S1Z_EEEvvEEEEvNT_6ParamsE --------------------------
	.section	.nv.info._ZN7cutlass13device_kernelINS_4gemm6kernel13GemmUniversalIN4cute5tupleIJiiiiEEENS1_10collective13CollectiveMmaINS1_35MainloopSm100TmaUmmaWarpSpecializedILi11ELi2ELi2ENS5_IJNS4_1CILi4EEENSA_ILi2EEENSA_ILi1EEEEEEEENS5_IJNSA_ILi256EEESG_NSA_ILi64EEEEEEaNS5_IJlSD_lEEEaSJ_NS4_8TiledMMAINS4_8MMA_AtomIJNS4_21SM100_MMA_S8_2x1SM_SSIaaiLi256ELi256ELNS4_4UMMA5MajorE0ELSO_0ELNSN_8SaturateE0EEEEEENS4_6LayoutINS5_IJSD_SD_SD_EEENS5_IJNSA_ILi0EEESU_SU_EEEEENS5_IJNS4_10UnderscoreESX_SX_EEEEENS4_28SM100_TMA_2SM_LOAD_MULTICASTENS4_14ComposedLayoutINS4_7SwizzleILi2ELi4ELi3EEENS4_18smem_ptr_flag_bitsILi8EEENSS_INS5_IJNSA_ILi8EEESH_EEENS5_IJSH_SD_EEEEEEEvNS4_8identityES10_S1A_vS1B_EENS_8epilogue10collective18CollectiveEpilogueINS1D_23Sm100TmaWarpSpecializedILi4ELi2ELi64ELb0ELb0EEEJNS5_IJNSA_ILi128EEESG_SH_EEENS5_IJNSS_IS1I_SD_EENSS_ISH_SD_EEEEEaSJ_aSJ_NS1D_6fusion15FusionCallbacksIS1H_NS1N_17LinearCombinationIaiaiLNS_15FloatRoundStyleE2EEES1J_S1M_JEEENS4_5SM1004TMEM4LOAD26SM100_TMEM_LOAD_32dp32b64xENS4_13SM90_TMA_LOADES1A_NS4_39AutoVectorizingCopyWithAssumedAlignmentILi128EEENS4_14SM90_TMA_STOREES1A_S1Z_S1Z_EEEvvEEEEvNT_6ParamsE,"",@"SHT_CUDA_INFO"
	.sectionflags	@""
	.align	4


	//----- nvinfo : EIATTR_CUDA_API_VERSION
	.align		4
        /*0000*/ 	.byte	0x04, 0x37
        /*0002*/ 	.short	(.L_32 - .L_31)
.L_31:
        /*0004*/ 	.word	0x00000082


	//----- nvinfo : EIATTR_KPARAM_INFO
	.align		4
.L_32:
        /*0008*/ 	.byte	0x04, 0x17
        /*000a*/ 	.short	(.L_34 - .L_33)
.L_33:
        /*000c*/ 	.word	0x00000000
        /*0010*/ 	.short	0x0000
        /*0012*/ 	.short	0x0000
        /*0014*/ 	.byte	0x00, 0xf0, 0x01, 0x20


	//----- nvinfo : EIATTR_AT_ENTRY_FRAGMENTS
	.align		4
.L_34:
        /*0018*/ 	.byte	0x04, 0x4f
        /*001a*/ 	.short	(.L_36 - .L_35)


	//   ....[0]....
.L_35:
        /*001c*/ 	.word	0x00000007


	//----- nvinfo : EIATTR_RESERVED_SMEM_USED
	.align		4
.L_36:
        /*0020*/ 	.byte	0x01, 0x41
	.zero		2


	//----- nvinfo : EIATTR_SPARSE_MMA_MASK
	.align		4
        /*0024*/ 	.byte	0x03, 0x50
        /*0026*/ 	.short	0x0000


	//----- nvinfo : EIATTR_TCGEN05_2CTA_USED
	.align		4
        /*0028*/ 	.byte	0x01, 0x52
	.zero		2


	//----- nvinfo : EIATTR_MAXREG_COUNT
	.align		4
        /*002c*/ 	.byte	0x03, 0x1b
        /*002e*/ 	.short	0x00ff


	//----- nvinfo : EIATTR_NUM_BARRIERS
	.align		4
        /*0030*/ 	.byte	0x02, 0x4c
        /*0032*/ 	.byte	0x07
	.zero		1


	//----- nvinfo : EIATTR_EXTERNS
	.align		4
        /*0034*/ 	.byte	0x04, 0x0f
        /*0036*/ 	.short	(.L_38 - .L_37)


	//   ....[0]....
	.align		4
.L_37:
        /*0038*/ 	.word	index@(__assertfail)


	//----- nvinfo : EIATTR_MERCURY_ISA_VERSION
	.align		4
.L_38:
        /*003c*/ 	.byte	0x03, 0x5f
        /*003e*/ 	.short	0x0101


	//----- nvinfo : EIATTR_INT_WARP_WIDE_INSTR_OFFSETS
	.align		4
        /*0040*/ 	.byte	0x04, 0x31
        /*0042*/ 	.short	(.L_40 - .L_39)


	//   ....[0]....
.L_39:
        /*0044*/ 	.word	0x00000e30


	//   ....[1]....
        /*0048*/ 	.word	0x00000ed0


	//   ....[2]....
        /*004c*/ 	.word	0x00004730


	//   ....[3]....
        /*0050*/ 	.word	0x00004750


	//   ....[4]....
        /*0054*/ 	.word	0x00004780


	//   ....[5]....
        /*0058*/ 	.word	0x000052c0


	//   ....[6]....
        /*005c*/ 	.word	0x00005330


	//   ....[7]....
        /*0060*/ 	.word	0x00005410


	//   ....[8]....
        /*0064*/ 	.word	0x00005490


	//   ....[9]....
        /*0068*/ 	.word	0x00005590


	//   ....[10]....
        /*006c*/ 	.word	0x00005610


	//   ....[11]....
        /*0070*/ 	.word	0x00005700


	//   ....[12]....
        /*0074*/ 	.word	0x000057b0


	//----- nvinfo : EIATTR_COOP_GROUP_MASK_REGIDS
	.align		4
.L_40:
        /*0078*/ 	.byte	0x04, 0x29
        /*007a*/ 	.short	(.L_42 - .L_41)


	//   ....[0]....
.L_41:
        /*007c*/ 	.word	0xffffffff


	//   ....[1]....
        /*0080*/ 	.word	0xffffffff


	//   ....[2]....
        /*0084*/ 	.word	0xffffffff


	//   ....[3]....
        /*0088*/ 	.word	0xffffffff


	//   ....[4]....
        /*008c*/ 	.word	0xffffffff


	//   ....[5]....
        /*0090*/ 	.word	0xffffffff


	//   ....[6]....
        /*0094*/ 	.word	0xffffffff


	//   ....[7]....
        /*0098*/ 	.word	0xffffffff


	//   ....[8]....
        /*009c*/ 	.word	0xffffffff


	//   ....[9]....
        /*00a0*/ 	.word	0xffffffff


	//   ....[10]....
        /*00a4*/ 	.word	0xffffffff


	//   ....[11]....
        /*00a8*/ 	.word	0xffffffff


	//   ....[12]....
        /*00ac*/ 	.word	0xffffffff


	//   ....[13]....
        /*00b0*/ 	.word	0xffffffff


	//----- nvinfo : EIATTR_COOP_GROUP_INSTR_OFFSETS
	.align		4
.L_42:
        /*00b4*/ 	.byte	0x04, 0x28
        /*00b6*/ 	.short	(.L_44 - .L_43)


	//   ....[0]....
.L_43:
        /*00b8*/ 	.word	0x000000b0


	//   ....[1]....
        /*00bc*/ 	.word	0x00000510


	//   ....[2]....
        /*00c0*/ 	.word	0x000007e0


	//   ....[3]....
        /*00c4*/ 	.word	0x00000970


	//   ....[4]....
        /*00c8*/ 	.word	0x00000a60


	//   ....[5]....
        /*00cc*/ 	.word	0x00000bc0


	//   ....[6]....
        /*00d0*/ 	.word	0x00000d10


	//   ....[7]....
        /*00d4*/ 	.word	0x00000f50


	//   ....[8]....
        /*00d8*/ 	.word	0x00002470


	//   ....[9]....
        /*00dc*/ 	.word	0x00003710


	//   ....[10]....
        /*00e0*/ 	.word	0x00003be0


	//   ....[11]....
        /*00e4*/ 	.word	0x00003c10


	//   ....[12]....
        /*00e8*/ 	.word	0x00004630


	//   ....[13]....
        /*00ec*/ 	.word	0x00004840


	//----- nvinfo : EIATTR_VRC_CTA_INIT_COUNT
	.align		4
.L_44:
        /*00f0*/ 	.byte	0x02, 0x4a
        /*00f2*/ 	.byte	0x80
	.zero		1


	//----- nvinfo : EIATTR_SYSCALL_OFFSETS
	.align		4
        /*00f4*/ 	.byte	0x04, 0x46
        /*00f6*/ 	.short	(.L_46 - .L_45)


	//   ....[0]....
.L_45:
        /*00f8*/ 	.word	0x00006400


	//   ....[1]....
        /*00fc*/ 	.word	0x00006540


	//   ....[2]....
        /*0100*/ 	.word	0x00006d90


	//   ....[3]....
        /*0104*/ 	.word	0x00008390


	//   ....[4]....
        /*0108*/ 	.word	0x00009930


	//   ....[5]....
        /*010c*/ 	.word	0x0000af00


	//----- nvinfo : EIATTR_MBARRIER_INSTR_OFFSETS
	.align		4
.L_46:
        /*0110*/ 	.byte	0x04, 0x39
        /*0112*/ 	.short	(.L_48 - .L_47)


	//   ....[0]....
.L_47:
        /*0114*/ 	.word	0x00000660
        /*0118*/ 	.word	0x000000ff
        /*011c*/ 	.word	0x00000000
        /*0120*/ 	.short	0x0100
        /*0122*/ 	.byte	0x04
	.zero		1


	//   ....[1]....
        /*0124*/ 	.word	0x00000670
        /*0128*/ 	.word	0x000000ff
        /*012c*/ 	.word	0x00000058
        /*0130*/ 	.short	0x0100
        /*0132*/ 	.byte	0x04
	.zero		1


	//   ....[2]....
        /*0134*/ 	.word	0x00000680
        /*0138*/ 	.word	0x000000ff
        /*013c*/ 	.word	0x00000008
        /*0140*/ 	.short	0x0100
        /*0142*/ 	.byte	0x04
	.zero		1


	//   ....[3]....
        /*0144*/ 	.word	0x00000690
        /*0148*/ 	.word	0x000000ff
        /*014c*/ 	.word	0x00000060
        /*0150*/ 	.short	0x0100
        /*0152*/ 	.byte	0x04
	.zero		1


	//   ....[4]....
        /*0154*/ 	.word	0x000006a0
        /*0158*/ 	.word	0x000000ff
        /*015c*/ 	.word	0x00000010
        /*0160*/ 	.short	0x0100
        /*0162*/ 	.byte	0x04
	.zero		1


	//   ....[5]....
        /*0164*/ 	.word	0x000006b0
        /*0168*/ 	.word	0x000000ff
        /*016c*/ 	.word	0x00000068
        /*0170*/ 	.short	0x0100
        /*0172*/ 	.byte	0x04
	.zero		1


	//   ....[6]....
        /*0174*/ 	.word	0x000006c0
        /*0178*/ 	.word	0x000000ff
        /*017c*/ 	.word	0x00000018
        /*0180*/ 	.short	0x0100
        /*0182*/ 	.byte	0x04
	.zero		1


	//   ....[7]....
        /*0184*/ 	.word	0x000006d0
        /*0188*/ 	.word	0x000000ff
        /*018c*/ 	.word	0x00000070
        /*0190*/ 	.short	0x0100
        /*0192*/ 	.byte	0x04
	.zero		1


	//   ....[8]....
        /*0194*/ 	.word	0x000006e0
        /*0198*/ 	.word	0x000000ff
        /*019c*/ 	.word	0x00000020
        /*01a0*/ 	.short	0x0100
        /*01a2*/ 	.byte	0x04
	.zero		1


	//   ....[9]....
        /*01a4*/ 	.word	0x000006f0
        /*01a8*/ 	.word	0x000000ff
        /*01ac*/ 	.word	0x00000078
        /*01b0*/ 	.short	0x0100
        /*01b2*/ 	.byte	0x04
	.zero		1


	//   ....[10]....
        /*01b4*/ 	.word	0x00000700
        /*01b8*/ 	.word	0x000000ff
        /*01bc*/ 	.word	0x00000028
        /*01c0*/ 	.short	0x0100
        /*01c2*/ 	.byte	0x04
	.zero		1


	//   ....[11]....
        /*01c4*/ 	.word	0x00000710
        /*01c8*/ 	.word	0x000000ff
        /*01cc*/ 	.word	0x00000080
        /*01d0*/ 	.short	0x0100
        /*01d2*/ 	.byte	0x04
	.zero		1


	//   ....[12]....
        /*01d4*/ 	.word	0x00000720
        /*01d8*/ 	.word	0x000000ff
        /*01dc*/ 	.word	0x00000030
        /*01e0*/ 	.short	0x0100
        /*01e2*/ 	.byte	0x04
	.zero		1


	//   ....[13]....
        /*01e4*/ 	.word	0x00000730
        /*01e8*/ 	.word	0x000000ff
        /*01ec*/ 	.word	0x00000088
        /*01f0*/ 	.short	0x0100
        /*01f2*/ 	.byte	0x04
	.zero		1


	//   ....[14]....
        /*01f4*/ 	.word	0x00000740
        /*01f8*/ 	.word	0x000000ff
        /*01fc*/ 	.word	0x00000038
        /*0200*/ 	.short	0x0100
        /*0202*/ 	.byte	0x04
	.zero		1


	//   ....[15]....
        /*0204*/ 	.word	0x00000750
        /*0208*/ 	.word	0x000000ff
        /*020c*/ 	.word	0x00000090
        /*0210*/ 	.short	0x0100
        /*0212*/ 	.byte	0x04
	.zero		1


	//   ....[16]....
        /*0214*/ 	.word	0x00000760
        /*0218*/ 	.word	0x000000ff
        /*021c*/ 	.word	0x00000040
        /*0220*/ 	.short	0x0100
        /*0222*/ 	.byte	0x04
	.zero		1


	//   ....[17]....
        /*0224*/ 	.word	0x00000770
        /*0228*/ 	.word	0x000000ff
        /*022c*/ 	.word	0x00000098
        /*0230*/ 	.short	0x0100
        /*0232*/ 	.byte	0x04
	.zero		1


	//   ....[18]....
        /*0234*/ 	.word	0x00000780
        /*0238*/ 	.word	0x000000ff
        /*023c*/ 	.word	0x00000048
        /*0240*/ 	.short	0x0100
        /*0242*/ 	.byte	0x04
	.zero		1


	//   ....[19]....
        /*0244*/ 	.word	0x00000790
        /*0248*/ 	.word	0x000000ff
        /*024c*/ 	.word	0x000000a0
        /*0250*/ 	.short	0x0100
        /*0252*/ 	.byte	0x04
	.zero		1


	//   ....[20]....
        /*0254*/ 	.word	0x000007a0
        /*0258*/ 	.word	0x000000ff
        /*025c*/ 	.word	0x00000050
        /*0260*/ 	.short	0x0100
        /*0262*/ 	.byte	0x04
	.zero		1


	//   ....[21]....
        /*0264*/ 	.word	0x000007b0
        /*0268*/ 	.word	0x000000ff
        /*026c*/ 	.word	0x000000a8
        /*0270*/ 	.short	0x0100
        /*0272*/ 	.byte	0x04
	.zero		1


	//   ....[22]....
        /*0274*/ 	.word	0x000008e0
        /*0278*/ 	.word	0x000000ff
        /*027c*/ 	.word	0x000000b0
        /*0280*/ 	.short	0x0100
        /*0282*/ 	.byte	0x04
	.zero		1


	//   ....[23]....
        /*0284*/ 	.word	0x000008f0
        /*0288*/ 	.word	0x000000ff
        /*028c*/ 	.word	0x000000d0
        /*0290*/ 	.short	0x0100
        /*0292*/ 	.byte	0x04
	.zero		1


	//   ....[24]....
        /*0294*/ 	.word	0x00000900
        /*0298*/ 	.word	0x000000ff
        /*029c*/ 	.word	0x000000b8
        /*02a0*/ 	.short	0x0100
        /*02a2*/ 	.byte	0x04
	.zero		1


	//   ....[25]....
        /*02a4*/ 	.word	0x00000910
        /*02a8*/ 	.word	0x000000ff
        /*02ac*/ 	.word	0x000000d8
        /*02b0*/ 	.short	0x0100
        /*02b2*/ 	.byte	0x04
	.zero		1


	//   ....[26]....
        /*02b4*/ 	.word	0x00000920
        /*02b8*/ 	.word	0x000000ff
        /*02bc*/ 	.word	0x000000c0
        /*02c0*/ 	.short	0x0100
        /*02c2*/ 	.byte	0x04
	.zero		1


	//   ....[27]....
        /*02c4*/ 	.word	0x00000930
        /*02c8*/ 	.word	0x000000ff
        /*02cc*/ 	.word	0x000000e0
        /*02d0*/ 	.short	0x0100
        /*02d2*/ 	.byte	0x04
	.zero		1


	//   ....[28]....
        /*02d4*/ 	.word	0x00000940
        /*02d8*/ 	.word	0x000000ff
        /*02dc*/ 	.word	0x000000c8
        /*02e0*/ 	.short	0x0100
        /*02e2*/ 	.byte	0x04
	.zero		1


	//   ....[29]....
        /*02e4*/ 	.word	0x00000950
        /*02e8*/ 	.word	0x000000ff
        /*02ec*/ 	.word	0x000000e8
        /*02f0*/ 	.short	0x0100
        /*02f2*/ 	.byte	0x04
	.zero		1


	//   ....[30]....
        /*02f4*/ 	.word	0x00000a30
        /*02f8*/ 	.word	0x000000ff
        /*02fc*/ 	.word	0x000000f0
        /*0300*/ 	.short	0x0100
        /*0302*/ 	.byte	0x06
	.zero		1


	//   ....[31]....
        /*0304*/ 	.word	0x00000a40
        /*0308*/ 	.word	0x000000ff
        /*030c*/ 	.word	0x000000f8
        /*0310*/ 	.short	0x0100
        /*0312*/ 	.byte	0x06
	.zero		1


	//   ....[32]....
        /*0314*/ 	.word	0x00000b70
        /*0318*/ 	.word	0x000000ff
        /*031c*/ 	.word	0x00000100
        /*0320*/ 	.short	0x0100
        /*0322*/ 	.byte	0x06
	.zero		1


	//   ....[33]....
        /*0324*/ 	.word	0x00000b80
        /*0328*/ 	.word	0x000000ff
        /*032c*/ 	.word	0x00000110
        /*0330*/ 	.short	0x0100
        /*0332*/ 	.byte	0x06
	.zero		1


	//   ....[34]....
        /*0334*/ 	.word	0x00000b90
        /*0338*/ 	.word	0x000000ff
        /*033c*/ 	.word	0x00000108
        /*0340*/ 	.short	0x0100
        /*0342*/ 	.byte	0x06
	.zero		1


	//   ....[35]....
        /*0344*/ 	.word	0x00000ba0
        /*0348*/ 	.word	0x000000ff
        /*034c*/ 	.word	0x00000118
        /*0350*/ 	.short	0x0100
        /*0352*/ 	.byte	0x06
	.zero		1


	//   ....[36]....
        /*0354*/ 	.word	0x00000cc0
        /*0358*/ 	.word	0x000000ff
        /*035c*/ 	.word	0x00000120
        /*0360*/ 	.short	0x0100
        /*0362*/ 	.byte	0x04
	.zero		1


	//   ....[37]....
        /*0364*/ 	.word	0x00000cd0
        /*0368*/ 	.word	0x000000ff
        /*036c*/ 	.word	0x00000130
        /*0370*/ 	.short	0x0100
        /*0372*/ 	.byte	0x04
	.zero		1


	//   ....[38]....
        /*0374*/ 	.word	0x00000ce0
        /*0378*/ 	.word	0x000000ff
        /*037c*/ 	.word	0x00000128
        /*0380*/ 	.short	0x0100
        /*0382*/ 	.byte	0x04
	.zero		1


	//   ....[39]....
        /*0384*/ 	.word	0x00000cf0
        /*0388*/ 	.word	0x000000ff
        /*038c*/ 	.word	0x00000138
        /*0390*/ 	.short	0x0100
        /*0392*/ 	.byte	0x04
	.zero		1


	//   ....[40]....
        /*0394*/ 	.word	0x00000de0
        /*0398*/ 	.word	0x000000ff
        /*039c*/ 	.word	0x00000140
        /*03a0*/ 	.short	0x0100
        /*03a2*/ 	.byte	0x04
	.zero		1


	//   ....[41]....
        /*03a4*/ 	.word	0x00000df0
        /*03a8*/ 	.word	0x000000ff
        /*03ac*/ 	.word	0x00000150
        /*03b0*/ 	.short	0x0100
        /*03b2*/ 	.byte	0x04
	.zero		1


	//   ....[42]....
        /*03b4*/ 	.word	0x00000e00
        /*03b8*/ 	.word	0x000000ff
        /*03bc*/ 	.word	0x00000148
        /*03c0*/ 	.short	0x0100
        /*03c2*/ 	.byte	0x04
	.zero		1


	//   ....[43]....
        /*03c4*/ 	.word	0x00000e10
        /*03c8*/ 	.word	0x000000ff
        /*03cc*/ 	.word	0x00000158
        /*03d0*/ 	.short	0x0100
        /*03d2*/ 	.byte	0x04
	.zero		1


	//   ....[44]....
        /*03d4*/ 	.word	0x00000f10
        /*03d8*/ 	.word	0x000000ff
        /*03dc*/ 	.word	0x00000160
        /*03e0*/ 	.short	0x0100
        /*03e2*/ 	.byte	0x06
	.zero		1


	//   ....[45]....
        /*03e4*/ 	.word	0x00001c50
        /*03e8*/ 	.word	0x00000003
        /*03ec*/ 	.word	0x00000150
        /*03f0*/ 	.short	0x010a
        /*03f2*/ 	.byte	0xff
	.zero		1


	//   ....[46]....
        /*03f4*/ 	.word	0x00001c80
        /*03f8*/ 	.word	0x00000003
        /*03fc*/ 	.word	0x00000140
        /*0400*/ 	.short	0x0101
        /*0402*/ 	.byte	0xff
	.zero		1


	//   ....[47]....
        /*0404*/ 	.word	0x00001d40
        /*0408*/ 	.word	0x000000ff
        /*040c*/ 	.word	0x00000058
        /*0410*/ 	.short	0x010a
        /*0412*/ 	.byte	0x04
	.zero		1


	//   ....[48]....
        /*0414*/ 	.word	0x00001e10
        /*0418*/ 	.word	0x000000ff
        /*041c*/ 	.word	0x00000058
        /*0420*/ 	.short	0x010a
        /*0422*/ 	.byte	0x21
	.zero		1


	//   ....[49]....
        /*0424*/ 	.word	0x00001fc0
        /*0428*/ 	.word	0x000000ff
        /*042c*/ 	.word	0x00000058
        /*0430*/ 	.short	0x010a
        /*0432*/ 	.byte	0x05
	.zero		1


	//   ....[50]....
        /*0434*/ 	.word	0x000020f0
        /*0438*/ 	.word	0x000000ff
        /*043c*/ 	.word	0x000000f8
        /*0440*/ 	.short	0x0101
        /*0442*/ 	.byte	0x06
	.zero		1


	//   ....[51]....
        /*0444*/ 	.word	0x00002110
        /*0448*/ 	.word	0x000000ff
        /*044c*/ 	.word	0x00000058
        /*0450*/ 	.short	0x010a
        /*0452*/ 	.byte	0x04
	.zero		1


	//   ....[52]....
        /*0454*/ 	.word	0x00002190
        /*0458*/ 	.word	0x000000ff
        /*045c*/ 	.word	0x00000058
        /*0460*/ 	.short	0x010a
        /*0462*/ 	.byte	0x11
	.zero		1


	//   ....[53]....
        /*0464*/ 	.word	0x00002320
        /*0468*/ 	.word	0x000000ff
        /*046c*/ 	.word	0x00000058
        /*0470*/ 	.short	0x010a
        /*0472*/ 	.byte	0x05
	.zero		1


	//   ....[54]....
        /*0474*/ 	.word	0x000024a0
        /*0478*/ 	.word	0x00000003
        /*047c*/ 	.word	0x00000100
        /*0480*/ 	.short	0x010a
        /*0482*/ 	.byte	0xff
	.zero		1


	//   ....[55]....
        /*0484*/ 	.word	0x000025f0
        /*0488*/ 	.word	0x00000000
        /*048c*/ 	.word	0x00000000
        /*0490*/ 	.short	0x0101
        /*0492*/ 	.byte	0xff
	.zero		1


	//   ....[56]....
        /*0494*/ 	.word	0x00002ba0
        /*0498*/ 	.word	0x000000ff
        /*049c*/ 	.word	0x00000000
        /*04a0*/ 	.short	0x010a
        /*04a2*/ 	.byte	0x04
	.zero		1


	//   ....[57]....
        /*04a4*/ 	.word	0x00002c30
        /*04a8*/ 	.word	0x000000ff
        /*04ac*/ 	.word	0x00000000
        /*04b0*/ 	.short	0x010a
        /*04b2*/ 	.byte	0x05
	.zero		1


	//   ....[58]....
        /*04b4*/ 	.word	0x00002cc0
        /*04b8*/ 	.word	0x000000ff
        /*04bc*/ 	.word	0x00000000
        /*04c0*/ 	.short	0x010a
        /*04c2*/ 	.byte	0x05
	.zero		1


	//   ....[59]....
        /*04c4*/ 	.word	0x00002d50
        /*04c8*/ 	.word	0x000000ff
        /*04cc*/ 	.word	0x00000000
        /*04d0*/ 	.short	0x010a
        /*04d2*/ 	.byte	0x05
	.zero		1


	//   ....[60]....
        /*04d4*/ 	.word	0x00002de0
        /*04d8*/ 	.word	0x000000ff
        /*04dc*/ 	.word	0x00000000
        /*04e0*/ 	.short	0x010a
        /*04e2*/ 	.byte	0x05
	.zero		1


	//   ....[61]....
        /*04e4*/ 	.word	0x00002e70
        /*04e8*/ 	.word	0x000000ff
        /*04ec*/ 	.word	0x00000000
        /*04f0*/ 	.short	0x010a
        /*04f2*/ 	.byte	0x05
	.zero		1


	//   ....[62]....
        /*04f4*/ 	.word	0x00002f00
        /*04f8*/ 	.word	0x000000ff
        /*04fc*/ 	.word	0x00000000
        /*0500*/ 	.short	0x010a
        /*0502*/ 	.byte	0x05
	.zero		1


	//   ....[63]....
        /*0504*/ 	.word	0x00002f90
        /*0508*/ 	.word	0x000000ff
        /*050c*/ 	.word	0x00000000
        /*0510*/ 	.short	0x010a
        /*0512*/ 	.byte	0x05
	.zero		1


	//   ....[64]....
        /*0514*/ 	.word	0x00003020
        /*0518*/ 	.word	0x000000ff
        /*051c*/ 	.word	0x00000000
        /*0520*/ 	.short	0x010a
        /*0522*/ 	.byte	0x05
	.zero		1


	//   ....[65]....
        /*0524*/ 	.word	0x000030b0
        /*0528*/ 	.word	0x000000ff
        /*052c*/ 	.word	0x00000000
        /*0530*/ 	.short	0x010a
        /*0532*/ 	.byte	0x05
	.zero		1


	//   ....[66]....
        /*0534*/ 	.word	0x00003150
        /*0538*/ 	.word	0x00000000
        /*053c*/ 	.word	0x00000000
        /*0540*/ 	.short	0x010a
        /*0542*/ 	.byte	0xff
	.zero		1


	//   ....[67]....
        /*0544*/ 	.word	0x00003270
        /*0548*/ 	.word	0x00000002
        /*054c*/ 	.word	0x00000140
        /*0550*/ 	.short	0x010a
        /*0552*/ 	.byte	0xff
	.zero		1


	//   ....[68]....
        /*0554*/ 	.word	0x000032d0
        /*0558*/ 	.word	0x00000004
        /*055c*/ 	.word	0x00000000
        /*0560*/ 	.short	0x0101
        /*0562*/ 	.byte	0xff
	.zero		1


	//   ....[69]....
        /*0564*/ 	.word	0x000032f0
        /*0568*/ 	.word	0x000000ff
        /*056c*/ 	.word	0x00000110
        /*0570*/ 	.short	0x010a
        /*0572*/ 	.byte	0x04
	.zero		1


	//   ....[70]....
        /*0574*/ 	.word	0x00003410
        /*0578*/ 	.word	0x00000002
        /*057c*/ 	.word	0x00000100
        /*0580*/ 	.short	0x010a
        /*0582*/ 	.byte	0xff
	.zero		1


	//   ....[71]....
        /*0584*/ 	.word	0x00003520
        /*0588*/ 	.word	0x00000002
        /*058c*/ 	.word	0x00000000
        /*0590*/ 	.short	0x0101
        /*0592*/ 	.byte	0xff
	.zero		1


	//   ....[72]....
        /*0594*/ 	.word	0x000035b0
        /*0598*/ 	.word	0x000000ff
        /*059c*/ 	.word	0x00000110
        /*05a0*/ 	.short	0x0106
        /*05a2*/ 	.byte	0x04
	.zero		1


	//   ....[73]....
        /*05a4*/ 	.word	0x000035d0
        /*05a8*/ 	.word	0x000000ff
        /*05ac*/ 	.word	0x00000110
        /*05b0*/ 	.short	0x010a
        /*05b2*/ 	.byte	0x04
	.zero		1


	//   ....[74]....
        /*05b4*/ 	.word	0x00003660
        /*05b8*/ 	.word	0x000000ff
        /*05bc*/ 	.word	0x00000110
        /*05c0*/ 	.short	0x0106
        /*05c2*/ 	.byte	0x07
	.zero		1


	//   ....[75]....
        /*05c4*/ 	.word	0x000036a0
        /*05c8*/ 	.word	0x00000000
        /*05cc*/ 	.word	0x00000110
        /*05d0*/ 	.short	0x010a
        /*05d2*/ 	.byte	0xff
	.zero		1


	//   ....[76]....
        /*05d4*/ 	.word	0x000038e0
        /*05d8*/ 	.word	0x000000ff
        /*05dc*/ 	.word	0x00000008
        /*05e0*/ 	.short	0x010a
        /*05e2*/ 	.byte	0x05
	.zero		1


	//   ....[77]....
        /*05e4*/ 	.word	0x00003900
        /*05e8*/ 	.word	0x000000ff
        /*05ec*/ 	.word	0x00000008
        /*05f0*/ 	.short	0x010a
        /*05f2*/ 	.byte	0x05
	.zero		1


	//   ....[78]....
        /*05f4*/ 	.word	0x00003a90
        /*05f8*/ 	.word	0x000000ff
        /*05fc*/ 	.word	0x00000008
        /*0600*/ 	.short	0x010a
        /*0602*/ 	.byte	0x05
	.zero		1


	//   ....[79]....
        /*0604*/ 	.word	0x00003ab0
        /*0608*/ 	.word	0x000000ff
        /*060c*/ 	.word	0x00000008
        /*0610*/ 	.short	0x010a
        /*0612*/ 	.byte	0x05
	.zero		1


	//   ....[80]....
        /*0614*/ 	.word	0x00003b70
        /*0618*/ 	.word	0x000000ff
        /*061c*/ 	.word	0x00000000
        /*0620*/ 	.short	0x0101
        /*0622*/ 	.byte	0x04
	.zero		1


	//   ....[81]....
        /*0624*/ 	.word	0x00003e70
        /*0628*/ 	.word	0x00000000
        /*062c*/ 	.word	0x00000100
        /*0630*/ 	.short	0x010a
        /*0632*/ 	.byte	0xff
	.zero		1


	//   ....[82]....
        /*0634*/ 	.word	0x00003f30
        /*0638*/ 	.word	0x00000000
        /*063c*/ 	.word	0x00000000
        /*0640*/ 	.short	0x0101
        /*0642*/ 	.byte	0xff
	.zero		1


	//   ....[83]....
        /*0644*/ 	.word	0x00003ff0
        /*0648*/ 	.word	0x000000ff
        /*064c*/ 	.word	0x00000000
        /*0650*/ 	.short	0x010a
        /*0652*/ 	.byte	0x04
	.zero		1


	//   ....[84]....
        /*0654*/ 	.word	0x00004000
        /*0658*/ 	.word	0x000000ff
        /*065c*/ 	.word	0x00000130
        /*0660*/ 	.short	0x010a
        /*0662*/ 	.byte	0x17
	.zero		1


	//   ....[85]....
        /*0664*/ 	.word	0x000040b0
        /*0668*/ 	.word	0x000000ff
        /*066c*/ 	.word	0x00000000
        /*0670*/ 	.short	0x010a
        /*0672*/ 	.byte	0x05
	.zero		1


	//   ....[86]....
        /*0674*/ 	.word	0x000041f0
        /*0678*/ 	.word	0x000000ff
        /*067c*/ 	.word	0x00000000
        /*0680*/ 	.short	0x010a
        /*0682*/ 	.byte	0x04
	.zero		1


	//   ....[87]....
        /*0684*/ 	.word	0x00004440
        /*0688*/ 	.word	0x000000ff
        /*068c*/ 	.word	0x00000000
        /*0690*/ 	.short	0x010a
        /*0692*/ 	.byte	0x04
	.zero		1


	//   ....[88]....
        /*0694*/ 	.word	0x000044e0
        /*0698*/ 	.word	0x00000000
        /*069c*/ 	.word	0x00000000
        /*06a0*/ 	.short	0x010a
        /*06a2*/ 	.byte	0xff
	.zero		1


	//   ....[89]....
        /*06a4*/ 	.word	0x00004520
        /*06a8*/ 	.word	0x00000000
        /*06ac*/ 	.word	0x00000000
        /*06b0*/ 	.short	0x010a
        /*06b2*/ 	.byte	0xff
	.zero		1


	//   ....[90]....
        /*06b4*/ 	.word	0x00004590
        /*06b8*/ 	.word	0x000000ff
        /*06bc*/ 	.word	0x00000000
        /*06c0*/ 	.short	0x0101
        /*06c2*/ 	.byte	0x04
	.zero		1


	//   ....[91]....
        /*06c4*/ 	.word	0x000045d0
        /*06c8*/ 	.word	0x000000ff
        /*06cc*/ 	.word	0x00000160
        /*06d0*/ 	.short	0x010a
        /*06d2*/ 	.byte	0x11
	.zero		1


	//   ....[92]....
        /*06d4*/ 	.word	0x00004620
        /*06d8*/ 	.word	0x000000ff
        /*06dc*/ 	.word	0x00000000
        /*06e0*/ 	.short	0x0101
        /*06e2*/ 	.byte	0x04
	.zero		1


	//   ....[93]....
        /*06e4*/ 	.word	0x00004ac0
        /*06e8*/ 	.word	0x0000000c
        /*06ec*/ 	.word	0x00000100
        /*06f0*/ 	.short	0x010a
        /*06f2*/ 	.byte	0xff
	.zero		1


	//   ....[94]....
        /*06f4*/ 	.word	0x00004c30
        /*06f8*/ 	.word	0x00000000
        /*06fc*/ 	.word	0x00000000
        /*0700*/ 	.short	0x0101
        /*0702*/ 	.byte	0xff
	.zero		1


	//   ....[95]....
        /*0704*/ 	.word	0x000050c0
        /*0708*/ 	.word	0x000000ff
        /*070c*/ 	.word	0x000000f8
        /*0710*/ 	.short	0x010a
        /*0712*/ 	.byte	0x15
	.zero		1


	//   ....[96]....
        /*0714*/ 	.word	0x00005240
        /*0718*/ 	.word	0x000000ff
        /*071c*/ 	.word	0x000000d0
        /*0720*/ 	.short	0x010a
        /*0722*/ 	.byte	0x15
	.zero		1


	//   ....[97]....
        /*0724*/ 	.word	0x000053c0
        /*0728*/ 	.word	0x000000ff
        /*072c*/ 	.word	0x000000b0
        /*0730*/ 	.short	0x010b
        /*0732*/ 	.byte	0x15
	.zero		1


	//   ....[98]....
        /*0734*/ 	.word	0x000053d0
        /*0738*/ 	.word	0x000000ff
        /*073c*/ 	.word	0x00000000
        /*0740*/ 	.short	0x0101
        /*0742*/ 	.byte	0x06
	.zero		1


	//   ....[99]....
        /*0744*/ 	.word	0x000053e0
        /*0748*/ 	.word	0x000000ff
        /*074c*/ 	.word	0x000000d8
        /*0750*/ 	.short	0x010a
        /*0752*/ 	.byte	0x15
	.zero		1


	//   ....[100]....
        /*0754*/ 	.word	0x00005540
        /*0758*/ 	.word	0x000000ff
        /*075c*/ 	.word	0x000000b8
        /*0760*/ 	.short	0x010b
        /*0762*/ 	.byte	0x15
	.zero		1


	//   ....[101]....
        /*0764*/ 	.word	0x00005550
        /*0768*/ 	.word	0x000000ff
        /*076c*/ 	.word	0x00000000
        /*0770*/ 	.short	0x0101
        /*0772*/ 	.byte	0x06
	.zero		1


	//   ....[102]....
        /*0774*/ 	.word	0x00005560
        /*0778*/ 	.word	0x000000ff
        /*077c*/ 	.word	0x000000e0
        /*0780*/ 	.short	0x010a
        /*0782*/ 	.byte	0x15
	.zero		1


	//   ....[103]....
        /*0784*/ 	.word	0x000056b0
        /*0788*/ 	.word	0x000000ff
        /*078c*/ 	.word	0x000000c0
        /*0790*/ 	.short	0x010b
        /*0792*/ 	.byte	0x15
	.zero		1


	//   ....[104]....
        /*0794*/ 	.word	0x000056c0
        /*0798*/ 	.word	0x000000ff
        /*079c*/ 	.word	0x00000000
        /*07a0*/ 	.short	0x0101
        /*07a2*/ 	.byte	0x06
	.zero		1


	//   ....[105]....
        /*07a4*/ 	.word	0x000056d0
        /*07a8*/ 	.word	0x000000ff
        /*07ac*/ 	.word	0x000000e8
        /*07b0*/ 	.short	0x010a
        /*07b2*/ 	.byte	0x15
	.zero		1


	//   ....[106]....
        /*07b4*/ 	.word	0x000058c0
        /*07b8*/ 	.word	0x000000ff
        /*07bc*/ 	.word	0x000000c8
        /*07c0*/ 	.short	0x010b
        /*07c2*/ 	.byte	0x15
	.zero		1


	//   ....[107]....
        /*07c4*/ 	.word	0x000058d0
        /*07c8*/ 	.word	0x000000ff
        /*07cc*/ 	.word	0x00000000
        /*07d0*/ 	.short	0x0101
        /*07d2*/ 	.byte	0x25
	.zero		1


	//   ....[108]....
        /*07d4*/ 	.word	0x00005900
        /*07d8*/ 	.word	0x000000ff
        /*07dc*/ 	.word	0x000000d0
        /*07e0*/ 	.short	0x010a
        /*07e2*/ 	.byte	0x15
	.zero		1


	//   ....[109]....
        /*07e4*/ 	.word	0x00005920
        /*07e8*/ 	.word	0x000000ff
        /*07ec*/ 	.word	0x000000d8
        /*07f0*/ 	.short	0x010a
        /*07f2*/ 	.byte	0x15
	.zero		1


	//   ....[110]....
        /*07f4*/ 	.word	0x00005940
        /*07f8*/ 	.word	0x000000ff
        /*07fc*/ 	.word	0x000000e0
        /*0800*/ 	.short	0x010a
        /*0802*/ 	.byte	0x15
	.zero		1


	//   ....[111]....
        /*0804*/ 	.word	0x00005980
        /*0808*/ 	.word	0x00000000
        /*080c*/ 	.word	0x000000e8
        /*0810*/ 	.short	0x010a
        /*0812*/ 	.byte	0xff
	.zero		1


	//   ....[112]....
        /*0814*/ 	.word	0x00005ca0
        /*0818*/ 	.word	0x00000003
        /*081c*/ 	.word	0x00000100
        /*0820*/ 	.short	0x010a
        /*0822*/ 	.byte	0xff
	.zero		1


	//   ....[113]....
        /*0824*/ 	.word	0x00005e20
        /*0828*/ 	.word	0x00000000
        /*082c*/ 	.word	0x00000000
        /*0830*/ 	.short	0x0101
        /*0832*/ 	.byte	0xff
	.zero		1


	//   ....[114]....
        /*0834*/ 	.word	0x00006950
        /*0838*/ 	.word	0x00000003
        /*083c*/ 	.word	0x000000b0
        /*0840*/ 	.short	0x010a
        /*0842*/ 	.byte	0xff
	.zero		1


	//   ....[115]....
        /*0844*/ 	.word	0x00006970
        /*0848*/ 	.word	0x00000093
        /*084c*/ 	.word	0x00000120
        /*0850*/ 	.short	0x010a
        /*0852*/ 	.byte	0xff
	.zero		1


	//   ....[116]....
        /*0854*/ 	.word	0x00006ab0
        /*0858*/ 	.word	0x00000003
        /*085c*/ 	.word	0x000000b0
        /*0860*/ 	.short	0x010a
        /*0862*/ 	.byte	0xff
	.zero		1


	//   ....[117]....
        /*0864*/ 	.word	0x00006bf0
        /*0868*/ 	.word	0x00000000
        /*086c*/ 	.word	0x00000000
        /*0870*/ 	.short	0x0101
        /*0872*/ 	.byte	0xff
	.zero		1


	//   ....[118]....
        /*0874*/ 	.word	0x00006c70
        /*0878*/ 	.word	0x00000093
        /*087c*/ 	.word	0x00000120
        /*0880*/ 	.short	0x010a
        /*0882*/ 	.byte	0xff
	.zero		1


	//   ....[119]....
        /*0884*/ 	.word	0x00008000
        /*0888*/ 	.word	0x0000006b
        /*088c*/ 	.word	0x000000b0
        /*0890*/ 	.short	0x010a
        /*0892*/ 	.byte	0xff
	.zero		1


	//   ....[120]....
        /*0894*/ 	.word	0x000080d0
        /*0898*/ 	.word	0x0000006b
        /*089c*/ 	.word	0x000000b0
        /*08a0*/ 	.short	0x010a
        /*08a2*/ 	.byte	0xff
	.zero		1


	//   ....[121]....
        /*08a4*/ 	.word	0x00008210
        /*08a8*/ 	.word	0x00000000
        /*08ac*/ 	.word	0x00000000
        /*08b0*/ 	.short	0x0101
        /*08b2*/ 	.byte	0xff
	.zero		1


	//   ....[122]....
        /*08b4*/ 	.word	0x000095a0
        /*08b8*/ 	.word	0x00000000
        /*08bc*/ 	.word	0x000000b0
        /*08c0*/ 	.short	0x010a
        /*08c2*/ 	.byte	0xff
	.zero		1


	//   ....[123]....
        /*08c4*/ 	.word	0x00009670
        /*08c8*/ 	.word	0x00000000
        /*08cc*/ 	.word	0x000000b0
        /*08d0*/ 	.short	0x010a
        /*08d2*/ 	.byte	0xff
	.zero		1


	//   ....[124]....
        /*08d4*/ 	.word	0x000097b0
        /*08d8*/ 	.word	0x00000000
        /*08dc*/ 	.word	0x00000000
        /*08e0*/ 	.short	0x0101
        /*08e2*/ 	.byte	0xff
	.zero		1


	//   ....[125]....
        /*08e4*/ 	.word	0x0000ab70
        /*08e8*/ 	.word	0x00000000
        /*08ec*/ 	.word	0x000000b0
        /*08f0*/ 	.short	0x010a
        /*08f2*/ 	.byte	0xff
	.zero		1


	//   ....[126]....
        /*08f4*/ 	.word	0x0000ac40
        /*08f8*/ 	.word	0x00000000
        /*08fc*/ 	.word	0x000000b0
        /*0900*/ 	.short	0x010a
        /*0902*/ 	.byte	0xff
	.zero		1


	//   ....[127]....
        /*0904*/ 	.word	0x0000ad80
        /*0908*/ 	.word	0x00000000
        /*090c*/ 	.word	0x00000000
        /*0910*/ 	.short	0x0101
        /*0912*/ 	.byte	0xff
	.zero		1


	//   ....[128]....
        /*0914*/ 	.word	0x0000b060
        /*0918*/ 	.word	0x00000093
        /*091c*/ 	.word	0x00000000
        /*0920*/ 	.short	0x0101
        /*0922*/ 	.byte	0xff
	.zero		1


	//   ....[129]....
        /*0924*/ 	.word	0x0000c300
        /*0928*/ 	.word	0x00000003
        /*092c*/ 	.word	0x00000150
        /*0930*/ 	.short	0x010a
        /*0932*/ 	.byte	0xff
	.zero		1


	//   ....[130]....
        /*0934*/ 	.word	0x0000c360
        /*0938*/ 	.word	0x00000000
        /*093c*/ 	.word	0x00000058
        /*0940*/ 	.short	0x010a
        /*0942*/ 	.byte	0xff
	.zero		1


	//   ....[131]....
        /*0944*/ 	.word	0x0000c3c0
        /*0948*/ 	.word	0x00000000
        /*094c*/ 	.word	0x00000058
        /*0950*/ 	.short	0x010a
        /*0952*/ 	.byte	0xff
	.zero		1


	//   ....[132]....
        /*0954*/ 	.word	0x0000c410
        /*0958*/ 	.word	0x00000003
        /*095c*/ 	.word	0x00000100
        /*0960*/ 	.short	0x010a
        /*0962*/ 	.byte	0xff
	.zero		1


	//   ....[133]....
        /*0964*/ 	.word	0x0000c470
        /*0968*/ 	.word	0x00000000
        /*096c*/ 	.word	0x00000000
        /*0970*/ 	.short	0x010a
        /*0972*/ 	.byte	0xff
	.zero		1


	//   ....[134]....
        /*0974*/ 	.word	0x0000c4d0
        /*0978*/ 	.word	0x00000000
        /*097c*/ 	.word	0x00000000
        /*0980*/ 	.short	0x010a
        /*0982*/ 	.byte	0xff
	.zero		1


	//   ....[135]....
        /*0984*/ 	.word	0x0000c530
        /*0988*/ 	.word	0x00000000
        /*098c*/ 	.word	0x00000000
        /*0990*/ 	.short	0x010a
        /*0992*/ 	.byte	0xff
	.zero		1


	//   ....[136]....
        /*0994*/ 	.word	0x0000c590
        /*0998*/ 	.word	0x00000000
        /*099c*/ 	.word	0x00000000
        /*09a0*/ 	.short	0x010a
        /*09a2*/ 	.byte	0xff
	.zero		1


	//   ....[137]....
        /*09a4*/ 	.word	0x0000c5f0
        /*09a8*/ 	.word	0x00000000
        /*09ac*/ 	.word	0x00000000
        /*09b0*/ 	.short	0x010a
        /*09b2*/ 	.byte	0xff
	.zero		1


	//   ....[138]....
        /*09b4*/ 	.word	0x0000c650
        /*09b8*/ 	.word	0x00000000
        /*09bc*/ 	.word	0x00000000
        /*09c0*/ 	.short	0x010a
        /*09c2*/ 	.byte	0xff
	.zero		1


	//   ....[139]....
        /*09c4*/ 	.word	0x0000c6b0
        /*09c8*/ 	.word	0x00000000
        /*09cc*/ 	.word	0x00000000
        /*09d0*/ 	.short	0x010a
        /*09d2*/ 	.byte	0xff
	.zero		1


	//   ....[140]....
        /*09d4*/ 	.word	0x0000c710
        /*09d8*/ 	.word	0x00000000
        /*09dc*/ 	.word	0x00000000
        /*09e0*/ 	.short	0x010a
        /*09e2*/ 	.byte	0xff
	.zero		1


	//   ....[141]....
        /*09e4*/ 	.word	0x0000c770
        /*09e8*/ 	.word	0x00000000
        /*09ec*/ 	.word	0x00000000
        /*09f0*/ 	.short	0x010a
        /*09f2*/ 	.byte	0xff
	.zero		1


	//   ....[142]....
        /*09f4*/ 	.word	0x0000c7d0
        /*09f8*/ 	.word	0x00000000
        /*09fc*/ 	.word	0x00000000
        /*0a00*/ 	.short	0x010a
        /*0a02*/ 	.byte	0xff
	.zero		1


	//   ....[143]....
        /*0a04*/ 	.word	0x0000c820
        /*0a08*/ 	.word	0x00000002
        /*0a0c*/ 	.word	0x00000140
        /*0a10*/ 	.short	0x010a
        /*0a12*/ 	.byte	0xff
	.zero		1


	//   ....[144]....
        /*0a14*/ 	.word	0x0000c880
        /*0a18*/ 	.word	0x00000002
        /*0a1c*/ 	.word	0x00000110
        /*0a20*/ 	.short	0x010a
        /*0a22*/ 	.byte	0xff
	.zero		1


	//   ....[145]....
        /*0a24*/ 	.word	0x0000c8d0
        /*0a28*/ 	.word	0x00000002
        /*0a2c*/ 	.word	0x00000100
        /*0a30*/ 	.short	0x010a
        /*0a32*/ 	.byte	0xff
	.zero		1


	//   ....[146]....
        /*0a34*/ 	.word	0x0000c930
        /*0a38*/ 	.word	0x00000000
        /*0a3c*/ 	.word	0x00000110
        /*0a40*/ 	.short	0x010a
        /*0a42*/ 	.byte	0xff
	.zero		1


	//   ....[147]....
        /*0a44*/ 	.word	0x0000c990
        /*0a48*/ 	.word	0x00000000
        /*0a4c*/ 	.word	0x00000008
        /*0a50*/ 	.short	0x010a
        /*0a52*/ 	.byte	0xff
	.zero		1


	//   ....[148]....
        /*0a54*/ 	.word	0x0000ca80
        /*0a58*/ 	.word	0x00000000
        /*0a5c*/ 	.word	0x00000008
        /*0a60*/ 	.short	0x010a
        /*0a62*/ 	.byte	0xff
	.zero		1


	//   ....[149]....
        /*0a64*/ 	.word	0x0000cad0
        /*0a68*/ 	.word	0x00000000
        /*0a6c*/ 	.word	0x00000100
        /*0a70*/ 	.short	0x010a
        /*0a72*/ 	.byte	0xff
	.zero		1


	//   ....[150]....
        /*0a74*/ 	.word	0x0000cb30
        /*0a78*/ 	.word	0x00000000
        /*0a7c*/ 	.word	0x00000130
        /*0a80*/ 	.short	0x010a
        /*0a82*/ 	.byte	0xff
	.zero		1


	//   ....[151]....
        /*0a84*/ 	.word	0x0000cb90
        /*0a88*/ 	.word	0x00000000
        /*0a8c*/ 	.word	0x00000000
        /*0a90*/ 	.short	0x010a
        /*0a92*/ 	.byte	0xff
	.zero		1


	//   ....[152]....
        /*0a94*/ 	.word	0x0000cbf0
        /*0a98*/ 	.word	0x00000000
        /*0a9c*/ 	.word	0x00000000
        /*0aa0*/ 	.short	0x010a
        /*0aa2*/ 	.byte	0xff
	.zero		1


	//   ....[153]....
        /*0aa4*/ 	.word	0x0000cc50
        /*0aa8*/ 	.word	0x00000000
        /*0aac*/ 	.word	0x00000160
        /*0ab0*/ 	.short	0x010a
        /*0ab2*/ 	.byte	0xff
	.zero		1


	//   ....[154]....
        /*0ab4*/ 	.word	0x0000cca0
        /*0ab8*/ 	.word	0x0000000c
        /*0abc*/ 	.word	0x00000100
        /*0ac0*/ 	.short	0x010a
        /*0ac2*/ 	.byte	0xff
	.zero		1


	//   ....[155]....
        /*0ac4*/ 	.word	0x0000cd00
        /*0ac8*/ 	.word	0x00000000
        /*0acc*/ 	.word	0x000000f8
        /*0ad0*/ 	.short	0x010a
        /*0ad2*/ 	.byte	0xff
	.zero		1


	//   ....[156]....
        /*0ad4*/ 	.word	0x0000cd60
        /*0ad8*/ 	.word	0x00000000
        /*0adc*/ 	.word	0x000000d0
        /*0ae0*/ 	.short	0x010a
        /*0ae2*/ 	.byte	0xff
	.zero		1


	//   ....[157]....
        /*0ae4*/ 	.word	0x0000cdc0
        /*0ae8*/ 	.word	0x00000000
        /*0aec*/ 	.word	0x000000d8
        /*0af0*/ 	.short	0x010a
        /*0af2*/ 	.byte	0xff
	.zero		1


	//   ....[158]....
        /*0af4*/ 	.word	0x0000ce20
        /*0af8*/ 	.word	0x00000000
        /*0afc*/ 	.word	0x000000e0
        /*0b00*/ 	.short	0x010a
        /*0b02*/ 	.byte	0xff
	.zero		1


	//   ....[159]....
        /*0b04*/ 	.word	0x0000ce80
        /*0b08*/ 	.word	0x00000000
        /*0b0c*/ 	.word	0x000000e8
        /*0b10*/ 	.short	0x010a
        /*0b12*/ 	.byte	0xff
	.zero		1


	//   ....[160]....
        /*0b14*/ 	.word	0x0000cee0
        /*0b18*/ 	.word	0x00000000
        /*0b1c*/ 	.word	0x000000d0
        /*0b20*/ 	.short	0x010a
        /*0b22*/ 	.byte	0xff
	.zero		1


	//   ....[161]....
        /*0b24*/ 	.word	0x0000cf40
        /*0b28*/ 	.word	0x00000000
        /*0b2c*/ 	.word	0x000000d8
        /*0b30*/ 	.short	0x010a
        /*0b32*/ 	.byte	0xff
	.zero		1


	//   ....[162]....
        /*0b34*/ 	.word	0x0000cfa0
        /*0b38*/ 	.word	0x00000000
        /*0b3c*/ 	.word	0x000000e0
        /*0b40*/ 	.short	0x010a
        /*0b42*/ 	.byte	0xff
	.zero		1


	//   ....[163]....
        /*0b44*/ 	.word	0x0000cff0
        /*0b48*/ 	.word	0x00000003
        /*0b4c*/ 	.word	0x00000100
        /*0b50*/ 	.short	0x010a
        /*0b52*/ 	.byte	0xff
	.zero		1


	//   ....[164]....
        /*0b54*/ 	.word	0x0000d040
        /*0b58*/ 	.word	0x00000003
        /*0b5c*/ 	.word	0x000000b0
        /*0b60*/ 	.short	0x010a
        /*0b62*/ 	.byte	0xff
	.zero		1


	//   ....[165]....
        /*0b64*/ 	.word	0x0000d090
        /*0b68*/ 	.word	0x00000093
        /*0b6c*/ 	.word	0x00000120
        /*0b70*/ 	.short	0x010a
        /*0b72*/ 	.byte	0xff
	.zero		1


	//   ....[166]....
        /*0b74*/ 	.word	0x0000d0e0
        /*0b78*/ 	.word	0x0000006b
        /*0b7c*/ 	.word	0x000000b0
        /*0b80*/ 	.short	0x010a
        /*0b82*/ 	.byte	0xff
	.zero		1


	//   ....[167]....
        /*0b84*/ 	.word	0x0000d130
        /*0b88*/ 	.word	0x00000000
        /*0b8c*/ 	.word	0x000000b0
        /*0b90*/ 	.short	0x010a
        /*0b92*/ 	.byte	0xff
	.zero		1


	//   ....[168]....
        /*0b94*/ 	.word	0x0000d180
        /*0b98*/ 	.word	0x00000000
        /*0b9c*/ 	.word	0x000000b0
        /*0ba0*/ 	.short	0x010a
        /*0ba2*/ 	.byte	0xff
	.zero		1


	//----- nvinfo : EIATTR_NUM_MBARRIERS
	.align		4
.L_48:
        /*0ba4*/ 	.byte	0x03, 0x38
        /*0ba6*/ 	.short	0x002d


	//----- nvinfo : EIATTR_EXIT_INSTR_OFFSETS
	.align		4
        /*0ba8*/ 	.byte	0x04, 0x1c
        /*0baa*/ 	.short	(.L_50 - .L_49)


	//   ....[0]....
.L_49:
        /*0bac*/ 	.word	0x00003180


	//   ....[1]....
        /*0bb0*/ 	.word	0x00003670


	//   ....[2]....
        /*0bb4*/ 	.word	0x000036d0


	//   ....[3]....
        /*0bb8*/ 	.word	0x00004850


	//   ....[4]....
        /*0bbc*/ 	.word	0x000059b0


	//   ....[5]....
        /*0bc0*/ 	.word	0x000059f0


	//   ....[6]....
        /*0bc4*/ 	.word	0x0000c2f0


	//----- nvinfo : EIATTR_MAX_THREADS
	.align		4
.L_50:
        /*0bc8*/ 	.byte	0x04, 0x05
        /*0bca*/ 	.short	(.L_52 - .L_51)
.L_51:
        /*0bcc*/ 	.word	0x00000100
        /*0bd0*/ 	.word	0x00000001
        /*0bd4*/ 	.word	0x00000001


	//----- nvinfo : EIATTR_CRS_STACK_SIZE
	.align		4
.L_52:
        /*0bd8*/ 	.byte	0x04, 0x1e
        /*0bda*/ 	.short	(.L_54 - .L_53)
.L_53:
        /*0bdc*/ 	.word	0x00000000


	//----- nvinfo : EIATTR_CBANK_PARAM_SIZE
	.align		4
.L_54:
        /*0be0*/ 	.byte	0x03, 0x19
        /*0be2*/ 	.short	0x0800


	//----- nvinfo : EIATTR_PARAM_CBANK
	.align		4
        /*0be4*/ 	.byte	0x04, 0x0a
        /*0be6*/ 	.short	(.L_56 - .L_55)
	.align		4
.L_55:
        /*0be8*/ 	.word	index@(.nv.constant0._ZN7cutlass13device_kernelINS_4gemm6kernel13GemmUniversalIN4cute5tupleIJiiiiEEENS1_10collective13CollectiveMmaINS1_35MainloopSm100TmaUmmaWarpSpecializedILi11ELi2ELi2ENS5_IJNS4_1CILi4EEENSA_ILi2EEENSA_ILi1EEEEEEEENS5_IJNSA_ILi256EEESG_NSA_ILi64EEEEEEaNS5_IJlSD_lEEEaSJ_NS4_8TiledMMAINS4_8MMA_AtomIJNS4_21SM100_MMA_S8_2x1SM_SSIaaiLi256ELi256ELNS4_4UMMA5MajorE0ELSO_0ELNSN_8SaturateE0EEEEEENS4_6LayoutINS5_IJSD_SD_SD_EEENS5_IJNSA_ILi0EEESU_SU_EEEEENS5_IJNS4_10UnderscoreESX_SX_EEEEENS4_28SM100_TMA_2SM_LOAD_MULTICASTENS4_14ComposedLayoutINS4_7SwizzleILi2ELi4ELi3EEENS4_18smem_ptr_flag_bitsILi8EEENSS_INS5_IJNSA_ILi8EEESH_EEENS5_IJSH_SD_EEEEEEEvNS4_8identityES10_S1A_vS1B_EENS_8epilogue10collective18CollectiveEpilogueINS1D_23Sm100TmaWarpSpecializedILi4ELi2ELi64ELb0ELb0EEEJNS5_IJNSA_ILi128EEESG_SH_EEENS5_IJNSS_IS1I_SD_EENSS_ISH_SD_EEEEEaSJ_aSJ_NS1D_6fusion15FusionCallbacksIS1H_NS1N_17LinearCombinationIaiaiLNS_15FloatRoundStyleE2EEES1J_S1M_JEEENS4_5SM1004TMEM4LOAD26SM100_TMEM_LOAD_32dp32b64xENS4_13SM90_TMA_LOADES1A_NS4_39AutoVectorizingCopyWithAssumedAlignmentILi128EEENS4_14SM90_TMA_STOREES1A_S1Z_S1Z_EEEvvEEEEvNT_6ParamsE)
        /*0bec*/ 	.short	0x0380
        /*0bee*/ 	.short	0x0800


	//----- nvinfo : EIATTR_SW_WAR
	.align		4
.L_56:
        /*0bf0*/ 	.byte	0x04, 0x36
        /*0bf2*/ 	.short	(.L_58 - .L_57)
.L_57:
        /*0bf4*/ 	.word	0x00000008
.L_58:


//--------------------- .nv.callgraph             --------------------------
	.section	.nv.callgraph,"",@"SHT_CUDA_CALLGRAPH"
	.align	4
	.sectionentsize	8
	.align		4
        /*0000*/ 	.word	0x00000000
	.align		4
        /*0004*/ 	.word	0xffffffff
	.align		4
        /*0008*/ 	.word	index@(_ZN7cutlass13device_kernelINS_4gemm6kernel13GemmUniversalIN4cute5tupleIJiiiiEEENS1_10collective13CollectiveMmaINS1_35MainloopSm100TmaUmmaWarpSpecializedILi11ELi2ELi2ENS5_IJNS4_1CILi4EEENSA_ILi2EEENSA_ILi1EEEEEEEENS5_IJNSA_ILi256EEESG_NSA_ILi64EEEEEEaNS5_IJlSD_lEEEaSJ_NS4_8TiledMMAINS4_8MMA_AtomIJNS4_21SM100_MMA_S8_2x1SM_SSIaaiLi256ELi256ELNS4_4UMMA5MajorE0ELSO_0ELNSN_8SaturateE0EEEEEENS4_6LayoutINS5_IJSD_SD_SD_EEENS5_IJNSA_ILi0EEESU_SU_EEEEENS5_IJNS4_10UnderscoreESX_SX_EEEEENS4_28SM100_TMA_2SM_LOAD_MULTICASTENS4_14ComposedLayoutINS4_7SwizzleILi2ELi4ELi3EEENS4_18smem_ptr_flag_bitsILi8EEENSS_INS5_IJNSA_ILi8EEESH_EEENS5_IJSH_SD_EEEEEEEvNS4_8identityES10_S1A_vS1B_EENS_8epilogue10collective18CollectiveEpilogueINS1D_23Sm100TmaWarpSpecializedILi4ELi2ELi64ELb0ELb0EEEJNS5_IJNSA_ILi128EEESG_SH_EEENS5_IJNSS_IS1I_SD_EENSS_ISH_SD_EEEEEaSJ_aSJ_NS1D_6fusion15FusionCallbacksIS1H_NS1N_17LinearCombinationIaiaiLNS_15FloatRoundStyleE2EEES1J_S1M_JEEENS4_5SM1004TMEM4LOAD26SM100_TMEM_LOAD_32dp32b64xENS4_13SM90_TMA_LOADES1A_NS4_39AutoVectorizingCopyWithAssumedAlignmentILi128EEENS4_14SM90_TMA_STOREES1A_S1Z_S1Z_EEEvvEEEEvNT_6ParamsE)
	.align		4
        /*000c*/ 	.word	index@(__assertfail)
	.align		4
        /*0010*/ 	.word	0x00000000
	.align		4
        /*0014*/ 	.word	0xfffffffe
	.align		4
        /*0018*/ 	.word	0x00000000
	.align		4
        /*001c*/ 	.word	0xfffffffd
	.align		4
        /*0020*/ 	.word	0x00000000
	.align		4
        /*0024*/ 	.word	0xfffffffc


//--------------------- .nv.constant4             --------------------------
	.section	.nv.constant4,"a",@progbits
	.align	8
	.align		8
.nv.constant4:
        /*0000*/ 	.dword	__assertfail
	.align		8
        /*0008*/ 	.dword	__unnamed_1
	.align		8
        /*0010*/ 	.dword	__unnamed_2
	.align		8
        /*0018*/ 	.dword	__unnamed_3
	.align		8
        /*0020*/ 	.dword	_ZN40_INTERNAL_c999338d_4_k_cu_2c538ded_295424cuda3std3__45__cpo5beginE
	.align		8
        /*0028*/ 	.dword	_ZN40_INTERNAL_c999338d_4_k_cu_2c538ded_295424cuda3std3__45__cpo3endE
	.align		8
        /*0030*/ 	.dword	_ZN40_INTERNAL_c999338d_4_k_cu_2c538ded_295424cuda3std3__45__cpo6cbeginE
	.align		8
        /*0038*/ 	.dword	_ZN40_INTERNAL_c999338d_4_k_cu_2c538ded_295424cuda3std3__45__cpo4cendE
	.align		8
        /*0040*/ 	.dword	_ZN40_INTERNAL_c999338d_4_k_cu_2c538ded_295424cuda3std3__442_GLOBAL__N__c999338d_4_k_cu_2c538ded_295426ignoreE
	.align		8
        /*0048*/ 	.dword	_ZN40_INTERNAL_c999338d_4_k_cu_2c538ded_295424cuda3std3__419piecewise_constructE
	.align		8
        /*0050*/ 	.dword	_ZN40_INTERNAL_c999338d_4_k_cu_2c538ded_295424cuda3std3__48in_placeE
	.align		8
        /*0058*/ 	.dword	_ZN40_INTERNAL_c999338d_4_k_cu_2c538ded_295424cuda3std6ranges3__45__cpo4swapE
	.align		8
        /*0060*/ 	.dword	_ZN40_INTERNAL_c999338d_4_k_cu_2c538ded_295424cuda3std6ranges3__45__cpo9iter_moveE
	.align		8
        /*0068*/ 	.dword	_ZN40_INTERNAL_c999338d_4_k_cu_2c538ded_295424cute7productE
	.align		8
        /*0070*/ 	.dword	_ZN40_INTERNAL_c999338d_4_k_cu_2c538ded_295424cute1_E
	.align		8
        /*0078*/ 	.dword	$str$25
	.align		8
        /*0080*/ 	.dword	$str$26
	.align		8
        /*0088*/ 	.dword	$str$27
	.align		8
        /*0090*/ 	.dword	$str$28


//--------------------- .text._ZN7cutlass13device_kernelINS_4gemm6kernel13GemmUniversalIN4cute5tupleIJiiiiEEENS1_10collective13CollectiveMmaINS1_35MainloopSm100TmaUmmaWarpSpecializedILi11ELi2ELi2ENS5_IJNS4_1CILi4EEENSA_ILi2EEENSA_ILi1EEEEEEEENS5_IJNSA_ILi256EEESG_NSA_ILi64EEEEEEaNS5_IJlSD_lEEEaSJ_NS4_8TiledMMAINS4_8MMA_AtomIJNS4_21SM100_MMA_S8_2x1SM_SSIaaiLi256ELi256ELNS4_4UMMA5MajorE0ELSO_0ELNSN_8SaturateE0EEEEEENS4_6LayoutINS5_IJSD_SD_SD_EEENS5_IJNSA_ILi0EEESU_SU_EEEEENS5_IJNS4_10UnderscoreESX_SX_EEEEENS4_28SM100_TMA_2SM_LOAD_MULTICASTENS4_14ComposedLayoutINS4_7SwizzleILi2ELi4ELi3EEENS4_18smem_ptr_flag_bitsILi8EEENSS_INS5_IJNSA_ILi8EEESH_EEENS5_IJSH_SD_EEEEEEEvNS4_8identityES10_S1A_vS1B_EENS_8epilogue10collective18CollectiveEpilogueINS1D_23Sm100TmaWarpSpecializedILi4ELi2ELi64ELb0ELb0EEEJNS5_IJNSA_ILi128EEESG_SH_EEENS5_IJNSS_IS1I_SD_EENSS_ISH_SD_EEEEEaSJ_aSJ_NS1D_6fusion15FusionCallbacksIS1H_NS1N_17LinearCombinationIaiaiLNS_15FloatRoundStyleE2EEES1J_S1M_JEEENS4_5SM1004TMEM4LOAD26SM100_TMEM_LOAD_32dp32b64xENS4_13SM90_TMA_LOADES1A_NS4_39AutoVectorizingCopyWithAssumedAlignmentILi128EEENS4_14SM90_TMA_STOREES1A_S1Z_S1Z_EEEvvEEEEvNT_6ParamsE --------------------------
	.section	.text._ZN7cutlass13device_kernelINS_4gemm6kernel13GemmUniversalIN4cute5tupleIJiiiiEEENS1_10collective13CollectiveMmaINS1_35MainloopSm100TmaUmmaWarpSpecializedILi11ELi2ELi2ENS5_IJNS4_1CILi4EEENSA_ILi2EEENSA_ILi1EEEEEEEENS5_IJNSA_ILi256EEESG_NSA_ILi64EEEEEEaNS5_IJlSD_lEEEaSJ_NS4_8TiledMMAINS4_8MMA_AtomIJNS4_21SM100_MMA_S8_2x1SM_SSIaaiLi256ELi256ELNS4_4UMMA5MajorE0ELSO_0ELNSN_8SaturateE0EEEEEENS4_6LayoutINS5_IJSD_SD_SD_EEENS5_IJNSA_ILi0EEESU_SU_EEEEENS5_IJNS4_10UnderscoreESX_SX_EEEEENS4_28SM100_TMA_2SM_LOAD_MULTICASTENS4_14ComposedLayoutINS4_7SwizzleILi2ELi4ELi3EEENS4_18smem_ptr_flag_bitsILi8EEENSS_INS5_IJNSA_ILi8EEESH_EEENS5_IJSH_SD_EEEEEEEvNS4_8identityES10_S1A_vS1B_EENS_8epilogue10collective18CollectiveEpilogueINS1D_23Sm100TmaWarpSpecializedILi4ELi2ELi64ELb0ELb0EEEJNS5_IJNSA_ILi128EEESG_SH_EEENS5_IJNSS_IS1I_SD_EENSS_ISH_SD_EEEEEaSJ_aSJ_NS1D_6fusion15FusionCallbacksIS1H_NS1N_17LinearCombinationIaiaiLNS_15FloatRoundStyleE2EEES1J_S1M_JEEENS4_5SM1004TMEM4LOAD26SM100_TMEM_LOAD_32dp32b64xENS4_13SM90_TMA_LOADES1A_NS4_39AutoVectorizingCopyWithAssumedAlignmentILi128EEENS4_14SM90_TMA_STOREES1A_S1Z_S1Z_EEEvvEEEEvNT_6ParamsE,"ax",@progbits
	.align	128
.text._ZN7cutlass13device_kernelINS_4gemm6kernel13GemmUniversalIN4cute5tupleIJiiiiEEENS1_10collective13CollectiveMmaINS1_35MainloopSm100TmaUmmaWarpSpecializedILi11ELi2ELi2ENS5_IJNS4_1CILi4EEENSA_ILi2EEENSA_ILi1EEEEEEEENS5_IJNSA_ILi256EEESG_NSA_ILi64EEEEEEaNS5_IJlSD_lEEEaSJ_NS4_8TiledMMAINS4_8MMA_AtomIJNS4_21SM100_MMA_S8_2x1SM_SSIaaiLi256ELi256ELNS4_4UMMA5MajorE0ELSO_0ELNSN_8SaturateE0EEEEEENS4_6LayoutINS5_IJSD_SD_SD_EEENS5_IJNSA_ILi0EEESU_SU_EEEEENS5_IJNS4_10UnderscoreESX_SX_EEEEENS4_28SM100_TMA_2SM_LOAD_MULTICASTENS4_14ComposedLayoutINS4_7SwizzleILi2ELi4ELi3EEENS4_18smem_ptr_flag_bitsILi8EEENSS_INS5_IJNSA_ILi8EEESH_EEENS5_IJSH_SD_EEEEEEEvNS4_8identityES10_S1A_vS1B_EENS_8epilogue10collective18CollectiveEpilogueINS1D_23Sm100TmaWarpSpecializedILi4ELi2ELi64ELb0ELb0EEEJNS5_IJNSA_ILi128EEESG_SH_EEENS5_IJNSS_IS1I_SD_EENSS_ISH_SD_EEEEEaSJ_aSJ_NS1D_6fusion15FusionCallbacksIS1H_NS1N_17LinearCombinationIaiaiLNS_15FloatRoundStyleE2EEES1J_S1M_JEEENS4_5SM1004TMEM4LOAD26SM100_TMEM_LOAD_32dp32b64xENS4_13SM90_TMA_LOADES1A_NS4_39AutoVectorizingCopyWithAssumedAlignmentILi128EEENS4_14SM90_TMA_STOREES1A_S1Z_S1Z_EEEvvEEEEvNT_6ParamsE:
        .type           _ZN7cutlass13device_kernelINS_4gemm6kernel13GemmUniversalIN4cute5tupleIJiiiiEEENS1_10collective13CollectiveMmaINS1_35MainloopSm100TmaUmmaWarpSpecializedILi11ELi2ELi2ENS5_IJNS4_1CILi4EEENSA_ILi2EEENSA_ILi1EEEEEEEENS5_IJNSA_ILi256EEESG_NSA_ILi64EEEEEEaNS5_IJlSD_lEEEaSJ_NS4_8TiledMMAINS4_8MMA_AtomIJNS4_21SM100_MMA_S8_2x1SM_SSIaaiLi256ELi256ELNS4_4UMMA5MajorE0ELSO_0ELNSN_8SaturateE0EEEEEENS4_6LayoutINS5_IJSD_SD_SD_EEENS5_IJNSA_ILi0EEESU_SU_EEEEENS5_IJNS4_10UnderscoreESX_SX_EEEEENS4_28SM100_TMA_2SM_LOAD_MULTICASTENS4_14ComposedLayoutINS4_7SwizzleILi2ELi4ELi3EEENS4_18smem_ptr_flag_bitsILi8EEENSS_INS5_IJNSA_ILi8EEESH_EEENS5_IJSH_SD_EEEEEEEvNS4_8identityES10_S1A_vS1B_EENS_8epilogue10collective18CollectiveEpilogueINS1D_23Sm100TmaWarpSpecializedILi4ELi2ELi64ELb0ELb0EEEJNS5_IJNSA_ILi128EEESG_SH_EEENS5_IJNSS_IS1I_SD_EENSS_ISH_SD_EEEEEaSJ_aSJ_NS1D_6fusion15FusionCallbacksIS1H_NS1N_17LinearCombinationIaiaiLNS_15FloatRoundStyleE2EEES1J_S1M_JEEENS4_5SM1004TMEM4LOAD26SM100_TMEM_LOAD_32dp32b64xENS4_13SM90_TMA_LOADES1A_NS4_39AutoVectorizingCopyWithAssumedAlignmentILi128EEENS4_14SM90_TMA_STOREES1A_S1Z_S1Z_EEEvvEEEEvNT_6ParamsE,@function
        .size           _ZN7cutlass13device_kernelINS_4gemm6kernel13GemmUniversalIN4cute5tupleIJiiiiEEENS1_10collective13CollectiveMmaINS1_35MainloopSm100TmaUmmaWarpSpecializedILi11ELi2ELi2ENS5_IJNS4_1CILi4EEENSA_ILi2EEENSA_ILi1EEEEEEEENS5_IJNSA_ILi256EEESG_NSA_ILi64EEEEEEaNS5_IJlSD_lEEEaSJ_NS4_8TiledMMAINS4_8MMA_AtomIJNS4_21SM100_MMA_S8_2x1SM_SSIaaiLi256ELi256ELNS4_4UMMA5MajorE0ELSO_0ELNSN_8SaturateE0EEEEEENS4_6LayoutINS5_IJSD_SD_SD_EEENS5_IJNSA_ILi0EEESU_SU_EEEEENS5_IJNS4_10UnderscoreESX_SX_EEEEENS4_28SM100_TMA_2SM_LOAD_MULTICASTENS4_14ComposedLayoutINS4_7SwizzleILi2ELi4ELi3EEENS4_18smem_ptr_flag_bitsILi8EEENSS_INS5_IJNSA_ILi8EEESH_EEENS5_IJSH_SD_EEEEEEEvNS4_8identityES10_S1A_vS1B_EENS_8epilogue10collective18CollectiveEpilogueINS1D_23Sm100TmaWarpSpecializedILi4ELi2ELi64ELb0ELb0EEEJNS5_IJNSA_ILi128EEESG_SH_EEENS5_IJNSS_IS1I_SD_EENSS_ISH_SD_EEEEEaSJ_aSJ_NS1D_6fusion15FusionCallbacksIS1H_NS1N_17LinearCombinationIaiaiLNS_15FloatRoundStyleE2EEES1J_S1M_JEEENS4_5SM1004TMEM4LOAD26SM100_TMEM_LOAD_32dp32b64xENS4_13SM90_TMA_LOADES1A_NS4_39AutoVectorizingCopyWithAssumedAlignmentILi128EEENS4_14SM90_TMA_STOREES1A_S1Z_S1Z_EEEvvEEEEvNT_6ParamsE,(.L_x_207 - _ZN7cutlass13device_kernelINS_4gemm6kernel13GemmUniversalIN4cute5tupleIJiiiiEEENS1_10collective13CollectiveMmaINS1_35MainloopSm100TmaUmmaWarpSpecializedILi11ELi2ELi2ENS5_IJNS4_1CILi4EEENSA_ILi2EEENSA_ILi1EEEEEEEENS5_IJNSA_ILi256EEESG_NSA_ILi64EEEEEEaNS5_IJlSD_lEEEaSJ_NS4_8TiledMMAINS4_8MMA_AtomIJNS4_21SM100_MMA_S8_2x1SM_SSIaaiLi256ELi256ELNS4_4UMMA5MajorE0ELSO_0ELNSN_8SaturateE0EEEEEENS4_6LayoutINS5_IJSD_SD_SD_EEENS5_IJNSA_ILi0EEESU_SU_EEEEENS5_IJNS4_10UnderscoreESX_SX_EEEEENS4_28SM100_TMA_2SM_LOAD_MULTICASTENS4_14ComposedLayoutINS4_7SwizzleILi2ELi4ELi3EEENS4_18smem_ptr_flag_bitsILi8EEENSS_INS5_IJNSA_ILi8EEESH_EEENS5_IJSH_SD_EEEEEEEvNS4_8identityES10_S1A_vS1B_EENS_8epilogue10collective18CollectiveEpilogueINS1D_23Sm100TmaWarpSpecializedILi4ELi2ELi64ELb0ELb0EEEJNS5_IJNSA_ILi128EEESG_SH_EEENS5_IJNSS_IS1I_SD_EENSS_ISH_SD_EEEEEaSJ_aSJ_NS1D_6fusion15FusionCallbacksIS1H_NS1N_17LinearCombinationIaiaiLNS_15FloatRoundStyleE2EEES1J_S1M_JEEENS4_5SM1004TMEM4LOAD26SM100_TMEM_LOAD_32dp32b64xENS4_13SM90_TMA_LOADES1A_NS4_39AutoVectorizingCopyWithAssumedAlignmentILi128EEENS4_14SM90_TMA_STOREES1A_S1Z_S1Z_EEEvvEEEEvNT_6ParamsE)
        .other          _ZN7cutlass13device_kernelINS_4gemm6kernel13GemmUniversalIN4cute5tupleIJiiiiEEENS1_10collective13CollectiveMmaINS1_35MainloopSm100TmaUmmaWarpSpecializedILi11ELi2ELi2ENS5_IJNS4_1CILi4EEENSA_ILi2EEENSA_ILi1EEEEEEEENS5_IJNSA_ILi256EEESG_NSA_ILi64EEEEEEaNS5_IJlSD_lEEEaSJ_NS4_8TiledMMAINS4_8MMA_AtomIJNS4_21SM100_MMA_S8_2x1SM_SSIaaiLi256ELi256ELNS4_4UMMA5MajorE0ELSO_0ELNSN_8SaturateE0EEEEEENS4_6LayoutINS5_IJSD_SD_SD_EEENS5_IJNSA_ILi0EEESU_SU_EEEEENS5_IJNS4_10UnderscoreESX_SX_EEEEENS4_28SM100_TMA_2SM_LOAD_MULTICASTENS4_14ComposedLayoutINS4_7SwizzleILi2ELi4ELi3EEENS4_18smem_ptr_flag_bitsILi8EEENSS_INS5_IJNSA_ILi8EEESH_EEENS5_IJSH_SD_EEEEEEEvNS4_8identityES10_S1A_vS1B_EENS_8epilogue10collective18CollectiveEpilogueINS1D_23Sm100TmaWarpSpecializedILi4ELi2ELi64ELb0ELb0EEEJNS5_IJNSA_ILi128EEESG_SH_EEENS5_IJNSS_IS1I_SD_EENSS_ISH_SD_EEEEEaSJ_aSJ_NS1D_6fusion15FusionCallbacksIS1H_NS1N_17LinearCombinationIaiaiLNS_15FloatRoundStyleE2EEES1J_S1M_JEEENS4_5SM1004TMEM4LOAD26SM100_TMEM_LOAD_32dp32b64xENS4_13SM90_TMA_LOADES1A_NS4_39AutoVectorizingCopyWithAssumedAlignmentILi128EEENS4_14SM90_TMA_STOREES1A_S1Z_S1Z_EEEvvEEEEvNT_6ParamsE,@"STO_CUDA_ENTRY STV_DEFAULT"
_ZN7cutlass13device_kernelINS_4gemm6kernel13GemmUniversalIN4cute5tupleIJiiiiEEENS1_10collective13CollectiveMmaINS1_35MainloopSm100TmaUmmaWarpSpecializedILi11ELi2ELi2ENS5_IJNS4_1CILi4EEENSA_ILi2EEENSA_ILi1EEEEEEEENS5_IJNSA_ILi256EEESG_NSA_ILi64EEEEEEaNS5_IJlSD_lEEEaSJ_NS4_8TiledMMAINS4_8MMA_AtomIJNS4_21SM100_MMA_S8_2x1SM_SSIaaiLi256ELi256ELNS4_4UMMA5MajorE0ELSO_0ELNSN_8SaturateE0EEEEEENS4_6LayoutINS5_IJSD_SD_SD_EEENS5_IJNSA_ILi0EEESU_SU_EEEEENS5_IJNS4_10UnderscoreESX_SX_EEEEENS4_28SM100_TMA_2SM_LOAD_MULTICASTENS4_14ComposedLayoutINS4_7SwizzleILi2ELi4ELi3EEENS4_18smem_ptr_flag_bitsILi8EEENSS_INS5_IJNSA_ILi8EEESH_EEENS5_IJSH_SD_EEEEEEEvNS4_8identityES10_S1A_vS1B_EENS_8epilogue10collective18CollectiveEpilogueINS1D_23Sm100TmaWarpSpecializedILi4ELi2ELi64ELb0ELb0EEEJNS5_IJNSA_ILi128EEESG_SH_EEENS5_IJNSS_IS1I_SD_EENSS_ISH_SD_EEEEEaSJ_aSJ_NS1D_6fusion15FusionCallbacksIS1H_NS1N_17LinearCombinationIaiaiLNS_15FloatRoundStyleE2EEES1J_S1M_JEEENS4_5SM1004TMEM4LOAD26SM100_TMEM_LOAD_32dp32b64xENS4_13SM90_TMA_LOADES1A_NS4_39AutoVectorizingCopyWithAssumedAlignmentILi128EEENS4_14SM90_TMA_STOREES1A_S1Z_S1Z_EEEvvEEEEvNT_6ParamsE:
[----:B------:R-:W1:Y:S01]  /*0000*/  LDC R1, c[0x0][0x37c] ;  /* 0x0000df00ff017b82 */ /* 0x000e620000000800 */
[----:B------:R-:W2:Y:S01]  /*0010*/  S2R R157, SR_TID.X ;  /* 0x00000000009d7919 */ /* 0x000ea20000002100 */
[----:B------:R-:W3:Y:S06]  /*0020*/  LDCU.64 UR8, c[0x0][0x890] ;  /* 0x00011200ff0877ac */ /* 0x000eec0008000a00 */
[----:B------:R-:W4:Y:S01]  /*0030*/  S2UR UR45, SR_CgaCtaId ;  /* 0x00000000002d79c3 */ /* 0x000f220000008800 */
[----:B------:R-:W-:Y:S02]  /*0040*/  PRMT R144, RZ, 0x7610, R144 ;  /* 0x00007610ff907816 */ /* 0x000fe40000000090 */
[----:B------:R-:W-:-:S02]  /*0050*/  ELECT P0, URZ, PT ;  /* 0x0000000000ff782f */ /* 0x000fc40003800000 */
[----:B---3--:R-:W-:-:S04]  /*0060*/  ISETP.NE.U32.AND P1, PT, RZ, UR8, PT ;  /* 0x00000008ff007c0c */ /* 0x008fc8000bf25070 */
[----:B------:R-:W-:Y:S01]  /*0070*/  ISETP.NE.AND.EX P2, PT, RZ, UR9, PT, P1 ;  /* 0x00000009ff007c0c */ /* 0x000fe2000bf45310 */
[----:B----4-:R-:W-:Y:S02]  /*0080*/  ULOP3.LUT UR34, UR45, 0x1, URZ, 0xc0, !UPT ;  /* 0x000000012d227892 */ /* 0x010fe4000f8ec0ff */
[----:B------:R-:W-:Y:S01]  /*0090*/  ULOP3.LUT UR33, UR45, 0x1, URZ, 0x3c, !UPT ;  /* 0x000000012d217892 */ /* 0x000fe2000f8e3cff */
[----:B--2---:R-:W-:-:S05]  /*00a0*/  SHF.R.U32.HI R145, RZ, 0x5, R157 ;  /* 0x00000005ff917819 */ /* 0x004fca000001169d */
[----:B------:R-:W2:Y:S02]  /*00b0*/  SHFL.IDX PT, R0, R145, RZ, 0x1f ;  /* 0x00001fff91007589 */ /* 0x000ea400000e0000 */
[----:B--2---:R-:W-:Y:S02]  /*00c0*/  R2UR UR25, R0 ;  /* 0x00000000001972ca */ /* 0x004fe400000e0000 */
[----:B-1----:R-:W-:Y:S05]  /*00d0*/  @P2 BRA `(.L_x_0) ;  /* 0x0000000000302947 */ /* 0x002fea0003800000 */
[----:B------:R-:W1:Y:S02]  /*00e0*/  LDCU.64 UR4, c[0x0][0x888] ;  /* 0x00011100ff0477ac */ /* 0x000e640008000a00 */
[----:B-1----:R-:W-:-:S04]  /*00f0*/  UISETP.NE.U32.AND UP0, UPT, UR4, URZ, UPT ;  /* 0x000000ff0400728c */ /* 0x002fc8000bf05070 */
[----:B------:R-:W-:-:S09]  /*0100*/  UISETP.NE.AND.EX UP0, UPT, UR5, URZ, UPT, UP0 ;  /* 0x000000ff0500728c */ /* 0x000fd2000bf05300 */
[----:B------:R-:W-:Y:S05]  /*0110*/  BRA.U !UP0, `(.L_x_1) ;  /* 0x0000000108147547 */ /* 0x000fea000b800000 */
[----:B------:R-:W1:Y:S01]  /*0120*/  LDC.64 R72, c[0x0][0x888] ;  /* 0x00022200ff487b82 */ /* 0x000e620000000a00 */
[----:B------:R-:W1:Y:S02]  /*0130*/  LDCU.64 UR4, c[0x0][0x358] ;  /* 0x00006b00ff0477ac */ /* 0x000e640008000a00 */
[----:B-1----:R1:W5:Y:S01]  /*0140*/  LDG.E R72, desc[UR4][R72.64] ;  /* 0x0000000448487981 */ /* 0x002362000c1e1900 */
[----:B------:R-:W-:Y:S01]  /*0150*/  HFMA2 R144, -RZ, RZ, 0, 5.9604644775390625e-08 ;  /* 0x00000001ff907431 */ /* 0x000fe200000001ff */
[----:B------:R-:W-:Y:S05]  /*0160*/  BRA `(.L_x_0) ;  /* 0x00000000000c7947 */ /* 0x000fea0003800000 */
.L_x_1:
[----:B------:R-:W1:Y:S01]  /*0170*/  LDCU UR4, c[0x0][0x880] ;  /* 0x00011000ff0477ac */ /* 0x000e620008000800 */
[----:B------:R-:W-:Y:S01]  /*0180*/  HFMA2 R144, -RZ, RZ, 0, 5.9604644775390625e-08 ;  /* 0x00000001ff907431 */ /* 0x000fe200000001ff */
[----:B-1----:R-:W-:-:S07]  /*0190*/  MOV R72, UR4 ;  /* 0x0000000400487c02 */ /* 0x002fce0008000f00 */
.L_x_0:
[----:B------:R-:W2:Y:S02]  /*01a0*/  LDCU.64 UR4, c[0x0][0x8b0] ;  /* 0x00011600ff0477ac */ /* 0x000ea40008000a00 */
[----:B--2---:R-:W-:-:S04]  /*01b0*/  UISETP.NE.U32.AND UP0, UPT, UR4, URZ, UPT ;  /* 0x000000ff0400728c */ /* 0x004fc8000bf05070 */
[----:B------:R-:W-:-:S09]  /*01c0*/  UISETP.NE.AND.EX UP0, UPT, UR5, URZ, UPT, UP0 ;  /* 0x000000ff0500728c */ /* 0x000fd2000bf05300 */
[----:B------:R-:W-:Y:S05]  /*01d0*/  BRA.U UP0, `(.L_x_2) ;  /* 0x0000000100287547 */ /* 0x000fea000b800000 */
[----:B------:R-:W2:Y:S02]  /*01e0*/  LDCU.64 UR4, c[0x0][0x8a8] ;  /* 0x00011500ff0477ac */ /* 0x000ea40008000a00 */
[----:B--2---:R-:W-:-:S04]  /*01f0*/  UISETP.NE.U32.AND UP0, UPT, UR4, URZ, UPT ;  /* 0x000000ff0400728c */ /* 0x004fc8000bf05070 */
[----:B------:R-:W-:-:S09]  /*0200*/  UISETP.NE.AND.EX UP0, UPT, UR5, URZ, UPT, UP0 ;  /* 0x000000ff0500728c */ /* 0x000fd2000bf05300 */
[----:B------:R-:W-:Y:S05]  /*0210*/  BRA.U !UP0, `(.L_x_3) ;  /* 0x0000000108107547 */ /* 0x000fea000b800000 */
[----:B------:R-:W2:Y:S01]  /*0220*/  LDC.64 R70, c[0x0][0x8a8] ;  /* 0x00022a00ff467b82 */ /* 0x000ea20000000a00 */
[----:B------:R-:W2:Y:S02]  /*0230*/  LDCU.64 UR4, c[0x0][0x358] ;  /* 0x00006b00ff0477ac */ /* 0x000ea40008000a00 */
[----:B--2---:R2:W5:Y:S01]  /*0240*/  LDG.E R70, desc[UR4][R70.64] ;  /* 0x0000000446467981 */ /* 0x004562000c1e1900 */
[----:B------:R-:W-:Y:S05]  /*0250*/  BRA `(.L_x_2) ;  /* 0x0000000000087947 */ /* 0x000fea0003800000 */
.L_x_3:
[----:B------:R-:W2:Y:S02]  /*0260*/  LDCU UR4, c[0x0][0x8a0] ;  /* 0x00011400ff0477ac */ /* 0x000ea40008000800 */
[----:B--2---:R-:W-:Y:S02]  /*0270*/  MOV R70, UR4 ;  /* 0x0000000400467c02 */ /* 0x004fe40008000f00 */
.L_x_2:
[----:B------:R-:W-:Y:S01]  /*0280*/  IMAD.U32 R0, RZ, RZ, UR25 ;  /* 0x00000019ff007e24 */ /* 0x000fe2000f8e00ff */
[----:B------:R-:W-:Y:S04]  /*0290*/  BSSY.RECONVERGENT B0, `(.L_x_4) ;  /* 0x000000c000007945 */ /* 0x000fe80003800200 */
[C---:B------:R-:W-:Y:S02]  /*02a0*/  ISETP.NE.OR P3, PT, R0.reuse, 0x1, !P0 ;  /* 0x000000010000780c */ /* 0x040fe40004765670 */
[----:B------:R-:W-:-:S11]  /*02b0*/  ISETP.NE.OR P2, PT, R0, 0x3, !P0 ;  /* 0x000000030000780c */ /* 0x000fd60004745670 */
[----:B------:R-:W-:Y:S05]  /*02c0*/  @P3 BRA `(.L_x_5) ;  /* 0x0000000000203947 */ /* 0x000fea0003800000 */
[----:B------:R-:W3:Y:S02]  /*02d0*/  LDCU.64 UR4, c[0x0][0x348] ;  /* 0x00006900ff0477ac */ /* 0x000ee40008000a00 */
[----:B---3--:R-:W-:Y:S02]  /*02e0*/  UIADD3 UR6, UP1, UPT, UR4, 0x80, URZ ;  /* 0x0000008004067890 */ /* 0x008fe4000ff3e0ff */
[----:B------:R-:W-:Y:S02]  /*02f0*/  UIADD3 UR4, UP0, UPT, UR4, 0x180, URZ ;  /* 0x0000018004047890 */ /* 0x000fe4000ff1e0ff */
[----:B------:R-:W-:Y:S02]  /*0300*/  UIADD3.X UR7, UPT, UPT, URZ, UR5, URZ, UP1, !UPT ;  /* 0x00000005ff077290 */ /* 0x000fe40008ffe4ff */
[----:B------:R-:W-:-:S07]  /*0310*/  UIADD3.X UR5, UPT, UPT, URZ, UR5, URZ, UP0, !UPT ;  /* 0x00000005ff057290 */ /* 0x000fce00087fe4ff */
[----:B------:R3:W-:Y:S02]  /*0320*/  UTMACCTL.PF [UR6] ;  /* 0x00000000060079b9 */ /* 0x0007e40008040000 */
[----:B------:R3:W-:Y:S02]  /*0330*/  UTMACCTL.PF [UR4] ;  /* 0x00000000040079b9 */ /* 0x0007e40008040000 */
[----:B---3--:R-:W-:Y:S01]  /*0340*/  NOP ;  /* 0x0000000000007918 */ /* 0x008fe20000000000 */
.L_x_5:
[----:B------:R-:W-:Y:S05]  /*0350*/  BSYNC.RECONVERGENT B0 ;  /* 0x0000000000007941 */ /* 0x000fea0003800200 */
.L_x_4:
[----:B------:R-:W-:Y:S04]  /*0360*/  BSSY.RECONVERGENT B0, `(.L_x_6) ;  /* 0x000000a000007945 */ /* 0x000fe80003800200 */
        /* <DEDUP_REMOVED lines=9> */
.L_x_7:
[----:B------:R-:W-:Y:S05]  /*0400*/  BSYNC.RECONVERGENT B0 ;  /* 0x0000000000007941 */ /* 0x000fea0003800200 */
.L_x_6:
[----:B------:R-:W3:Y:S01]  /*0410*/  LDCU.64 UR4, c[0x0][0x888] ;  /* 0x00011100ff0477ac */ /* 0x000ee20008000a00 */
[----:B------:R-:W-:Y:S01]  /*0420*/  ISETP.NE.AND.EX P1, PT, RZ, UR9, PT, P1 ;  /* 0x00000009ff007c0c */ /* 0x000fe2000bf25310 */
[----:B------:R-:W-:Y:S01]  /*0430*/  UPLOP3.LUT UP5, UPT, UPT, UPT, UPT, 0x80, 0x8 ;  /* 0x000000000008789c */ /* 0x000fe20003faf070 */
[----:B---3--:R-:W-:-:S04]  /*0440*/  ISETP.NE.U32.AND P2, PT, RZ, UR4, PT ;  /* 0x00000004ff007c0c */ /* 0x008fc8000bf45070 */
[----:B------:R-:W-:-:S13]  /*0450*/  ISETP.NE.AND.EX P2, PT, RZ, UR5, PT, P2 ;  /* 0x00000005ff007c0c */ /* 0x000fda000bf45320 */
[----:B------:R-:W-:Y:S05]  /*0460*/  @P2 BRA P1, `(.L_x_8) ;  /* 0x0000000000282947 */ /* 0x000fea0000800000 */
[----:B-----5:R-:W-:Y:S01]  /*0470*/  R2UR UR6, R72 ;  /* 0x00000000480672ca */ /* 0x020fe200000e0000 */
[----:B------:R-:W-:Y:S02]  /*0480*/  UISETP.NE.U32.AND UP0, UPT, UR8, URZ, UPT ;  /* 0x000000ff0800728c */ /* 0x000fe4000bf05070 */
[----:B------:R-:W-:Y:S02]  /*0490*/  UISETP.NE.U32.AND UP1, UPT, UR4, URZ, UPT ;  /* 0x000000ff0400728c */ /* 0x000fe4000bf25070 */
[----:B------:R-:W-:Y:S02]  /*04a0*/  UISETP.NE.AND.EX UP2, UPT, UR9, URZ, UPT, UP0 ;  /* 0x000000ff0900728c */ /* 0x000fe4000bf45300 */
[----:B------:R-:W-:-:S04]  /*04b0*/  UISETP.NE.AND.EX UP0, UPT, UR5, URZ, UPT, UP1 ;  /* 0x000000ff0500728c */ /* 0x000fc8000bf05310 */
[----:B------:R-:W-:Y:S02]  /*04c0*/  USEL UR4, URZ, 0xffffffff, UP0 ;  /* 0xffffffffff047887 */ /* 0x000fe40008000000 */
[----:B------:R-:W-:-:S04]  /*04d0*/  UISETP.NE.AND UP1, UPT, UR6, URZ, UPT ;  /* 0x000000ff0600728c */ /* 0x000fc8000bf25270 */
[----:B------:R-:W-:-:S04]  /*04e0*/  @!UP2 USEL UR4, URZ, 0xffffffff, UP1 ;  /* 0xffffffffff04a887 */ /* 0x000fc80008800000 */
[----:B------:R-:W-:-:S04]  /*04f0*/  ULOP3.LUT UR4, UR4, 0x1, URZ, 0xc0, !UPT ;  /* 0x0000000104047892 */ /* 0x000fc8000f8ec0ff */
[----:B------:R-:W-:-:S11]  /*0500*/  UISETP.NE.U32.AND UP5, UPT, UR4, 0x1, UPT ;  /* 0x000000010400788c */ /* 0x000fd6000bfa5070 */
.L_x_8:
[----:B------:R-:W3:Y:S01]  /*0510*/  SHFL.IDX PT, R0, R145, RZ, 0x1f ;  /* 0x00001fff91007589 */ /* 0x000ee200000e0000 */
[----:B------:R-:W-:-:S04]  /*0520*/  UISETP.NE.AND UP0, UPT, UR25, 0x2, UPT ;  /* 0x000000021900788c */ /* 0x000fc8000bf05270 */
[----:B------:R-:W-:Y:S02]  /*0530*/  UISETP.EQ.AND UP1, UPT, UR34, URZ, !UP0 ;  /* 0x000000ff2200728c */ /* 0x000fe4000c722270 */
[----:B------:R-:W-:-:S04]  /*0540*/  USEL UR44, URZ, 0x1, UP0 ;  /* 0x00000001ff2c7887 */ /* 0x000fc80008000000 */
[----:B------:R-:W-:Y:S02]  /*0550*/  PLOP3.LUT P3, PT, P0, PT, UP1, 0x80, 0x8 ;  /* 0x000000000008781c */ /* 0x000fe4000076f018 */
[----:B---3--:R-:W-:-:S13]  /*0560*/  ISETP.NE.AND P1, PT, R0, RZ, PT ;  /* 0x000000ff0000720c */ /* 0x008fda0003f25270 */
[----:B------:R-:W-:Y:S05]  /*0570*/  @P1 BRA `(.L_x_9) ;  /* 0x0000000000981947 */ /* 0x000fea0003800000 */
[----:B------:R-:W-:Y:S01]  /*0580*/  ELECT P1, URZ, PT ;  /* 0x0000000000ff782f */ /* 0x000fe20003820000 */
[----:B------:R-:W-:-:S12]  /*0590*/  BSSY.RECONVERGENT B0, `(.L_x_9) ;  /* 0x0000024000007945 */ /* 0x000fd80003800200 */
[----:B------:R-:W-:Y:S05]  /*05a0*/  @!P1 BRA `(.L_x_10) ;  /* 0x0000000000889947 */ /* 0x000fea0003800000 */
[----:B------:R-:W-:Y:S01]  /*05b0*/  UMOV UR4, 0x400 ;  /* 0x0000040000047882 */ /* 0x000fe20000000000 */
[----:B------:R-:W-:Y:S01]  /*05c0*/  UMOV UR8, 0x1 ;  /* 0x0000000100087882 */ /* 0x000fe20000000000 */
[----:B------:R-:W-:Y:S01]  /*05d0*/  UMOV UR6, 0x3 ;  /* 0x0000000300067882 */ /* 0x000fe20000000000 */
[----:B------:R-:W-:Y:S02]  /*05e0*/  ULEA UR4, UR45, UR4, 0x18 ;  /* 0x000000042d047291 */ /* 0x000fe4000f8ec0ff */
[----:B------:R-:W-:-:S04]  /*05f0*/  UIADD3 UR8, UPT, UPT, -UR8, 0x100000, URZ ;  /* 0x0010000008087890 */ /* 0x000fc8000fffe1ff */
[----:B------:R-:W-:Y:S02]  /*0600*/  USHF.L.U32 UR9, UR8, 0xb, URZ ;  /* 0x0000000b08097899 */ /* 0x000fe400080006ff */
[----:B------:R-:W-:Y:S02]  /*0610*/  USHF.L.U32 UR8, UR8, 0x1, URZ ;  /* 0x0000000108087899 */ /* 0x000fe400080006ff */
[----:B------:R-:W-:-:S04]  /*0620*/  UIADD3 UR6, UPT, UPT, -UR6, 0x100000, URZ ;  /* 0x0010000006067890 */ /* 0x000fc8000fffe1ff */
[----:B------:R-:W-:Y:S02]  /*0630*/  USHF.L.U32 UR7, UR6, 0xb, URZ ;  /* 0x0000000b06077899 */ /* 0x000fe400080006ff */
[----:B------:R-:W-:Y:S01]  /*0640*/  USHF.L.U32 UR6, UR6, 0x1, URZ ;  /* 0x0000000106067899 */ /* 0x000fe200080006ff */
[----:B------:R-:W3:Y:S03]  /*0650*/  FENCE.VIEW.ASYNC.S ;  /* 0x00000000000073c6 */ /* 0x000ee60000000000 */
[----:B---3--:R3:W4:Y:S08]  /*0660*/  SYNCS.EXCH.64 URZ, [UR4], UR8 ;  /* 0x0000000804ff75b2 */ /* 0x0087300008000100 */
[----:B------:R3:W1:Y:S01]  /*0670*/  SYNCS.EXCH.64 URZ, [UR4+0x58], UR6 ;  /* 0x0000580604ff75b2 */ /* 0x0006620008000100 */
        /* <DEDUP_REMOVED lines=19> */
[----:B------:R3:W1:Y:S02]  /*07b0*/  SYNCS.EXCH.64 URZ, [UR4+0xa8], UR6 ;  /* 0x0000a80604ff75b2 */ /* 0x0006640008000100 */
[----:B---34-:R-:W-:Y:S01]  /*07c0*/  NOP ;  /* 0x0000000000007918 */ /* 0x018fe20000000000 */
.L_x_10:
[----:B------:R-:W-:Y:S05]  /*07d0*/  BSYNC.RECONVERGENT B0 ;  /* 0x0000000000007941 */ /* 0x000fea0003800200 */
.L_x_9:
[----:B------:R-:W3:Y:S01]  /*07e0*/  SHFL.IDX PT, R0, R145, RZ, 0x1f ;  /* 0x00001fff91007589 */ /* 0x000ee200000e0000 */
[----:B------:R-:W-:Y:S01]  /*07f0*/  NOP ;  /* 0x0000000000007918 */ /* 0x000fe20000000000 */
[----:B---3--:R-:W-:-:S13]  /*0800*/  ISETP.NE.AND P1, PT, R0, 0x1, PT ;  /* 0x000000010000780c */ /* 0x008fda0003f25270 */
[----:B------:R-:W-:Y:S05]  /*0810*/  @P1 BRA `(.L_x_11) ;  /* 0x0000000000541947 */ /* 0x000fea0003800000 */
        /* <DEDUP_REMOVED lines=10> */
[----:B------:R-:W-:Y:S01]  /*08c0*/  ELECT P1, URZ, PT ;  /* 0x0000000000ff782f */ /* 0x000fe20003820000 */
[----:B------:R-:W3:Y:S02]  /*08d0*/  FENCE.VIEW.ASYNC.S ;  /* 0x00000000000073c6 */ /* 0x000ee40000000000 */
[----:B---3--:R3:W4:Y:S08]  /*08e0*/  SYNCS.EXCH.64 URZ, [UR4+0xb0], UR8 ;  /* 0x0000b00804ff75b2 */ /* 0x0087300008000100 */
[----:B------:R3:W1:Y:S01]  /*08f0*/  SYNCS.EXCH.64 URZ, [UR4+0xd0], UR6 ;  /* 0x0000d00604ff75b2 */ /* 0x0006620008000100 */
[----:B------:R3:W1:Y:S01]  /*0900*/  SYNCS.EXCH.64 URZ, [UR4+0xb8], UR8 ;  /* 0x0000b80804ff75b2 */ /* 0x0006620008000100 */
[----:B------:R3:W1:Y:S01]  /*0910*/  SYNCS.EXCH.64 URZ, [UR4+0xd8], UR6 ;  /* 0x0000d80604ff75b2 */ /* 0x0006620008000100 */
[----:B------:R3:W1:Y:S01]  /*0920*/  SYNCS.EXCH.64 URZ, [UR4+0xc0], UR8 ;  /* 0x0000c00804ff75b2 */ /* 0x0006620008000100 */
[----:B------:R3:W1:Y:S01]  /*0930*/  SYNCS.EXCH.64 URZ, [UR4+0xe0], UR6 ;  /* 0x0000e00604ff75b2 */ /* 0x0006620008000100 */
[----:B------:R3:W1:Y:S01]  /*0940*/  SYNCS.EXCH.64 URZ, [UR4+0xc8], UR8 ;  /* 0x0000c80804ff75b2 */ /* 0x0006620008000100 */
[----:B------:R3:W1:Y:S01]  /*0950*/  SYNCS.EXCH.64 URZ, [UR4+0xe8], UR6 ;  /* 0x0000e80604ff75b2 */ /* 0x0006620008000100 */
[----:B------:R-:W-:Y:S01]  /*0960*/  NOP ;  /* 0x0000000000007918 */ /* 0x000fe20000000000 */
.L_x_11:
[----:B------:R-:W2:Y:S01]  /*0970*/  SHFL.IDX PT, R0, R145, RZ, 0x1f ;  /* 0x00001fff91007589 */ /* 0x000ea200000e0000 */
[----:B------:R-:W-:Y:S01]  /*0980*/  NOP ;  /* 0x0000000000007918 */ /* 0x000fe20000000000 */
[----:B--2---:R-:W-:-:S13]  /*0990*/  ISETP.NE.AND P1, PT, R0, 0x3, PT ;  /* 0x000000030000780c */ /* 0x004fda0003f25270 */
[----:B------:R-:W-:Y:S05]  /*09a0*/  @P1 BRA `(.L_x_12) ;  /* 0x00000000002c1947 */ /* 0x000fea0003800000 */
[----:B---3--:R-:W-:Y:S01]  /*09b0*/  UMOV UR6, 0x400 ;  /* 0x0000040000067882 */ /* 0x008fe20000000000 */
[----:B------:R-:W-:Y:S01]  /*09c0*/  UMOV UR4, 0x20 ;  /* 0x0000002000047882 */ /* 0x000fe20000000000 */
[----:B------:R-:W-:Y:S02]  /*09d0*/  ULEA UR6, UR45, UR6, 0x18 ;  /* 0x000000062d067291 */ /* 0x000fe4000f8ec0ff */
[----:B------:R-:W-:-:S04]  /*09e0*/  UIADD3 UR4, UPT, UPT, -UR4, 0x100000, URZ ;  /* 0x0010000004047890 */ /* 0x000fc8000fffe1ff */
[----:B------:R-:W-:Y:S02]  /*09f0*/  USHF.L.U32 UR5, UR4, 0xb, URZ ;  /* 0x0000000b04057899 */ /* 0x000fe400080006ff */
[----:B------:R-:W-:Y:S01]  /*0a00*/  USHF.L.U32 UR4, UR4, 0x1, URZ ;  /* 0x0000000104047899 */ /* 0x000fe200080006ff */
[----:B------:R-:W-:Y:S01]  /*0a10*/  ELECT P1, URZ, PT ;  /* 0x0000000000ff782f */ /* 0x000fe20003820000 */
[----:B------:R-:W2:Y:S10]  /*0a20*/  FENCE.VIEW.ASYNC.S ;  /* 0x00000000000073c6 */ /* 0x000eb40000000000 */
[----:B--2---:R2:W3:Y:S01]  /*0a30*/  SYNCS.EXCH.64 URZ, [UR6+0xf0], UR4 ;  /* 0x0000f00406ff75b2 */ /* 0x0044e20008000100 */
[----:B------:R2:W1:Y:S01]  /*0a40*/  SYNCS.EXCH.64 URZ, [UR6+0xf8], UR4 ;  /* 0x0000f80406ff75b2 */ /* 0x0004620008000100 */
[----:B------:R-:W-:Y:S01]  /*0a50*/  NOP ;  /* 0x0000000000007918 */ /* 0x000fe20000000000 */
.L_x_12:
[----:B------:R-:W4:Y:S01]  /*0a60*/  SHFL.IDX PT, R0, R145, RZ, 0x1f ;  /* 0x00001fff91007589 */ /* 0x000f2200000e0000 */
[----:B------:R-:W-:Y:S01]  /*0a70*/  NOP ;  /* 0x0000000000007918 */ /* 0x000fe20000000000 */
[----:B----4-:R-:W-:-:S13]  /*0a80*/  ISETP.NE.AND P1, PT, R0, 0x4, PT ;  /* 0x000000040000780c */ /* 0x010fda0003f25270 */
[----:B------:R-:W-:Y:S05]  /*0a90*/  @P1 BRA `(.L_x_13) ;  /* 0x0000000000481947 */ /* 0x000fea0003800000 */
[----:B--23--:R-:W-:Y:S01]  /*0aa0*/  UMOV UR4, 0x720 ;  /* 0x0000072000047882 */ /* 0x00cfe20000000000 */
[----:B------:R-:W-:Y:S01]  /*0ab0*/  UMOV UR6, 0x400 ;  /* 0x0000040000067882 */ /* 0x000fe20000000000 */
[----:B------:R-:W-:Y:S01]  /*0ac0*/  USEL UR4, UR4, 0x620, UP5 ;  /* 0x0000062004047887 */ /* 0x000fe2000a800000 */
        /* <DEDUP_REMOVED lines=9> */
[----:B------:R-:W2:Y:S02]  /*0b60*/  FENCE.VIEW.ASYNC.S ;  /* 0x00000000000073c6 */ /* 0x000ea40000000000 */
[----:B--2---:R4:W2:Y:S08]  /*0b70*/  SYNCS.EXCH.64 URZ, [UR6+0x100], UR8 ;  /* 0x0001000806ff75b2 */ /* 0x0048b00008000100 */
[----:B------:R4:W3:Y:S01]  /*0b80*/  SYNCS.EXCH.64 URZ, [UR6+0x110], UR4 ;  /* 0x0001100406ff75b2 */ /* 0x0008e20008000100 */
[----:B------:R4:W1:Y:S01]  /*0b90*/  SYNCS.EXCH.64 URZ, [UR6+0x108], UR8 ;  /* 0x0001080806ff75b2 */ /* 0x0008620008000100 */
[----:B------:R4:W1:Y:S02]  /*0ba0*/  SYNCS.EXCH.64 URZ, [UR6+0x118], UR4 ;  /* 0x0001180406ff75b2 */ /* 0x0008640008000100 */
[----:B----4-:R-:W-:Y:S01]  /*0bb0*/  NOP ;  /* 0x0000000000007918 */ /* 0x010fe20000000000 */
.L_x_13:
[----:B------:R-:W4:Y:S01]  /*0bc0*/  SHFL.IDX PT, R0, R145, RZ, 0x1f ;  /* 0x00001fff91007589 */ /* 0x000f2200000e0000 */
[----:B------:R-:W-:Y:S01]  /*0bd0*/  NOP ;  /* 0x0000000000007918 */ /* 0x000fe20000000000 */
[----:B----4-:R-:W-:-:S13]  /*0be0*/  ISETP.NE.AND P1, PT, R0, 0x5, PT ;  /* 0x000000050000780c */ /* 0x010fda0003f25270 */
[----:B------:R-:W-:Y:S05]  /*0bf0*/  @P1 BRA `(.L_x_14) ;  /* 0x0000000000441947 */ /* 0x000fea0003800000 */
[----:B--23--:R-:W-:Y:S01]  /*0c00*/  UMOV UR4, 0x400 ;  /* 0x0000040000047882 */ /* 0x00cfe20000000000 */
        /* <DEDUP_REMOVED lines=16> */
.L_x_14:
[----:B------:R-:W4:Y:S01]  /*0d10*/  SHFL.IDX PT, R0, R145, RZ, 0x1f ;  /* 0x00001fff91007589 */ /* 0x000f2200000e0000 */
[----:B------:R-:W-:Y:S01]  /*0d20*/  ISETP.NE.OR P0, PT, RZ, UR25, !P0 ;  /* 0x00000019ff007c0c */ /* 0x000fe2000c705670 */
[----:B------:R-:W-:Y:S01]  /*0d30*/  NOP ;  /* 0x0000000000007918 */ /* 0x000fe20000000000 */
[----:B----4-:R-:W-:-:S13]  /*0d40*/  ISETP.NE.AND P1, PT, R0, 0x3, PT ;  /* 0x000000030000780c */ /* 0x010fda0003f25270 */
[----:B------:R-:W-:Y:S05]  /*0d50*/  @P1 BRA `(.L_x_15) ;  /* 0x0000000000341947 */ /* 0x000fea0003800000 */
[----:B--23--:R-:W-:Y:S01]  /*0d60*/  UMOV UR4, 0x400 ;  /* 0x0000040000047882 */ /* 0x00cfe20000000000 */
[----:B------:R-:W-:Y:S01]  /*0d70*/  UMOV UR6, 0x20 ;  /* 0x0000002000067882 */ /* 0x000fe20000000000 */
[----:B------:R-:W-:Y:S02]  /*0d80*/  ULEA UR4, UR45, UR4, 0x18 ;  /* 0x000000042d047291 */ /* 0x000fe4000f8ec0ff */
[----:B------:R-:W-:-:S04]  /*0d90*/  UIADD3 UR6, UPT, UPT, -UR6, 0x100000, URZ ;  /* 0x0010000006067890 */ /* 0x000fc8000fffe1ff */
[----:B------:R-:W-:Y:S02]  /*0da0*/  USHF.L.U32 UR7, UR6, 0xb, URZ ;  /* 0x0000000b06077899 */ /* 0x000fe400080006ff */
[----:B------:R-:W-:Y:S01]  /*0db0*/  USHF.L.U32 UR6, UR6, 0x1, URZ ;  /* 0x0000000106067899 */ /* 0x000fe200080006ff */
[----:B------:R-:W-:Y:S01]  /*0dc0*/  ELECT P1, URZ, PT ;  /* 0x0000000000ff782f */ /* 0x000fe20003820000 */
[----:B------:R-:W2:Y:S10]  /*0dd0*/  FENCE.VIEW.ASYNC.S ;  /* 0x00000000000073c6 */ /* 0x000eb40000000000 */
[----:B--2---:R4:W2:Y:S01]  /*0de0*/  SYNCS.EXCH.64 URZ, [UR4+0x140], UR6 ;  /* 0x0001400604ff75b2 */ /* 0x0048a20008000100 */
[----:B------:R4:W3:Y:S01]  /*0df0*/  SYNCS.EXCH.64 URZ, [UR4+0x150], UR6 ;  /* 0x0001500604ff75b2 */ /* 0x0008e20008000100 */
[----:B------:R4:W1:Y:S01]  /*0e00*/  SYNCS.EXCH.64 URZ, [UR4+0x148], UR6 ;  /* 0x0001480604ff75b2 */ /* 0x0008620008000100 */
[----:B------:R4:W1:Y:S02]  /*0e10*/  SYNCS.EXCH.64 URZ, [UR4+0x158], UR6 ;  /* 0x0001580604ff75b2 */ /* 0x0008640008000100 */
[----:B----4-:R-:W-:Y:S01]  /*0e20*/  NOP ;  /* 0x0000000000007918 */ /* 0x010fe20000000000 */
.L_x_15:
[----:B------:R-:W-:Y:S01]  /*0e30*/  VOTEU.ALL UP0, P0 ;  /* 0x0000000000ff7886 */ /* 0x000fe20000000000 */
[----:B--23--:R-:W-:Y:S01]  /*0e40*/  UMOV UR4, 0x20 ;  /* 0x0000002000047882 */ /* 0x00cfe20000000000 */
[----:B------:R-:W2:Y:S01]  /*0e50*/  LDCU UR32, c[0x0][0x36c] ;  /* 0x00006d80ff2077ac */ /* 0x000ea20008000800 */
[----:B------:R-:W-:Y:S01]  /*0e60*/  NOP ;  /* 0x0000000000007918 */ /* 0x000fe20000000000 */
[----:B------:R-:W-:Y:S01]  /*0e70*/  LOP3.LUT R0, R157, 0x1f, RZ, 0xc0, !PT ;  /* 0x0000001f9d007812 */ /* 0x000fe200078ec0ff */
[----:B------:R-:W-:Y:S01]  /*0e80*/  @!UP0 UMOV UR6, 0x400 ;  /* 0x0000040000068882 */ /* 0x000fe20000000000 */
[----:B------:R-:W-:-:S04]  /*0e90*/  @!UP0 UIADD3 UR4, UPT, UPT, -UR4, 0x100000, URZ ;  /* 0x0010000004048890 */ /* 0x000fc8000fffe1ff */
[----:B------:R-:W-:Y:S02]  /*0ea0*/  @!UP0 USHF.L.U32 UR5, UR4, 0xb, URZ ;  /* 0x0000000b04058899 */ /* 0x000fe400080006ff */
[----:B------:R-:W-:Y:S02]  /*0eb0*/  @!UP0 USHF.L.U32 UR4, UR4, 0x1, URZ ;  /* 0x0000000104048899 */ /* 0x000fe400080006ff */
[----:B------:R-:W-:Y:S01]  /*0ec0*/  @!UP0 ULEA UR6, UR45, UR6, 0x18 ;  /* 0x000000062d068291 */ /* 0x000fe2000f8ec0ff */
[----:B------:R-:W-:Y:S01]  /*0ed0*/  VOTEU.ALL UP0, P0 ;  /* 0x0000000000ff7886 */ /* 0x000fe20000000000 */
[----:B------:R-:W-:Y:S02]  /*0ee0*/  UISETP.NE.AND UP6, UPT, UR25, URZ, UPT ;  /* 0x000000ff1900728c */ /* 0x000fe4000bfc5270 */
[----:B--2---:R-:W-:Y:S01]  /*0ef0*/  UISETP.EQ.U32.AND UP1, UPT, UR32, 0x1, UPT ;  /* 0x000000012000788c */ /* 0x004fe2000bf22070 */
[----:B------:R-:W2:Y:S07]  /*0f00*/  FENCE.VIEW.ASYNC.S ;  /* 0x00000000000073c6 */ /* 0x000eae0000000000 */
[----:B--2---:R2:W3:Y:S01]  /*0f10*/  @!UP0 SYNCS.EXCH.64 URZ, [UR6+0x160], UR4 ;  /* 0x0001600406ff85b2 */ /* 0x0044e20008000100 */
[----:B------:R-:W-:Y:S05]  /*0f20*/  BRA.U !UP1, `(.L_x_16) ;  /* 0x0000000109087547 */ /* 0x000fea000b800000 */
[----:B-1-3--:R-:W-:Y:S01]  /*0f30*/  UCGABAR_ARV ;  /* 0x00000000000079c7 */ /* 0x00afe20008000000 */
[----:B------:R-:W-:Y:S05]  /*0f40*/  BRA `(.L_x_17) ;  /* 0x0000000000047947 */ /* 0x000fea0003800000 */
.L_x_16:
[----:B-1-3--:R-:W-:Y:S01]  /*0f50*/  NOP ;  /* 0x0000000000007918 */ /* 0x00afe20000000000 */
.L_x_17:
[----:B------:R-:W1:Y:S01]  /*0f60*/  S2UR UR20, SR_CTAID.Y ;  /* 0x00000000001479c3 */ /* 0x000e620000002600 */
[----:B------:R-:W-:-:S05]  /*0f70*/  CS2R.32 R146, SR_CgaSize ;  /* 0x0000000000927805 */ /* 0x000fca0000008a00 */
[----:B------:R-:W-:-:S05]  /*0f80*/  IMAD R146, R146, -0xa0, RZ ;  /* 0xffffff6092927824 */ /* 0x000fca00078e02ff */
[----:B--2---:R-:W-:-:S14]  /*0f90*/  R2UR UR4, R146 ;  /* 0x00000000920472ca */ /* 0x004fdc00000e0000 */
[----:B------:R-:W2:Y:S01]  /*0fa0*/  LDCU UR4, c[0x0][UR4+0x2b4] ;  /* 0x00005680040477ac */ /* 0x000ea20008000800 */
[----:B------:R-:W-:-:S05]  /*0fb0*/  CS2R.32 R146, SR_CgaSize ;  /* 0x0000000000927805 */ /* 0x000fca0000008a00 */
[----:B------:R-:W-:-:S05]  /*0fc0*/  IMAD R146, R146, -0xa0, RZ ;  /* 0xffffff6092927824 */ /* 0x000fca00078e02ff */
[----:B------:R-:W-:-:S14]  /*0fd0*/  R2UR UR5, R146 ;  /* 0x00000000920572ca */ /* 0x000fdc00000e0000 */
[----:B------:R-:W3:Y:S01]  /*0fe0*/  LDCU UR5, c[0x0][UR5+0x2b0] ;  /* 0x00005600050577ac */ /* 0x000ee20008000800 */
[----:B------:R-:W4:Y:S01]  /*0ff0*/  S2UR UR30, SR_CTAID.X ;  /* 0x00000000001e79c3 */ /* 0x000f220000002500 */
[----:B------:R-:W-:-:S05]  /*1000*/  CS2R.32 R146, SR_CgaSize ;  /* 0x0000000000927805 */ /* 0x000fca0000008a00 */
[----:B------:R-:W-:-:S05]  /*1010*/  IMAD R146, R146, -0xa0, RZ ;  /* 0xffffff6092927824 */ /* 0x000fca00078e02ff */
[----:B------:R-:W-:-:S14]  /*1020*/  R2UR UR8, R146 ;  /* 0x00000000920872ca */ /* 0x000fdc00000e0000 */
[----:B------:R-:W3:Y:S01]  /*1030*/  LDCU UR8, c[0x0][UR8+0x2a4] ;  /* 0x00005480080877ac */ /* 0x000ee20008000800 */
[----:B------:R-:W-:-:S05]  /*1040*/  CS2R.32 R146, SR_CgaSize ;  /* 0x0000000000927805 */ /* 0x000fca0000008a00 */
[----:B------:R-:W-:-:S05]  /*1050*/  IMAD R146, R146, -0xa0, RZ ;  /* 0xffffff6092927824 */ /* 0x000fca00078e02ff */
[----:B------:R-:W-:-:S14]  /*1060*/  R2UR UR61, R146 ;  /* 0x00000000923d72ca */ /* 0x000fdc00000e0000 */
[----:B------:R-:W3:Y:S01]  /*1070*/  LDCU UR61, c[0x0][UR61+0x2a0] ;  /* 0x000054003d3d77ac */ /* 0x000ee20008000800 */
[----:B------:R-:W-:Y:S02]  /*1080*/  USHF.R.U32.HI UR12, URZ, 0x1, UR45 ;  /* 0x00000001ff0c7899 */ /* 0x000fe4000801162d */
[----:B------:R-:W-:Y:S02]  /*1090*/  USHF.R.U32.HI UR11, URZ, 0x2, UR45 ;  /* 0x00000002ff0b7899 */ /* 0x000fe4000801162d */
[----:B------:R-:W-:Y:S02]  /*10a0*/  USHF.L.U32 UR27, UR45, 0xa, URZ ;  /* 0x0000000a2d1b7899 */ /* 0x000fe400080006ff */
[----:B------:R-:W-:Y:S01]  /*10b0*/  USHF.L.U32 UR26, UR45, 0xb, URZ ;  /* 0x0000000b2d1a7899 */ /* 0x000fe200080006ff */
[----:B-1----:R-:W-:Y:S01]  /*10c0*/  I2FP.F32.U32 R2, UR20 ;  /* 0x0000001400027c45 */ /* 0x002fe20008201000 */
[----:B------:R-:W1:Y:S04]  /*10d0*/  LDCU UR28, c[0x0][0xb24] ;  /* 0x00016480ff1c77ac */ /* 0x000e680008000800 */
[----:B--2---:R-:W-:Y:S01]  /*10e0*/  FMUL R2, R2, UR4 ;  /* 0x0000000402027c20 */ /* 0x004fe20008400000 */
[----:B------:R-:W-:Y:S01]  /*10f0*/  ULOP3.LUT UR4, UR34, 0x4, UR45, 0xf8, !UPT ;  /* 0x0000000422047892 */ /* 0x000fe2000f8ef82d */
[----:B----4-:R-:W-:Y:S01]  /*1100*/  I2FP.F32.U32 R3, UR30 ;  /* 0x0000001e00037c45 */ /* 0x010fe20008201000 */
[----:B------:R-:W2:Y:S03]  /*1110*/  LDCU UR42, c[0x0][0xb24] ;  /* 0x00016480ff2a77ac */ /* 0x000ea60008000800 */
[----:B------:R-:W4:Y:S01]  /*1120*/  F2I.U32.TRUNC.NTZ R2, R2 ;  /* 0x0000000200027305 */ /* 0x000f22000020f000 */
[----:B---3--:R-:W-:Y:S01]  /*1130*/  FMUL R3, R3, UR5 ;  /* 0x0000000503037c20 */ /* 0x008fe20008400000 */
[----:B------:R-:W-:-:S02]  /*1140*/  UISETP.GT.U32.AND UP0, UPT, UR4, 0xffff, UPT ;  /* 0x0000ffff0400788c */ /* 0x000fc4000bf04070 */
[----:B------:R-:W-:Y:S02]  /*1150*/  ULOP3.LUT UR5, UR45, 0x3, URZ, 0xc0, !UPT ;  /* 0x000000032d057892 */ /* 0x000fe4000f8ec0ff */
[----:B------:R-:W-:Y:S02]  /*1160*/  USEL UR21, UR4, 0xffff, !UP0 ;  /* 0x0000ffff04157887 */ /* 0x000fe4000c000000 */
[----:B------:R-:W3:Y:S01]  /*1170*/  F2I.U32.TRUNC.NTZ R3, R3 ;  /* 0x0000000300037305 */ /* 0x000ee2000020f000 */
[----:B------:R-:W-:Y:S01]  /*1180*/  UISETP.GT.U32.AND UP1, UPT, UR5, 0xffff, UPT ;  /* 0x0000ffff0500788c */ /* 0x000fe2000bf24070 */
[----:B------:R-:W1:Y:S01]  /*1190*/  LDCU UR31, c[0x0][0xb30] ;  /* 0x00016600ff1f77ac */ /* 0x000e620008000800 */
[----:B----4-:R-:W-:Y:S02]  /*11a0*/  R2UR UR7, R2 ;  /* 0x00000000020772ca */ /* 0x010fe400000e0000 */
[----:B------:R-:W-:Y:S01]  /*11b0*/  USEL UR24, UR5, 0xffff, !UP1 ;  /* 0x0000ffff05187887 */ /* 0x000fe2000c800000 */
[----:B------:R-:W-:Y:S01]  /*11c0*/  PRMT R2, RZ, 0x7610, R2 ;  /* 0x00007610ff027816 */ /* 0x000fe20000000002 */
[----:B------:R-:W-:Y:S01]  /*11d0*/  UMOV UR13, 0x11 ;  /* 0x00000011000d7882 */ /* 0x000fe20000000000 */
[----:B------:R-:W-:Y:S01]  /*11e0*/  UMOV UR14, 0x5 ;  /* 0x00000005000e7882 */ /* 0x000fe20000000000 */
[----:B---3--:R-:W-:-:S02]  /*11f0*/  R2UR UR6, R3 ;  /* 0x00000000030672ca */ /* 0x008fc400000e0000 */
[----:B------:R-:W-:-:S05]  /*1200*/  PRMT R3, RZ, 0x7610, R3 ;  /* 0x00007610ff037816 */ /* 0x000fca0000000003 */
[----:B------:R-:W-:-:S04]  /*1210*/  UIADD3 UR4, UPT, UPT, -UR7, URZ, URZ ;  /* 0x000000ff07047290 */ /* 0x000fc8000fffe1ff */
[----:B------:R-:W-:Y:S02]  /*1220*/  UIMAD UR4, UR8, UR4, UR20 ;  /* 0x00000004080472a4 */ /* 0x000fe4000f8e0214 */
[----:B------:R-:W-:-:S04]  /*1230*/  UIADD3 UR5, UPT, UPT, -UR6, URZ, URZ ;  /* 0x000000ff06057290 */ /* 0x000fc8000fffe1ff */
[----:B------:R-:W-:Y:S01]  /*1240*/  IMAD.U32 R146, RZ, RZ, UR4 ;  /* 0x00000004ff927e24 */ /* 0x000fe2000f8e00ff */
[----:B------:R-:W-:Y:S01]  /*1250*/  UIMAD UR61, UR61, UR5, UR30 ;  /* 0x000000053d3d72a4 */ /* 0x000fe2000f8e021e */
[----:B-12---:R-:W-:Y:S11]  /*1260*/  BRA.U UP6, `(.L_x_18) ;  /* 0x0000000106687547 */ /* 0x006ff6000b800000 */
[----:B------:R-:W-:Y:S01]  /*1270*/  R2UR UR15, R146 ;  /* 0x00000000920f72ca */ /* 0x000fe200000e0000 */
[----:B------:R-:W-:Y:S02]  /*1280*/  ULOP3.LUT UR4, UR61, 0x2, URZ, 0x3c, !UPT ;  /* 0x000000023d047892 */ /* 0x000fe4000f8e3cff */
[----:B------:R-:W-:-:S10]  /*1290*/  ULOP3.LUT UR10, UR61, 0xfffffffe, URZ, 0xc0, !UPT ;  /* 0xfffffffe3d0a7892 */ /* 0x000fd4000f8ec0ff */
[----:B------:R-:W-:Y:S02]  /*12a0*/  UISETP.NE.AND UP0, UPT, UR15, URZ, UPT ;  /* 0x000000ff0f00728c */ /* 0x000fe4000bf05270 */
[----:B------:R-:W-:Y:S02]  /*12b0*/  UISETP.NE.AND UP2, UPT, UR15, 0x1, UPT ;  /* 0x000000010f00788c */ /* 0x000fe4000bf45270 */
[----:B------:R-:W-:Y:S02]  /*12c0*/  UISETP.GT.U32.AND UP4, UPT, UR61, 0x1, UP0 ;  /* 0x000000013d00788c */ /* 0x000fe40008784070 */
[----:B------:R-:W-:Y:S02]  /*12d0*/  UISETP.GT.U32.AND UP3, UPT, UR61, 0x1, UP2 ;  /* 0x000000013d00788c */ /* 0x000fe40009764070 */
[----:B------:R-:W-:Y:S02]  /*12e0*/  UISETP.GT.U32.AND UP1, UPT, UR4, 0x1, UP0 ;  /* 0x000000010400788c */ /* 0x000fe40008724070 */
[----:B------:R-:W-:-:S02]  /*12f0*/  UISETP.GT.U32.AND UP0, UPT, UR4, 0x1, UP2 ;  /* 0x000000010400788c */ /* 0x000fc40009704070 */
[----:B------:R-:W-:Y:S02]  /*1300*/  USEL UR6, URZ, 0x1, UP4 ;  /* 0x00000001ff067887 */ /* 0x000fe4000a000000 */
[----:B------:R-:W-:Y:S02]  /*1310*/  USEL UR5, URZ, 0x10, UP3 ;  /* 0x00000010ff057887 */ /* 0x000fe40009800000 */
[----:B------:R-:W-:Y:S02]  /*1320*/  USEL UR4, URZ, 0x2, UP4 ;  /* 0x00000002ff047887 */ /* 0x000fe4000a000000 */
[----:B------:R-:W-:Y:S02]  /*1330*/  USEL UR9, URZ, 0x20, UP3 ;  /* 0x00000020ff097887 */ /* 0x000fe40009800000 */
[----:B------:R-:W-:Y:S02]  /*1340*/  USEL UR8, URZ, 0x4, UP1 ;  /* 0x00000004ff087887 */ /* 0x000fe40008800000 */
[----:B------:R-:W-:-:S02]  /*1350*/  UIADD3 UR4, UPT, UPT, UR4, UR5, UR6 ;  /* 0x0000000504047290 */ /* 0x000fc4000fffe006 */
[----:B------:R-:W-:Y:S02]  /*1360*/  USEL UR6, URZ, 0x8, UP1 ;  /* 0x00000008ff067887 */ /* 0x000fe40008800000 */
[----:B------:R-:W-:Y:S02]  /*1370*/  USEL UR7, URZ, 0x40, UP0 ;  /* 0x00000040ff077887 */ /* 0x000fe40008000000 */
[----:B------:R-:W-:Y:S02]  /*1380*/  UIADD3 UR5, UPT, UPT, UR8, UR9, UR4 ;  /* 0x0000000908057290 */ /* 0x000fe4000fffe004 */
[----:B------:R-:W-:Y:S02]  /*1390*/  ULEA UR4, UR15, UR10, 0x2 ;  /* 0x0000000a0f047291 */ /* 0x000fe4000f8e10ff */
[----:B------:R-:W-:Y:S02]  /*13a0*/  USEL UR8, URZ, 0x80, UP0 ;  /* 0x00000080ff087887 */ /* 0x000fe40008000000 */
[----:B------:R-:W-:-:S03]  /*13b0*/  UIADD3 UR5, UPT, UPT, UR6, UR7, UR5 ;  /* 0x0000000706057290 */ /* 0x000fc6000fffe005 */
[----:B------:R-:W-:Y:S01]  /*13c0*/  UMOV UR6, 0x3 ;  /* 0x0000000300067882 */ /* 0x000fe20000000000 */
[----:B------:R-:W-:Y:S02]  /*13d0*/  UIADD3 UR5, UPT, UPT, UR5, UR8, URZ ;  /* 0x0000000805057290 */ /* 0x000fe4000fffe0ff */
[----:B------:R-:W-:-:S04]  /*13e0*/  USHF.L.U32 UR4, UR6, UR4, URZ ;  /* 0x0000000406047299 */ /* 0x000fc800080006ff */
[----:B------:R-:W-:Y:S02]  /*13f0*/  MOV R3, UR5 ;  /* 0x0000000500037c02 */ /* 0x000fe40008000f00 */
[----:B------:R-:W-:-:S07]  /*1400*/  IMAD.U32 R2, RZ, RZ, UR4 ;  /* 0x00000004ff027e24 */ /* 0x000fce000f8e00ff */
.L_x_18:
[----:B------:R-:W1:Y:S01]  /*1410*/  S2UR UR36, SR_CTAID.Z ;  /* 0x00000000002479c3 */ /* 0x000e620000002700 */
[----:B------:R-:W-:Y:S02]  /*1420*/  UISETP.GE.AND UP0, UPT, UR28, 0x1, UPT ;  /* 0x000000011c00788c */ /* 0x000fe4000bf06270 */
[----:B------:R-:W-:Y:S02]  /*1430*/  ULOP3.LUT UR24, UR24, 0xffff, URZ, 0xc0, !UPT ;  /* 0x0000ffff18187892 */ /* 0x000fe4000f8ec0ff */
[----:B------:R-:W-:Y:S02]  /*1440*/  ULOP3.LUT UR21, UR21, 0xffff, URZ, 0xc0, !UPT ;  /* 0x0000ffff15157892 */ /* 0x000fe4000f8ec0ff */
[----:B------:R-:W-:Y:S02]  /*1450*/  UISETP.NE.AND UP3, UPT, UR25, 0x2, UPT ;  /* 0x000000021900788c */ /* 0x000fe4000bf65270 */
[----:B------:R-:W-:Y:S02]  /*1460*/  ULOP3.LUT UR48, UR12, 0x1, URZ, 0xc0, !UPT ;  /* 0x000000010c307892 */ /* 0x000fe4000f8ec0ff */
[----:B------:R-:W-:-:S02]  /*1470*/  ULOP3.LUT UR46, UR11, 0x1, URZ, 0xc0, !UPT ;  /* 0x000000010b2e7892 */ /* 0x000fc4000f8ec0ff */
[----:B------:R-:W-:Y:S02]  /*1480*/  ULOP3.LUT UR27, UR27, 0x1000, URZ, 0xc0, !UPT ;  /* 0x000010001b1b7892 */ /* 0x000fe4000f8ec0ff */
[----:B------:R-:W-:Y:S02]  /*1490*/  ULOP3.LUT UR26, UR26, 0x1000, URZ, 0xc0, !UPT ;  /* 0x000010001a1a7892 */ /* 0x000fe4000f8ec0ff */
[----:B------:R-:W-:Y:S02]  /*14a0*/  USHF.L.U32 UR24, UR13, UR24, URZ ;  /* 0x000000180d187299 */ /* 0x000fe400080006ff */
[----:B------:R-:W-:Y:S01]  /*14b0*/  USHF.L.U32 UR21, UR14, UR21, URZ ;  /* 0x000000150e157299 */ /* 0x000fe200080006ff */
[----:B------:R-:W-:Y:S01]  /*14c0*/  UMOV UR16, UR30 ;  /* 0x0000001e00107c82 */ /* 0x000fe20008000000 */
[----:B------:R-:W-:Y:S10]  /*14d0*/  BRA.U !UP0, `(.L_x_19) ;  /* 0x0000000108d47547 */ /* 0x000ff4000b800000 */
[----:B------:R-:W2:Y:S01]  /*14e0*/  LDCU.128 UR12, c[0x0][0xb10] ;  /* 0x00016200ff0c77ac */ /* 0x000ea20008000c00 */
[----:B------:R-:W3:Y:S01]  /*14f0*/  LDCU UR6, c[0x0][0x370] ;  /* 0x00006e00ff0677ac */ /* 0x000ee20008000800 */
[----:B------:R-:W4:Y:S01]  /*1500*/  LDCU UR5, c[0x0][0x374] ;  /* 0x00006e80ff0577ac */ /* 0x000f220008000800 */
[----:B------:R-:W1:Y:S01]  /*1510*/  LDCU UR29, c[0x0][0xb0c] ;  /* 0x00016180ff1d77ac */ /* 0x000e620008000800 */
[----:B------:R-:W1:Y:S01]  /*1520*/  LDCU UR4, c[0x0][0xb20] ;  /* 0x00016400ff0477ac */ /* 0x000e620008000800 */
[----:B------:R-:W1:Y:S01]  /*1530*/  LDCU.64 UR8, c[0x0][0xb28] ;  /* 0x00016500ff0877ac */ /* 0x000e620008000a00 */
[----:B--2---:R-:W-:Y:S02]  /*1540*/  UISETP.NE.AND UP0, UPT, UR14, 0x1, UPT ;  /* 0x000000010e00788c */ /* 0x004fe4000bf05270 */
[----:B----4-:R-:W-:Y:S02]  /*1550*/  UIMAD.WIDE.U32 UR10, UR5, UR15, URZ ;  /* 0x0000000f050a72a5 */ /* 0x010fe4000f8e00ff */
[----:B---3--:R-:W-:-:S02]  /*1560*/  UIMAD.WIDE.U32 UR18, UR6, UR12, URZ ;  /* 0x0000000c061272a5 */ /* 0x008fc4000f8e00ff */
[----:B-1----:R-:W-:Y:S02]  /*1570*/  UISETP.NE.AND UP1, UPT, UR29, 0x1, UPT ;  /* 0x000000011d00788c */ /* 0x002fe4000bf25270 */
[----:B------:R-:W-:Y:S01]  /*1580*/  UISETP.NE.AND UP2, UPT, UR28, 0x1, UPT ;  /* 0x000000011c00788c */ /* 0x000fe2000bf45270 */
[----:B------:R-:W-:Y:S02]  /*1590*/  UMOV UR10, UR11 ;  /* 0x0000000b000a7c82 */ /* 0x000fe40008000000 */
[----:B------:R-:W-:Y:S01]  /*15a0*/  UMOV UR18, UR19 ;  /* 0x0000001300127c82 */ /* 0x000fe20008000000 */
[----:B------:R-:W-:Y:S02]  /*15b0*/  @UP0 USHF.R.U32.HI UR5, URZ, UR4, UR10 ;  /* 0x00000004ff050299 */ /* 0x000fe4000801160a */
[----:B------:R-:W-:Y:S02]  /*15c0*/  UIMAD.WIDE.U32 UR22, UR20, UR15, URZ ;  /* 0x0000000f141672a5 */ /* 0x000fe4000f8e00ff */
[----:B------:R-:W-:-:S02]  /*15d0*/  UIMAD.WIDE.U32 UR10, UR5, UR8, URZ ;  /* 0x00000008050a72a5 */ /* 0x000fc4000f8e00ff */
[----:B------:R-:W-:Y:S02]  /*15e0*/  @UP1 USHF.R.U32.HI UR6, URZ, UR13, UR18 ;  /* 0x0000000dff061299 */ /* 0x000fe40008011612 */
[----:B------:R-:W-:Y:S02]  /*15f0*/  UIMAD.WIDE.U32 UR16, UR30, UR12, URZ ;  /* 0x0000000c1e1072a5 */ /* 0x000fe4000f8e00ff */
[----:B------:R-:W-:Y:S01]  /*1600*/  UIMAD.WIDE.U32 UR18, UR6, UR8, URZ ;  /* 0x00000008061272a5 */ /* 0x000fe2000f8e00ff */
[----:B------:R-:W-:Y:S01]  /*1610*/  UMOV UR22, UR23 ;  /* 0x0000001700167c82 */ /* 0x000fe20008000000 */
[----:B------:R-:W-:Y:S01]  /*1620*/  UMOV UR10, UR11 ;  /* 0x0000000b000a7c82 */ /* 0x000fe20008000000 */
[----:B------:R-:W-:Y:S02]  /*1630*/  USHF.R.U32.HI UR22, URZ, UR4, UR22 ;  /* 0x00000004ff167299 */ /* 0x000fe40008011616 */
[----:B------:R-:W-:Y:S02]  /*1640*/  @UP2 USHF.R.U32.HI UR5, URZ, UR9, UR10 ;  /* 0x00000009ff052299 */ /* 0x000fe4000801160a */
[----:B------:R-:W-:Y:S01]  /*1650*/  UMOV UR7, UR19 ;  /* 0x0000001300077c82 */ /* 0x000fe20008000000 */
[----:B------:R-:W-:Y:S01]  /*1660*/  UMOV UR16, UR17 ;  /* 0x0000001100107c82 */ /* 0x000fe20008000000 */
[----:B------:R-:W-:-:S02]  /*1670*/  @UP2 USHF.R.U32.HI UR6, URZ, UR9, UR7 ;  /* 0x00000009ff062299 */ /* 0x000fc40008011607 */
[----:B------:R-:W-:Y:S02]  /*1680*/  USHF.R.U32.HI UR16, URZ, UR13, UR16 ;  /* 0x0000000dff107299 */ /* 0x000fe40008011610 */
[----:B------:R-:W-:Y:S02]  /*1690*/  USEL UR4, UR20, UR22, !UP0 ;  /* 0x0000001614047287 */ /* 0x000fe4000c000000 */
[----:B------:R-:W-:Y:S02]  /*16a0*/  UIMAD UR7, UR5, UR28, URZ ;  /* 0x0000001c050772a4 */ /* 0x000fe4000f8e02ff */
[----:B------:R-:W-:Y:S02]  /*16b0*/  USEL UR5, UR30, UR16, !UP1 ;  /* 0x000000101e057287 */ /* 0x000fe4000c800000 */
[----:B------:R-:W-:Y:S02]  /*16c0*/  UIMAD UR12, UR6, UR28, URZ ;  /* 0x0000001c060c72a4 */ /* 0x000fe4000f8e02ff */
[----:B------:R-:W-:-:S02]  /*16d0*/  UISETP.GE.AND UP0, UPT, UR4, UR7, UPT ;  /* 0x000000070400728c */ /* 0x000fc4000bf06270 */
[----:B------:R-:W-:Y:S02]  /*16e0*/  UIMAD.WIDE.U32 UR10, UR4, UR8, URZ ;  /* 0x00000008040a72a5 */ /* 0x000fe4000f8e00ff */
[----:B------:R-:W-:Y:S02]  /*16f0*/  UISETP.GE.OR UP0, UPT, UR5, UR12, UP0 ;  /* 0x0000000c0500728c */ /* 0x000fe40008706670 */
[----:B------:R-:W-:Y:S02]  /*1700*/  UIMAD.WIDE.U32 UR12, UR5, UR8, URZ ;  /* 0x00000008050c72a5 */ /* 0x000fe4000f8e00ff */
[----:B------:R-:W-:Y:S01]  /*1710*/  UIADD3 UR10, UPT, UPT, -UR4, URZ, URZ ;  /* 0x000000ff040a7290 */ /* 0x000fe2000fffe1ff */
[----:B------:R-:W-:Y:S01]  /*1720*/  UMOV UR8, UR11 ;  /* 0x0000000b00087c82 */ /* 0x000fe20008000000 */
[----:B------:R-:W-:Y:S02]  /*1730*/  UIADD3 UR16, UPT, UPT, -UR5, URZ, URZ ;  /* 0x000000ff05107290 */ /* 0x000fe4000fffe1ff */
[----:B------:R-:W-:-:S03]  /*1740*/  USHF.R.U32.HI UR8, URZ, UR9, UR8 ;  /* 0x00000009ff087299 */ /* 0x000fc60008011608 */
[----:B------:R-:W-:Y:S01]  /*1750*/  @!UP0 UMOV UR7, UR13 ;  /* 0x0000000d00078c82 */ /* 0x000fe20008000000 */
[----:B------:R-:W-:Y:S02]  /*1760*/  UIMAD UR20, UR14, UR10, UR20 ;  /* 0x0000000a0e1472a4 */ /* 0x000fe4000f8e0214 */
[----:B------:R-:W-:Y:S02]  /*1770*/  USEL UR8, UR4, UR8, !UP2 ;  /* 0x0000000804087287 */ /* 0x000fe4000d000000 */
[----:B------:R-:W-:Y:S02]  /*1780*/  @!UP0 USHF.R.U32.HI UR7, URZ, UR9, UR7 ;  /* 0x00000009ff078299 */ /* 0x000fe40008011607 */
[----:B------:R-:W-:Y:S02]  /*1790*/  UIADD3 UR9, UPT, UPT, -UR8, URZ, URZ ;  /* 0x000000ff08097290 */ /* 0x000fe4000fffe1ff */
[----:B------:R-:W-:Y:S02]  /*17a0*/  @!UP0 USEL UR7, UR5, UR7, !UP2 ;  /* 0x0000000705078287 */ /* 0x000fe4000d000000 */
[----:B------:R-:W-:-:S02]  /*17b0*/  UIMAD UR9, UR28, UR9, UR4 ;  /* 0x000000091c0972a4 */ /* 0x000fc4000f8e0204 */
[----:B------:R-:W-:Y:S02]  /*17c0*/  @!UP0 UIADD3 UR8, UPT, UPT, UR8, -UR7, URZ ;  /* 0x8000000708088290 */ /* 0x000fe4000fffe0ff */
[----:B------:R-:W-:Y:S02]  /*17d0*/  @!UP0 UIMAD UR6, UR9, UR6, UR7 ;  /* 0x00000006090682a4 */ /* 0x000fe4000f8e0207 */
[----:B------:R-:W-:Y:S02]  /*17e0*/  @!UP0 UIMAD UR4, UR8, UR28, UR5 ;  /* 0x0000001c080482a4 */ /* 0x000fe4000f8e0205 */
[----:B------:R-:W-:Y:S02]  /*17f0*/  UIMAD UR16, UR29, UR16, UR30 ;  /* 0x000000101d1072a4 */ /* 0x000fe4000f8e021e */
[----:B------:R-:W-:Y:S01]  /*1800*/  UIMAD UR20, UR4, UR14, UR20 ;  /* 0x0000000e041472a4 */ /* 0x000fe2000f8e0214 */
[----:B------:R-:W-:Y:S02]  /*1810*/  @!UP0 UMOV UR5, UR6 ;  /* 0x0000000600058c82 */ /* 0x000fe40008000000 */
[----:B------:R-:W-:-:S12]  /*1820*/  UIMAD UR16, UR5, UR29, UR16 ;  /* 0x0000001d051072a4 */ /* 0x000fd8000f8e0210 */
.L_x_19:
[----:B------:R-:W-:-:S09]  /*1830*/  UISETP.NE.AND UP0, UPT, UR31, 0x1, UPT ;  /* 0x000000011f00788c */ /* 0x000fd2000bf05270 */
[----:B------:R-:W-:Y:S05]  /*1840*/  BRA.U UP0, `(.L_x_20) ;  /* 0x0000000100447547 */ /* 0x000fea000b800000 */
[----:B------:R-:W2:Y:S01]  /*1850*/  LDCU.128 UR8, c[0x0][0xb10] ;  /* 0x00016200ff0877ac */ /* 0x000ea20008000c00 */
[----:B------:R-:W3:Y:S01]  /*1860*/  LDCU UR12, c[0x0][0xb0c] ;  /* 0x00016180ff0c77ac */ /* 0x000ee20008000800 */
[----:B------:R-:W4:Y:S01]  /*1870*/  LDCU UR13, c[0x0][0xb20] ;  /* 0x00016400ff0d77ac */ /* 0x000f220008000800 */
[----:B--2---:R-:W-:Y:S02]  /*1880*/  UIMAD.WIDE.U32 UR6, UR16, UR8, URZ ;  /* 0x00000008100672a5 */ /* 0x004fe4000f8e00ff */
[----:B------:R-:W-:Y:S02]  /*1890*/  UIMAD.WIDE.U32 UR4, UR20, UR11, URZ ;  /* 0x0000000b140472a5 */ /* 0x000fe4000f8e00ff */
[----:B---3--:R-:W-:Y:S02]  /*18a0*/  UISETP.NE.AND UP1, UPT, UR12, 0x1, UPT ;  /* 0x000000010c00788c */ /* 0x008fe4000bf25270 */
[----:B------:R-:W-:Y:S01]  /*18b0*/  UISETP.NE.AND UP0, UPT, UR10, 0x1, UPT ;  /* 0x000000010a00788c */ /* 0x000fe2000bf05270 */
[----:B------:R-:W-:-:S02]  /*18c0*/  UMOV UR6, UR7 ;  /* 0x0000000700067c82 */ /* 0x000fc40008000000 */
[----:B------:R-:W-:Y:S01]  /*18d0*/  UMOV UR4, UR5 ;  /* 0x0000000500047c82 */ /* 0x000fe20008000000 */
[----:B------:R-:W-:Y:S02]  /*18e0*/  USHF.R.U32.HI UR9, URZ, UR9, UR6 ;  /* 0x00000009ff097299 */ /* 0x000fe40008011606 */
[----:B----4-:R-:W-:Y:S02]  /*18f0*/  USHF.R.U32.HI UR4, URZ, UR13, UR4 ;  /* 0x0000000dff047299 */ /* 0x010fe40008011604 */
[----:B------:R-:W-:Y:S02]  /*1900*/  USEL UR5, UR16, UR9, !UP1 ;  /* 0x0000000910057287 */ /* 0x000fe4000c800000 */
[----:B------:R-:W-:-:S04]  /*1910*/  USEL UR4, UR20, UR4, !UP0 ;  /* 0x0000000414047287 */ /* 0x000fc8000c000000 */
[----:B------:R-:W-:Y:S02]  /*1920*/  UIADD3 UR6, UPT, UPT, -UR4, UR5, URZ ;  /* 0x0000000504067290 */ /* 0x000fe4000fffe1ff */
[----:B------:R-:W-:Y:S02]  /*1930*/  UIADD3 UR4, UPT, UPT, UR4, -UR5, URZ ;  /* 0x8000000504047290 */ /* 0x000fe4000fffe0ff */
[----:B------:R-:W-:Y:S02]  /*1940*/  UIMAD UR20, UR6, UR10, UR20 ;  /* 0x0000000a061472a4 */ /* 0x000fe4000f8e0214 */
[----:B------:R-:W-:-:S12]  /*1950*/  UIMAD UR16, UR4, UR12, UR16 ;  /* 0x0000000c041072a4 */ /* 0x000fd8000f8e0210 */
.L_x_20:
[----:B------:R-:W-:-:S09]  /*1960*/  UISETP.EQ.U32.AND UP0, UPT, UR32, 0x1, UPT ;  /* 0x000000012000788c */ /* 0x000fd2000bf02070 */
[----:B------:R-:W-:Y:S05]  /*1970*/  BRA.U !UP0, `(.L_x_21) ;  /* 0x00000001080c7547 */ /* 0x000fea000b800000 */
[----:B------:R-:W-:Y:S01]  /*1980*/  UCGABAR_WAIT ;  /* 0x0000000000007dc7 */ /* 0x000fe20008000000 */
[----:B------:R-:W-:Y:S01]  /*1990*/  CCTL.IVALL ;  /* 0x00000000ff00798f */ /* 0x000fe20002000000 */
[----:B------:R-:W-:Y:S05]  /*19a0*/  BRA `(.L_x_22) ;  /* 0x0000000000047947 */ /* 0x000fea0003800000 */
.L_x_21:
[----:B------:R-:W-:Y:S06]  /*19b0*/  BAR.SYNC.DEFER_BLOCKING 0x0 ;  /* 0x0000000000007b1d */ /* 0x000fec0000010000 */
.L_x_22:
[----:B------:R-:W-:Y:S05]  /*19c0*/  BRA.U UP3, `(.L_x_23) ;  /* 0x0000001503f47547 */ /* 0x000fea000b800000 */
[----:B------:R-:W2:Y:S01]  /*19d0*/  LDCU UR6, c[0x0][0x38c] ;  /* 0x00007180ff0677ac */ /* 0x000ea20008000800 */
[----:B------:R-:W-:Y:S01]  /*19e0*/  PLOP3.LUT P1, PT, PT, PT, UP5, 0x80, 0x8 ;  /* 0x000000000008781c */ /* 0x000fe20003f2f058 */
[----:B------:R-:W-:Y:S01]  /*19f0*/  IMAD.MOV.U32 R12, RZ, RZ, 0x1 ;  /* 0x00000001ff0c7424 */ /* 0x000fe200078e00ff */
[----:B------:R-:W-:Y:S01]  /*1a00*/  ISETP.NE.AND P2, PT, R0, RZ, P3 ;  /* 0x000000ff0000720c */ /* 0x000fe20001f45270 */
[----:B------:R-:W-:Y:S01]  /*1a10*/  USHF.L.U32 UR7, UR30, 0x7, URZ ;  /* 0x000000071e077899 */ /* 0x000fe200080006ff */
[----:B------:R-:W-:Y:S01]  /*1a20*/  PLOP3.LUT P1, PT, P1, PT, PT, 0x8, 0x80 ;  /* 0x000000000080781c */ /* 0x000fe20000f2e170 */
[----:B------:R-:W-:Y:S01]  /*1a30*/  UISETP.NE.AND UP1, UPT, UR25, URZ, UPT ;  /* 0x000000ff1900728c */ /* 0x000fe2000bf25270 */
[----:B------:R-:W-:Y:S01]  /*1a40*/  CS2R R10, SRZ ;  /* 0x00000000000a7805 */ /* 0x000fe2000001ff00 */
[----:B------:R-:W-:Y:S01]  /*1a50*/  IMAD.MOV.U32 R9, RZ, RZ, RZ ;  /* 0x000000ffff097224 */ /* 0x000fe200078e00ff */
[----:B------:R-:W3:Y:S01]  /*1a60*/  LDCU UR40, c[0x0][0x370] ;  /* 0x00006e00ff2877ac */ /* 0x000ee20008000800 */
[----:B------:R-:W-:Y:S01]  /*1a70*/  IMAD.MOV.U32 R8, RZ, RZ, 0x1 ;  /* 0x00000001ff087424 */ /* 0x000fe200078e00ff */
[----:B------:R-:W-:Y:S01]  /*1a80*/  USEL UR25, UR44, 0x2, UP1 ;  /* 0x000000022c197887 */ /* 0x000fe20008800000 */
[----:B------:R-:W4:Y:S01]  /*1a90*/  LDCU.64 UR30, c[0x0][0x348] ;  /* 0x00006900ff1e77ac */ /* 0x000f220008000a00 */
[----:B--2---:R-:W-:-:S02]  /*1aa0*/  UIADD3 UR5, UPT, UPT, UR6, 0x3f, URZ ;  /* 0x0000003f06057890 */ /* 0x004fc4000fffe0ff */
[----:B------:R-:W-:Y:S02]  /*1ab0*/  UIADD3 UR49, UPT, UPT, UR6, 0x7e, URZ ;  /* 0x0000007e06317890 */ /* 0x000fe4000fffe0ff */
[----:B------:R-:W-:Y:S01]  /*1ac0*/  USHF.R.S32.HI UR4, URZ, 0x1f, UR5 ;  /* 0x0000001fff047899 */ /* 0x000fe20008011405 */
[----:B------:R-:W2:Y:S03]  /*1ad0*/  LDCU UR39, c[0x0][0x374] ;  /* 0x00006e80ff2777ac */ /* 0x000ea60008000800 */
[----:B------:R-:W-:Y:S02]  /*1ae0*/  ULEA.HI UR4, UR4, UR5, URZ, 0x6 ;  /* 0x0000000504047291 */ /* 0x000fe4000f8f30ff */
[----:B------:R-:W-:Y:S02]  /*1af0*/  ULOP3.LUT UR5, UR7, 0x80, URZ, 0xc0, !UPT ;  /* 0x0000008007057892 */ /* 0x000fe4000f8ec0ff */
[----:B------:R-:W-:-:S02]  /*1b00*/  USHF.R.S32.HI UR43, URZ, 0x6, UR4 ;  /* 0x00000006ff2b7899 */ /* 0x000fc40008011404 */
[----:B------:R-:W-:Y:S02]  /*1b10*/  UIADD3 UR4, UPT, UPT, UR6, -0x1, URZ ;  /* 0xffffffff06047890 */ /* 0x000fe4000fffe0ff */
[----:B------:R-:W-:Y:S02]  /*1b20*/  UISETP.LT.U32.AND UP0, UPT, UR43, 0xb, UPT ;  /* 0x0000000b2b00788c */ /* 0x000fe4000bf01070 */
[----:B------:R-:W-:Y:S02]  /*1b30*/  UISETP.GE.U32.AND UP2, UPT, UR4, -0x7f, UPT ;  /* 0xffffff810400788c */ /* 0x000fe4000bf46070 */
[----:B------:R-:W-:Y:S02]  /*1b40*/  USEL UR41, UR43, 0xb, UP0 ;  /* 0x0000000b2b297887 */ /* 0x000fe40008000000 */
[----:B------:R-:W-:Y:S02]  /*1b50*/  ULEA UR48, UR48, UR5, 0x6 ;  /* 0x0000000530307291 */ /* 0x000fe4000f8e30ff */
[----:B------:R-:W-:-:S02]  /*1b60*/  UIADD3 UR4, UPT, UPT, UR41, -0x1, URZ ;  /* 0xffffffff29047890 */ /* 0x000fc4000fffe0ff */
[----:B------:R-:W-:Y:S02]  /*1b70*/  ULEA UR46, UR46, UR5, 0x6 ;  /* 0x000000052e2e7291 */ /* 0x000fe4000f8e30ff */
[----:B------:R-:W-:Y:S02]  /*1b80*/  UIADD3 UR47, UPT, UPT, UR43, -UR41, URZ ;  /* 0x800000292b2f7290 */ /* 0x000fe4000fffe0ff */
[----:B------:R-:W-:Y:S01]  /*1b90*/  @UP2 UIADD3 UR4, UPT, UPT, UR41, URZ, URZ ;  /* 0x000000ff29042290 */ /* 0x000fe2000fffe0ff */
[----:B------:R-:W-:-:S03]  /*1ba0*/  UMOV UR7, URZ ;  /* 0x000000ff00077c82 */ /* 0x000fc60008000000 */
[----:B------:R-:W-:Y:S02]  /*1bb0*/  UIADD3 UR29, UPT, UPT, UR4, 0x1, URZ ;  /* 0x00000001041d7890 */ /* 0x000fe4000fffe0ff */
[----:B--234-:R-:W-:-:S12]  /*1bc0*/  UIADD3 UR44, UPT, UPT, -UR4, URZ, URZ ;  /* 0x000000ff042c7290 */ /* 0x01cfd8000fffe1ff */
.L_x_43:
[----:B------:R-:W-:Y:S01]  /*1bd0*/  UISETP.NE.AND UP0, UPT, UR45, URZ, UPT ;  /* 0x000000ff2d00728c */ /* 0x000fe2000bf05270 */
[----:B------:R-:W2:Y:S08]  /*1be0*/  S2UR UR45, SR_CgaCtaId ;  /* 0x00000000002d79c3 */ /* 0x000eb00000008800 */
[----:B-1----:R-:W-:Y:S05]  /*1bf0*/  BRA.U UP0, `(.L_x_24) ;  /* 0x0000000100347547 */ /* 0x002fea000b800000 */
[----:B------:R-:W3:Y:S01]  /*1c00*/  S2R R0, SR_CgaCtaId ;  /* 0x0000000000007919 */ /* 0x000ee20000008800 */
[----:B------:R-:W-:Y:S02]  /*1c10*/  MOV R3, 0x400 ;  /* 0x0000040000037802 */ /* 0x000fe40000000f00 */
[----:B------:R-:W-:Y:S02]  /*1c20*/  SHF.L.U32 R2, R8, 0x1f, RZ ;  /* 0x0000001f08027819 */ /* 0x000fe400000006ff */
[----:B---3--:R-:W-:-:S05]  /*1c30*/  LEA R0, R0, R3, 0x18 ;  /* 0x0000000300007211 */ /* 0x008fca00078ec0ff */
[----:B------:R-:W-:-:S04]  /*1c40*/  IMAD R3, R9, 0x8, R0 ;  /* 0x0000000809037824 */ /* 0x000fc800078e0200 */
[----:B------:R-:W3:Y:S02]  /*1c50*/  SYNCS.PHASECHK.TRANS64.TRYWAIT P0, [R3+URZ+0x150], R2 ;  /* 0x00015002030075a7 */ /* 0x000ee400080011ff */
[----:B---3--:R-:W-:Y:S05]  /*1c60*/  @!P0 BRA `(.L_x_25) ;  /* 0x000000a400a48947 */ /* 0x008fea0003800000 */
.L_x_149:
[----:B------:R-:W-:Y:S01]  /*1c70*/  VIADD R9, R9, 0x1 ;  /* 0x0000000109097836 */ /* 0x000fe20000000000 */
[----:B------:R3:W-:Y:S04]  /*1c80*/  SYNCS.ARRIVE.TRANS64.A1T0 RZ, [R3+URZ+0x140], RZ ;  /* 0x000140ff03ff79a7 */ /* 0x0007e800081000ff */
[----:B------:R-:W-:-:S04]  /*1c90*/  ISETP.NE.AND P0, PT, R9, 0x2, PT ;  /* 0x000000020900780c */ /* 0x000fc80003f05270 */
[----:B------:R-:W-:Y:S02]  /*1ca0*/  SEL R9, R9, RZ, P0 ;  /* 0x000000ff09097207 */ /* 0x000fe40000000000 */
[----:B---3--:R-:W-:-:S04]  /*1cb0*/  SEL R3, RZ, 0x1, P0 ;  /* 0x00000001ff037807 */ /* 0x008fc80000000000 */
[----:B------:R-:W-:-:S07]  /*1cc0*/  LOP3.LUT R8, R8, R3, RZ, 0x3c, !PT ;  /* 0x0000000308087212 */ /* 0x000fce00078e3cff */
.L_x_24:
[----:B------:R-:W-:Y:S01]  /*1cd0*/  UMOV UR6, 0x400 ;  /* 0x0000040000067882 */ /* 0x000fe20000000000 */
[----:B------:R-:W-:Y:S01]  /*1ce0*/  SHF.L.U32 R0, R12, 0x1f, RZ ;  /* 0x0000001f0c007819 */ /* 0x000fe200000006ff */
[----:B--2---:R-:W-:Y:S02]  /*1cf0*/  ULEA UR6, UR45, UR6, 0x18 ;  /* 0x000000062d067291 */ /* 0x004fe4000f8ec0ff */
[----:B------:R-:W-:Y:S02]  /*1d00*/  UISETP.GE.U32.AND UP0, UPT, UR49, 0x7f, UPT ;  /* 0x0000007f3100788c */ /* 0x000fe4000bf06070 */
[----:B------:R-:W-:Y:S02]  /*1d10*/  ULEA UR4, UR7, UR6, 0x3 ;  /* 0x0000000607047291 */ /* 0x000fe4000f8e18ff */
[----:B------:R-:W-:Y:S01]  /*1d20*/  ULEA UR11, UR20, UR48, 0x8 ;  /* 0x00000030140b7291 */ /* 0x000fe2000f8e40ff */
[----:B------:R-:W-:-:S06]  /*1d30*/  UMOV UR13, URZ ;  /* 0x000000ff000d7c82 */ /* 0x000fcc0008000000 */
[----:B------:R2:W3:Y:S01]  /*1d40*/  SYNCS.PHASECHK.TRANS64.TRYWAIT P0, [UR4+0x58], R0 ;  /* 0x00005800ff0075a7 */ /* 0x0004e20008001104 */
[----:B------:R-:W-:-:S04]  /*1d50*/  ULEA.HI UR4, UR16, UR16, URZ, 0x1 ;  /* 0x0000001010047291 */ /* 0x000fc8000f8f08ff */
[----:B------:R-:W-:-:S04]  /*1d60*/  USHF.L.U32 UR4, UR4, 0x7, URZ ;  /* 0x0000000704047899 */ /* 0x000fc800080006ff */
[----:B------:R-:W-:-:S04]  /*1d70*/  ULOP3.LUT UR35, UR4, 0xffffff00, URZ, 0xc0, !UPT ;  /* 0xffffff0004237892 */ /* 0x000fc8000f8ec0ff */
[----:B------:R-:W-:Y:S01]  /*1d80*/  UIADD3 UR35, UPT, UPT, UR46, UR35, URZ ;  /* 0x000000232e237290 */ /* 0x000fe2000fffe0ff */
[----:B------:R-:W-:Y:S11]  /*1d90*/  BRA.U !UP0, `(.L_x_26) ;  /* 0x0000000108cc7547 */ /* 0x000ff6000b800000 */
[----:B------:R-:W-:Y:S01]  /*1da0*/  UMOV UR18, UR44 ;  /* 0x0000002c00127c82 */ /* 0x000fe20008000000 */
[----:B------:R-:W-:Y:S01]  /*1db0*/  UMOV UR4, UR7 ;  /* 0x0000000700047c82 */ /* 0x000fe20008000000 */
[----:B------:R-:W-:-:S05]  /*1dc0*/  UMOV UR34, URZ ;  /* 0x000000ff00227c82 */ /* 0x000fca0008000000 */
.L_x_32:
[----:B------:R-:W-:Y:S01]  /*1dd0*/  ULEA UR33, UR4, UR6, 0x3 ;  /* 0x0000000604217291 */ /* 0x000fe2000f8e18ff */
[----:B------:R-:W-:Y:S01]  /*1de0*/  @P3 MOV R2, 0x8000 ;  /* 0x0000800000023802 */ /* 0x000fe20000000f00 */
[----:B-1-34-:R-:W-:Y:S10]  /*1df0*/  @P0 BRA `(.L_x_27) ;  /* 0x00000000000c0947 */ /* 0x01aff40003800000 */
[----:B------:R-:W-:-:S04]  /*1e00*/  SHF.L.U32 R3, R12, 0x1f, RZ ;  /* 0x0000001f0c037819 */ /* 0x000fc800000006ff */
[----:B------:R-:W3:Y:S02]  /*1e10*/  SYNCS.PHASECHK.TRANS64.TRYWAIT P0, [UR33+0x58], R3 ;  /* 0x00005803ff0075a7 */ /* 0x000ee40008001121 */
[----:B---3--:R-:W-:Y:S05]  /*1e20*/  @!P0 BRA `(.L_x_28) ;  /* 0x000000a400488947 */ /* 0x008fea0003800000 */
.L_x_27:
[----:B------:R3:W-:Y:S01]  /*1e30*/  @P3 SYNCS.ARRIVE.TRANS64 RZ, [UR33], R2 ;  /* 0x00000002ffff39a7 */ /* 0x0007e20008000021 */
[----:B------:R-:W-:Y:S02]  /*1e40*/  ULOP3.LUT UR5, UR25, 0x2, URZ, 0xfc, !UPT ;  /* 0x0000000219057892 */ /* 0x000fe4000f8efcff */
[----:B------:R-:W-:Y:S02]  /*1e50*/  UIADD3 UR18, UPT, UPT, UR18, 0x1, URZ ;  /* 0x0000000112127890 */ /* 0x000fe4000fffe0ff */
[----:B------:R-:W-:Y:S02]  /*1e60*/  UISETP.NE.AND UP0, UPT, UR5, 0x2, UPT ;  /* 0x000000020500788c */ /* 0x000fe4000bf05270 */
[----:B------:R-:W-:-:S07]  /*1e70*/  UISETP.NE.AND UP2, UPT, UR18, 0x1, UPT ;  /* 0x000000011200788c */ /* 0x000fce000bf45270 */
[----:B------:R-:W-:Y:S05]  /*1e80*/  BRA.U UP0, `(.L_x_29) ;  /* 0x0000000100047547 */ /* 0x000fea000b800000 */
[----:B-1----:R-:W-:Y:S05]  /*1e90*/  BPT.TRAP 0x1 ;  /* 0x000000040000795c */ /* 0x002fea0000300000 */
.L_x_29:
[----:B------:R-:W-:Y:S04]  /*1ea0*/  BSSY.RECONVERGENT B0, `(.L_x_30) ;  /* 0x0000003000007945 */ /* 0x000fe80003800200 */
[----:B------:R-:W-:Y:S05]  /*1eb0*/  @!P2 BRA `(.L_x_31) ;  /* 0x000000000004a947 */ /* 0x000fea0003800000 */
[----:B-1----:R-:W-:Y:S05]  /*1ec0*/  BPT.TRAP 0x1 ;  /* 0x000000040000795c */ /* 0x002fea0000300000 */
.L_x_31:
[----:B-1----:R-:W-:Y:S05]  /*1ed0*/  BSYNC.RECONVERGENT B0 ;  /* 0x0000000000007941 */ /* 0x002fea0003800200 */
.L_x_30:
[----:B------:R-:W-:Y:S02]  /*1ee0*/  UIADD3 UR5, UPT, UPT, UR4, 0x1, URZ ;  /* 0x0000000104057890 */ /* 0x000fe4000fffe0ff */
[----:B------:R-:W-:Y:S02]  /*1ef0*/  USHF.L.U32 UR4, UR4, 0xd, URZ ;  /* 0x0000000d04047899 */ /* 0x000fe400080006ff */
[----:B------:R-:W-:Y:S02]  /*1f00*/  UISETP.NE.AND UP0, UPT, UR5, 0xb, UPT ;  /* 0x0000000b0500788c */ /* 0x000fe4000bf05270 */
[----:B------:R-:W-:Y:S02]  /*1f10*/  UIADD3 UR16, UP1, UPT, UR30, 0x80, URZ ;  /* 0x000000801e107890 */ /* 0x000fe4000ff3e0ff */
[----:B------:R-:W-:Y:S02]  /*1f20*/  USEL UR8, URZ, 0x1, UP0 ;  /* 0x00000001ff087887 */ /* 0x000fe40008000000 */
[----:B------:R-:W-:-:S02]  /*1f30*/  USEL UR7, UR5, URZ, UP0 ;  /* 0x000000ff05077287 */ /* 0x000fc40008000000 */
[----:B------:R-:W-:Y:S02]  /*1f40*/  ULOP3.LUT UR32, UR27, UR4, URZ, 0xfc, !UPT ;  /* 0x000000041b207292 */ /* 0x000fe4000f8efcff */
[----:B------:R-:W-:Y:S01]  /*1f50*/  ULEA UR5, UR7, UR6, 0x3 ;  /* 0x0000000607057291 */ /* 0x000fe2000f8e18ff */
[----:B------:R-:W-:Y:S01]  /*1f60*/  LOP3.LUT R12, R12, UR8, RZ, 0x3c, !PT ;  /* 0x000000080c0c7c12 */ /* 0x000fe2000f8e3cff */
[----:B------:R-:W-:Y:S02]  /*1f70*/  UIADD3 UR14, UP0, UPT, UR30, 0x180, URZ ;  /* 0x000001801e0e7890 */ /* 0x000fe4000ff1e0ff */
[----:B------:R-:W-:Y:S01]  /*1f80*/  ULOP3.LUT UR8, UR26, UR4, URZ, 0xfc, !UPT ;  /* 0x000000041a087292 */ /* 0x000fe2000f8efcff */
[----:B--2---:R-:W-:Y:S01]  /*1f90*/  SHF.L.U32 R0, R12, 0x1f, RZ ;  /* 0x0000001f0c007819 */ /* 0x004fe200000006ff */
[----:B------:R-:W-:Y:S02]  /*1fa0*/  ULOP3.LUT UR33, UR33, 0xfefffff8, URZ, 0xc0, !UPT ;  /* 0xfefffff821217892 */ /* 0x000fe4000f8ec0ff */
[----:B------:R-:W-:Y:S01]  /*1fb0*/  UIADD3.X UR17, UPT, UPT, URZ, UR31, URZ, UP1, !UPT ;  /* 0x0000001fff117290 */ /* 0x000fe20008ffe4ff */
[----:B------:R4:W1:Y:S01]  /*1fc0*/  SYNCS.PHASECHK.TRANS64.TRYWAIT P0, [UR5+0x58], R0 ;  /* 0x00005800ff0075a7 */ /* 0x0008620008001105 */
[----:B------:R-:W-:-:S02]  /*1fd0*/  UIADD3 UR32, UPT, UPT, UR6, 0xc400, UR32 ;  /* 0x0000c40006207890 */ /* 0x000fc4000fffe020 */
[----:B------:R-:W-:Y:S02]  /*1fe0*/  UPRMT UR5, URZ, 0x5410, UR24 ;  /* 0x00005410ff057896 */ /* 0x000fe40008000018 */
[----:B------:R-:W-:Y:S02]  /*1ff0*/  UIADD3 UR8, UPT, UPT, UR6, 0x22400, UR8 ;  /* 0x0002240006087890 */ /* 0x000fe4000fffe008 */
[----:B------:R-:W-:Y:S02]  /*2000*/  UIADD3.X UR15, UPT, UPT, URZ, UR31, URZ, UP0, !UPT ;  /* 0x0000001fff0f7290 */ /* 0x000fe400087fe4ff */
[----:B------:R-:W-:Y:S01]  /*2010*/  UPRMT UR4, URZ, 0x5410, UR21 ;  /* 0x00005410ff047896 */ /* 0x000fe20008000015 */
[----:B------:R-:W-:Y:S01]  /*2020*/  UMOV UR22, 0x0 ;  /* 0x0000000000167882 */ /* 0x000fe20000000000 */
[----:B------:R-:W-:Y:S01]  /*2030*/  UMOV UR23, 0x10000000 ;  /* 0x1000000000177882 */ /* 0x000fe20000000000 */
[----:B------:R-:W-:Y:S01]  /*2040*/  UMOV UR10, UR34 ;  /* 0x00000022000a7c82 */ /* 0x000fe20008000000 */
[----:B------:R-:W-:Y:S01]  /*2050*/  UMOV UR12, UR36 ;  /* 0x00000024000c7c82 */ /* 0x000fe20008000000 */
[----:B------:R-:W-:Y:S01]  /*2060*/  UMOV UR9, UR33 ;  /* 0x0000002100097c82 */ /* 0x000fe20008000000 */
[----:B------:R2:W-:Y:S01]  /*2070*/  UTMALDG.3D.MULTICAST.2CTA [UR32], [UR16], UR5, desc[UR22] ;  /* 0x00001620100073b4 */ /* 0x0005e20008211805 */
[----:B------:R-:W-:-:S02]  /*2080*/  UMOV UR13, UR29 ;  /* 0x0000001d000d7c82 */ /* 0x000fc40008000000 */
[----:B------:R3:W-:Y:S01]  /*2090*/  UTMALDG.3D.MULTICAST.2CTA [UR8], [UR14], UR4, desc[UR22] ;  /* 0x000016080e0073b4 */ /* 0x0007e20008211804 */
[----:B--2---:R-:W-:Y:S01]  /*20a0*/  UIADD3 UR34, UPT, UPT, UR34, 0x40, URZ ;  /* 0x0000004022227890 */ /* 0x004fe2000fffe0ff */
[----:B---3--:R-:W-:Y:S01]  /*20b0*/  UMOV UR4, UR7 ;  /* 0x0000000700047c82 */ /* 0x008fe20008000000 */
[----:B------:R-:W-:Y:S10]  /*20c0*/  BRA.U UP2, `(.L_x_32) ;  /* 0xfffffffd02407547 */ /* 0x000ff4000b83ffff */
.L_x_26:
[----:B------:R-:W-:Y:S01]  /*20d0*/  ULEA UR4, UR7, UR6, 0x3 ;  /* 0x0000000607047291 */ /* 0x000fe2000f8e18ff */
[----:B--2-4-:R-:W-:Y:S01]  /*20e0*/  SHF.L.U32 R0, R12, 0x1f, RZ ;  /* 0x0000001f0c007819 */ /* 0x014fe200000006ff */
[----:B------:R-:W-:Y:S01]  /*20f0*/  @!P1 SYNCS.ARRIVE.TRANS64.A1T0 RZ, [UR6+0xf8], RZ ;  /* 0x0000f8ffffff99a7 */ /* 0x000fe20008100006 */
[----:B------:R-:W-:-:S06]  /*2100*/  UISETP.GT.AND UP0, UPT, UR43, UR41, UPT ;  /* 0x000000292b00728c */ /* 0x000fcc000bf04270 */
[----:B-1-3--:R1:W2:Y:S03]  /*2110*/  SYNCS.PHASECHK.TRANS64.TRYWAIT P0, [UR4+0x58], R0 ;  /* 0x00005800ff0075a7 */ /* 0x00a2a60008001104 */
[----:B------:R-:W-:Y:S05]  /*2120*/  BRA.U !UP0, `(.L_x_33) ;  /* 0x0000000108cc7547 */ /* 0x000fea000b800000 */
[----:B------:R-:W-:Y:S01]  /*2130*/  UIADD3 UR28, UPT, UPT, UR47, UR13, URZ ;  /* 0x0000000d2f1c7290 */ /* 0x000fe2000fffe0ff */
[----:B------:R-:W-:-:S11]  /*2140*/  UMOV UR4, UR7 ;  /* 0x0000000700047c82 */ /* 0x000fd60008000000 */
.L_x_39:
[----:B------:R-:W-:Y:S01]  /*2150*/  ULEA UR17, UR4, UR6, 0x3 ;  /* 0x0000000604117291 */ /* 0x000fe2000f8e18ff */
[----:B--2---:R-:W-:Y:S01]  /*2160*/  @P3 MOV R2, 0x8000 ;  /* 0x0000800000023802 */ /* 0x004fe20000000f00 */
[----:B--2-4-:R-:W-:Y:S10]  /*2170*/  @P0 BRA `(.L_x_34) ;  /* 0x00000000000c0947 */ /* 0x014ff40003800000 */
[----:B------:R-:W-:-:S04]  /*2180*/  SHF.L.U32 R3, R12, 0x1f, RZ ;  /* 0x0000001f0c037819 */ /* 0x000fc800000006ff */
[----:B------:R-:W2:Y:S02]  /*2190*/  SYNCS.PHASECHK.TRANS64.TRYWAIT P0, [UR17+0x58], R3 ;  /* 0x00005803ff0075a7 */ /* 0x000ea40008001111 */
[----:B--2---:R-:W-:Y:S05]  /*21a0*/  @!P0 BRA `(.L_x_35) ;  /* 0x000000a000808947 */ /* 0x004fea0003800000 */
.L_x_34:
[----:B------:R2:W-:Y:S01]  /*21b0*/  @P3 SYNCS.ARRIVE.TRANS64 RZ, [UR17], R2 ;  /* 0x00000002ffff39a7 */ /* 0x0005e20008000011 */
[----:B------:R-:W-:-:S04]  /*21c0*/  ULOP3.LUT UR5, UR25, 0x2, URZ, 0xfc, !UPT ;  /* 0x0000000219057892 */ /* 0x000fc8000f8efcff */
[----:B------:R-:W-:-:S09]  /*21d0*/  UISETP.NE.AND UP0, UPT, UR5, 0x2, UPT ;  /* 0x000000020500788c */ /* 0x000fd2000bf05270 */
[----:B------:R-:W-:Y:S05]  /*21e0*/  BRA.U UP0, `(.L_x_36) ;  /* 0x0000000100047547 */ /* 0x000fea000b800000 */
[----:B------:R-:W-:Y:S05]  /*21f0*/  BPT.TRAP 0x1 ;  /* 0x000000040000795c */ /* 0x000fea0000300000 */
.L_x_36:
[----:B------:R-:W-:Y:S04]  /*2200*/  BSSY.RECONVERGENT B0, `(.L_x_37) ;  /* 0x0000003000007945 */ /* 0x000fe80003800200 */
[----:B------:R-:W-:Y:S05]  /*2210*/  @!P2 BRA `(.L_x_38) ;  /* 0x000000000004a947 */ /* 0x000fea0003800000 */
[----:B------:R-:W-:Y:S05]  /*2220*/  BPT.TRAP 0x1 ;  /* 0x000000040000795c */ /* 0x000fea0000300000 */
.L_x_38:
[----:B------:R-:W-:Y:S05]  /*2230*/  BSYNC.RECONVERGENT B0 ;  /* 0x0000000000007941 */ /* 0x000fea0003800200 */
.L_x_37:
[----:B------:R-:W-:Y:S02]  /*2240*/  UIADD3 UR5, UPT, UPT, UR4, 0x1, URZ ;  /* 0x0000000104057890 */ /* 0x000fe4000fffe0ff */
[----:B------:R-:W-:Y:S02]  /*2250*/  USHF.L.U32 UR4, UR4, 0xd, URZ ;  /* 0x0000000d04047899 */ /* 0x000fe400080006ff */
[----:B------:R-:W-:Y:S02]  /*2260*/  UISETP.NE.AND UP0, UPT, UR5, 0xb, UPT ;  /* 0x0000000b0500788c */ /* 0x000fe4000bf05270 */
[----:B------:R-:W-:Y:S02]  /*2270*/  USHF.L.U32 UR18, UR13, 0x6, URZ ;  /* 0x000000060d127899 */ /* 0x000fe400080006ff */
[----:B------:R-:W-:Y:S02]  /*2280*/  USEL UR8, URZ, 0x1, UP0 ;  /* 0x00000001ff087887 */ /* 0x000fe40008000000 */
[----:B------:R-:W-:-:S02]  /*2290*/  USEL UR7, UR5, URZ, UP0 ;  /* 0x000000ff05077287 */ /* 0x000fc40008000000 */
[----:B------:R-:W-:Y:S02]  /*22a0*/  UIADD3 UR22, UP0, UPT, UR30, 0x180, URZ ;  /* 0x000001801e167890 */ /* 0x000fe4000ff1e0ff */
[----:B------:R-:W-:Y:S01]  /*22b0*/  ULEA UR5, UR7, UR6, 0x3 ;  /* 0x0000000607057291 */ /* 0x000fe2000f8e18ff */
[----:B------:R-:W-:Y:S01]  /*22c0*/  LOP3.LUT R12, R12, UR8, RZ, 0x3c, !PT ;  /* 0x000000080c0c7c12 */ /* 0x000fe2000f8e3cff */
[----:B------:R-:W-:Y:S02]  /*22d0*/  UIADD3 UR13, UPT, UPT, UR13, 0x1, URZ ;  /* 0x000000010d0d7890 */ /* 0x000fe4000fffe0ff */
[----:B------:R-:W-:Y:S01]  /*22e0*/  UIADD3 UR14, UP1, UPT, UR30, 0x80, URZ ;  /* 0x000000801e0e7890 */ /* 0x000fe2000ff3e0ff */
[----:B-1----:R-:W-:Y:S01]  /*22f0*/  SHF.L.U32 R0, R12, 0x1f, RZ ;  /* 0x0000001f0c007819 */ /* 0x002fe200000006ff */
[----:B------:R-:W-:Y:S02]  /*2300*/  ULOP3.LUT UR16, UR27, UR4, URZ, 0xfc, !UPT ;  /* 0x000000041b107292 */ /* 0x000fe4000f8efcff */
[----:B------:R-:W-:Y:S01]  /*2310*/  UIADD3.X UR23, UPT, UPT, URZ, UR31, URZ, UP0, !UPT ;  /* 0x0000001fff177290 */ /* 0x000fe200087fe4ff */
[----:B------:R3:W4:Y:S01]  /*2320*/  SYNCS.PHASECHK.TRANS64.TRYWAIT P0, [UR5+0x58], R0 ;  /* 0x00005800ff0075a7 */ /* 0x0007220008001105 */
[----:B------:R-:W-:-:S02]  /*2330*/  ULOP3.LUT UR8, UR26, UR4, URZ, 0xfc, !UPT ;  /* 0x000000041a087292 */ /* 0x000fc4000f8efcff */
[----:B------:R-:W-:Y:S02]  /*2340*/  UISETP.NE.AND UP0, UPT, UR13, UR28, UPT ;  /* 0x0000001c0d00728c */ /* 0x000fe4000bf05270 */
[----:B------:R-:W-:Y:S02]  /*2350*/  ULOP3.LUT UR17, UR17, 0xfefffff8, URZ, 0xc0, !UPT ;  /* 0xfefffff811117892 */ /* 0x000fe4000f8ec0ff */
[----:B------:R-:W-:Y:S02]  /*2360*/  UIADD3 UR16, UPT, UPT, UR6, 0xc400, UR16 ;  /* 0x0000c40006107890 */ /* 0x000fe4000fffe010 */
[----:B------:R-:W-:Y:S02]  /*2370*/  UIADD3.X UR15, UPT, UPT, URZ, UR31, URZ, UP1, !UPT ;  /* 0x0000001fff0f7290 */ /* 0x000fe40008ffe4ff */
[----:B------:R-:W-:Y:S02]  /*2380*/  UPRMT UR5, URZ, 0x5410, UR24 ;  /* 0x00005410ff057896 */ /* 0x000fe40008000018 */
[----:B------:R-:W-:-:S02]  /*2390*/  UIADD3 UR8, UPT, UPT, UR6, 0x22400, UR8 ;  /* 0x0002240006087890 */ /* 0x000fc4000fffe008 */
[----:B------:R-:W-:Y:S01]  /*23a0*/  UPRMT UR4, URZ, 0x5410, UR21 ;  /* 0x00005410ff047896 */ /* 0x000fe20008000015 */
[----:B------:R-:W-:Y:S01]  /*23b0*/  UMOV UR32, 0x0 ;  /* 0x0000000000207882 */ /* 0x000fe20000000000 */
[----:B------:R-:W-:Y:S01]  /*23c0*/  UMOV UR33, 0x10000000 ;  /* 0x1000000000217882 */ /* 0x000fe20000000000 */
[----:B------:R-:W-:Y:S01]  /*23d0*/  UMOV UR19, UR35 ;  /* 0x0000002300137c82 */ /* 0x000fe20008000000 */
[----:B------:R-:W-:Y:S01]  /*23e0*/  UMOV UR20, UR36 ;  /* 0x0000002400147c82 */ /* 0x000fe20008000000 */
[----:B------:R-:W-:Y:S01]  /*23f0*/  UMOV UR12, UR36 ;  /* 0x00000024000c7c82 */ /* 0x000fe20008000000 */
[----:B------:R-:W-:Y:S01]  /*2400*/  UMOV UR9, UR17 ;  /* 0x0000001100097c82 */ /* 0x000fe20008000000 */
[----:B------:R-:W-:Y:S01]  /*2410*/  UMOV UR10, UR18 ;  /* 0x00000012000a7c82 */ /* 0x000fe20008000000 */
[----:B------:R-:W-:Y:S01]  /*2420*/  UTMALDG.3D.MULTICAST.2CTA [UR16], [UR14], UR5, desc[UR32] ;  /* 0x000020100e0073b4 */ /* 0x000fe20008211805 */
[----:B------:R1:W-:Y:S02]  /*2430*/  UTMALDG.3D.MULTICAST.2CTA [UR8], [UR22], UR4, desc[UR32] ;  /* 0x00002008160073b4 */ /* 0x0003e40008211804 */
[----:B-1----:R-:W-:Y:S01]  /*2440*/  UMOV UR4, UR7 ;  /* 0x0000000700047c82 */ /* 0x002fe20008000000 */
[----:B---3--:R-:W-:Y:S05]  /*2450*/  BRA.U UP0, `(.L_x_39) ;  /* 0xfffffffd003c7547 */ /* 0x008fea000b83ffff */
.L_x_33:
[C---:B------:R-:W-:Y:S01]  /*2460*/  LEA R3, R11.reuse, UR6, 0x3 ;  /* 0x000000060b037c11 */ /* 0x040fe2000f8e18ff */
[----:B------:R-:W-:Y:S01]  /*2470*/  NOP ;  /* 0x0000000000007918 */ /* 0x000fe20000000000 */
[----:B-1----:R-:W-:Y:S02]  /*2480*/  SHF.L.U32 R0, R10, 0x1f, RZ ;  /* 0x0000001f0a007819 */ /* 0x002fe400000006ff */
[----:B------:R-:W-:Y:S02]  /*2490*/  LEA R5, R11, UR6, 0x4 ;  /* 0x000000060b057c11 */ /* 0x000fe4000f8e20ff */
[----:B--2-4-:R-:W1:Y:S02]  /*24a0*/  SYNCS.PHASECHK.TRANS64.TRYWAIT P0, [R3+URZ+0x100], R0 ;  /* 0x00010000030075a7 */ /* 0x014e6400080011ff */
[----:B-1----:R-:W-:Y:S05]  /*24b0*/  @!P0 BRA `(.L_x_40) ;  /* 0x0000009c00d48947 */ /* 0x002fea0003800000 */
.L_x_152:
[----:B------:R-:W2:Y:S01]  /*24c0*/  LDS.128 R4, [R5+0x170] ;  /* 0x0001700005047984 */ /* 0x000ea20000000c00 */
[----:B------:R-:W-:Y:S01]  /*24d0*/  UISETP.GE.AND UP0, UPT, UR42, 0x1, UPT ;  /* 0x000000012a00788c */ /* 0x000fe2000bf06270 */
[----:B------:R-:W-:Y:S01]  /*24e0*/  @!PT LDS RZ, [RZ] ;  /* 0x00000000fffff984 */ /* 0x000fe20000000800 */
[----:B------:R-:W-:Y:S01]  /*24f0*/  @!PT LDS RZ, [RZ] ;  /* 0x00000000fffff984 */ /* 0x000fe20000000800 */
[----:B------:R-:W-:Y:S01]  /*2500*/  @!PT LDS RZ, [RZ] ;  /* 0x00000000fffff984 */ /* 0x000fe20000000800 */
[----:B------:R-:W-:Y:S01]  /*2510*/  @!PT LDS RZ, [RZ] ;  /* 0x00000000fffff984 */ /* 0x000fe20000000800 */
[----:B------:R3:W-:Y:S06]  /*2520*/  MEMBAR.ALL.CTA ;  /* 0x0000000000007992 */ /* 0x0007ec0000008000 */
[----:B---3--:R-:W3:Y:S01]  /*2530*/  FENCE.VIEW.ASYNC.S ;  /* 0x00000000000073c6 */ /* 0x008ee20000000000 */
[----:B--2---:R-:W-:-:S13]  /*2540*/  LOP3.LUT P0, RZ, R6, 0x1, RZ, 0xc0, !PT ;  /* 0x0000000106ff7812 */ /* 0x004fda000780c0ff */
[----:B---3--:R-:W-:Y:S01]  /*2550*/  VOTEU.ANY UP1, P0 ;  /* 0x0000000000ff7886 */ /* 0x008fe20000020100 */
[----:B------:R-:W-:-:S13]  /*2560*/  PLOP3.LUT P0, PT, PT, PT, UP1, 0x80, 0x8 ;  /* 0x000000000008781c */ /* 0x000fda0003f0f018 */
[----:B-1----:R-:W-:Y:S02]  /*2570*/  @P0 LOP3.LUT R0, R5, 0xffff, RZ, 0xc0, !PT ;  /* 0x0000ffff05000812 */ /* 0x002fe400078ec0ff */
[----:B------:R-:W-:Y:S02]  /*2580*/  @P0 MOV R2, R4 ;  /* 0x0000000400020202 */ /* 0x000fe40000000f00 */
[----:B------:R-:W-:Y:S01]  /*2590*/  @P0 R2UR UR5, R0 ;  /* 0x00000000000502ca */ /* 0x000fe200000e0000 */
[----:B------:R-:W-:Y:S01]  /*25a0*/  VIADD R0, R3, 0x110 ;  /* 0x0000011003007836 */ /* 0x000fe20000000000 */
[----:B------:R-:W-:Y:S02]  /*25b0*/  @P0 SHF.R.U32.HI R4, RZ, 0x10, R5 ;  /* 0x00000010ff040819 */ /* 0x000fe40000011605 */
[----:B------:R-:W-:Y:S02]  /*25c0*/  @P0 R2UR UR8, R2 ;  /* 0x00000000020802ca */ /* 0x000fe400000e0000 */
[----:B------:R-:W-:-:S02]  /*25d0*/  PRMT R0, RZ, 0x654, R0 ;  /* 0x00000654ff007816 */ /* 0x000fc40000000000 */
[----:B------:R-:W-:Y:S02]  /*25e0*/  @P0 R2UR UR4, R4 ;  /* 0x00000000040402ca */ /* 0x000fe400000e0000 */
[----:B------:R1:W-:Y:S03]  /*25f0*/  SYNCS.ARRIVE.TRANS64.RED.A1T0 RZ, [R0+URZ], RZ ;  /* 0x000000ff00ff79a7 */ /* 0x0003e600081004ff */
[----:B------:R-:W-:-:S04]  /*2600*/  @UP1 UMOV UR37, UR5 ;  /* 0x0000000500251c82 */ /* 0x000fc80008000000 */
[----:B------:R-:W-:-:S04]  /*2610*/  @UP1 UMOV UR38, UR8 ;  /* 0x0000000800261c82 */ /* 0x000fc80008000000 */
[----:B------:R-:W-:Y:S01]  /*2620*/  @UP1 UMOV UR36, UR4 ;  /* 0x0000000400241c82 */ /* 0x000fe20008000000 */
[----:B------:R-:W-:Y:S05]  /*2630*/  BRA.U !UP0, `(.L_x_41) ;  /* 0x0000000108d47547 */ /* 0x000fea000b800000 */
[----:B------:R-:W2:Y:S01]  /*2640*/  LDCU.128 UR12, c[0x0][0xb10] ;  /* 0x00016200ff0c77ac */ /* 0x000ea20008000c00 */
[----:B------:R-:W3:Y:S01]  /*2650*/  LDCU UR28, c[0x0][0xb20] ;  /* 0x00016400ff1c77ac */ /* 0x000ee20008000800 */
[----:B------:R-:W4:Y:S01]  /*2660*/  LDCU UR20, c[0x0][0xb0c] ;  /* 0x00016180ff1477ac */ /* 0x000f220008000800 */
[----:B------:R-:W1:Y:S01]  /*2670*/  LDCU.64 UR10, c[0x0][0xb28] ;  /* 0x00016500ff0a77ac */ /* 0x000e620008000a00 */
[----:B------:R-:W-:Y:S02]  /*2680*/  UISETP.NE.AND UP3, UPT, UR42, 0x1, UPT ;  /* 0x000000012a00788c */ /* 0x000fe4000bf65270 */
[----:B--2---:R-:W-:Y:S02]  /*2690*/  UIMAD.WIDE.U32 UR8, UR39, UR15, URZ ;  /* 0x0000000f270872a5 */ /* 0x004fe4000f8e00ff */
[----:B------:R-:W-:Y:S02]  /*26a0*/  UIMAD.WIDE.U32 UR4, UR40, UR12, URZ ;  /* 0x0000000c280472a5 */ /* 0x000fe4000f8e00ff */
[----:B------:R-:W-:-:S02]  /*26b0*/  UISETP.NE.AND UP0, UPT, UR14, 0x1, UPT ;  /* 0x000000010e00788c */ /* 0x000fc4000bf05270 */
[----:B------:R-:W-:Y:S01]  /*26c0*/  UIMAD.WIDE.U32 UR22, UR37, UR15, URZ ;  /* 0x0000000f251672a5 */ /* 0x000fe2000f8e00ff */
[----:B------:R-:W-:Y:S02]  /*26d0*/  UMOV UR8, UR9 ;  /* 0x0000000900087c82 */ /* 0x000fe40008000000 */
[----:B------:R-:W-:Y:S01]  /*26e0*/  UMOV UR4, UR5 ;  /* 0x0000000500047c82 */ /* 0x000fe20008000000 */
[----:B---3--:R-:W-:Y:S02]  /*26f0*/  USHF.R.U32.HI UR8, URZ, UR28, UR8 ;  /* 0x0000001cff087299 */ /* 0x008fe40008011608 */
[----:B----4-:R-:W-:Y:S02]  /*2700*/  UISETP.NE.AND UP2, UPT, UR20, 0x1, UPT ;  /* 0x000000011400788c */ /* 0x010fe4000bf45270 */
[----:B------:R-:W-:Y:S02]  /*2710*/  USHF.R.U32.HI UR4, URZ, UR13, UR4 ;  /* 0x0000000dff047299 */ /* 0x000fe40008011604 */
[----:B------:R-:W-:-:S02]  /*2720*/  USEL UR5, UR39, UR8, !UP0 ;  /* 0x0000000827057287 */ /* 0x000fc4000c000000 */
[----:B------:R-:W-:Y:S02]  /*2730*/  USEL UR8, UR40, UR4, !UP2 ;  /* 0x0000000428087287 */ /* 0x000fe4000d000000 */
[----:B-1----:R-:W-:Y:S01]  /*2740*/  UIMAD.WIDE.U32 UR16, UR5, UR10, URZ ;  /* 0x0000000a051072a5 */ /* 0x002fe2000f8e00ff */
[----:B------:R-:W-:Y:S01]  /*2750*/  UMOV UR4, UR23 ;  /* 0x0000001700047c82 */ /* 0x000fe20008000000 */
[----:B------:R-:W-:Y:S02]  /*2760*/  UIMAD.WIDE.U32 UR18, UR38, UR12, URZ ;  /* 0x0000000c261272a5 */ /* 0x000fe4000f8e00ff */
[----:B------:R-:W-:-:S03]  /*2770*/  UIMAD.WIDE.U32 UR22, UR8, UR10, URZ ;  /* 0x0000000a081672a5 */ /* 0x000fc6000f8e00ff */
[----:B------:R-:W-:Y:S01]  /*2780*/  UMOV UR16, UR17 ;  /* 0x0000001100107c82 */ /* 0x000fe20008000000 */
[----:B------:R-:W-:Y:S02]  /*2790*/  USHF.R.U32.HI UR4, URZ, UR28, UR4 ;  /* 0x0000001cff047299 */ /* 0x000fe40008011604 */
[----:B------:R-:W-:Y:S01]  /*27a0*/  @UP3 USHF.R.U32.HI UR5, URZ, UR11, UR16 ;  /* 0x0000000bff053299 */ /* 0x000fe20008011610 */
[----:B------:R-:W-:Y:S01]  /*27b0*/  UMOV UR18, UR19 ;  /* 0x0000001300127c82 */ /* 0x000fe20008000000 */
[----:B------:R-:W-:Y:S01]  /*27c0*/  UMOV UR22, UR23 ;  /* 0x0000001700167c82 */ /* 0x000fe20008000000 */
[----:B------:R-:W-:Y:S02]  /*27d0*/  USHF.R.U32.HI UR13, URZ, UR13, UR18 ;  /* 0x0000000dff0d7299 */ /* 0x000fe40008011612 */
[----:B------:R-:W-:Y:S02]  /*27e0*/  USEL UR4, UR37, UR4, !UP0 ;  /* 0x0000000425047287 */ /* 0x000fe4000c000000 */
[----:B------:R-:W-:-:S02]  /*27f0*/  @UP3 USHF.R.U32.HI UR8, URZ, UR11, UR22 ;  /* 0x0000000bff083299 */ /* 0x000fc40008011616 */
[----:B------:R-:W-:Y:S02]  /*2800*/  UIMAD UR9, UR42, UR5, URZ ;  /* 0x000000052a0972a4 */ /* 0x000fe4000f8e02ff */
[----:B------:R-:W-:Y:S02]  /*2810*/  USEL UR5, UR38, UR13, !UP2 ;  /* 0x0000000d26057287 */ /* 0x000fe4000d000000 */
[----:B------:R-:W-:Y:S02]  /*2820*/  UIMAD UR12, UR42, UR8, URZ ;  /* 0x000000082a0c72a4 */ /* 0x000fe4000f8e02ff */
[----:B------:R-:W-:Y:S02]  /*2830*/  UISETP.GE.AND UP0, UPT, UR4, UR9, UPT ;  /* 0x000000090400728c */ /* 0x000fe4000bf06270 */
[----:B------:R-:W-:Y:S02]  /*2840*/  UIMAD.WIDE.U32 UR16, UR4, UR10, URZ ;  /* 0x0000000a041072a5 */ /* 0x000fe4000f8e00ff */
[----:B------:R-:W-:-:S02]  /*2850*/  UISETP.GE.OR UP0, UPT, UR5, UR12, UP0 ;  /* 0x0000000c0500728c */ /* 0x000fc40008706670 */
        /* <DEDUP_REMOVED lines=19> */
.L_x_41:
[----:B------:R-:W2:Y:S02]  /*2990*/  LDCU UR4, c[0x0][0xb30] ;  /* 0x00016600ff0477ac */ /* 0x000ea40008000800 */
[----:B--2---:R-:W-:-:S09]  /*29a0*/  UISETP.NE.AND UP0, UPT, UR4, 0x1, UPT ;  /* 0x000000010400788c */ /* 0x004fd2000bf05270 */
        /* <DEDUP_REMOVED lines=14> */
[----:B------:R-:W-:Y:S02]  /*2a90*/  UIADD3 UR8, UPT, UPT, UR5, -UR4, URZ ;  /* 0x8000000405087290 */ /* 0x000fe4000fffe0ff */
[----:B------:R-:W-:Y:S02]  /*2aa0*/  UIADD3 UR4, UPT, UPT, -UR5, UR4, URZ ;  /* 0x0000000405047290 */ /* 0x000fe4000fffe1ff */
[----:B------:R-:W-:Y:S02]  /*2ab0*/  UIMAD UR37, UR8, UR14, UR37 ;  /* 0x0000000e082572a4 */ /* 0x000fe4000f8e0225 */
[----:B------:R-:W-:-:S12]  /*2ac0*/  UIMAD UR38, UR4, UR10, UR38 ;  /* 0x0000000a042672a4 */ /* 0x000fd8000f8e0226 */
.L_x_42:
[----:B------:R-:W-:Y:S01]  /*2ad0*/  VIADD R11, R11, 0x1 ;  /* 0x000000010b0b7836 */ /* 0x000fe20000000000 */
[----:B------:R-:W-:Y:S01]  /*2ae0*/  R2UR UR4, R146 ;  /* 0x00000000920472ca */ /* 0x000fe200000e0000 */
[----:B------:R-:W-:Y:S01]  /*2af0*/  UIADD3 UR16, UPT, UPT, UR38, UR61, URZ ;  /* 0x0000003d26107290 */ /* 0x000fe2000fffe0ff */
[----:B------:R-:W-:Y:S02]  /*2b00*/  PLOP3.LUT P1, PT, PT, PT, PT, 0x80, 0x8 ;  /* 0x000000000008781c */ /* 0x000fe40003f2f070 */
[----:B------:R-:W-:-:S04]  /*2b10*/  ISETP.NE.AND P0, PT, R11, 0x2, PT ;  /* 0x000000020b00780c */ /* 0x000fc80003f05270 */
[----:B------:R-:W-:Y:S02]  /*2b20*/  SEL R3, RZ, 0x1, P0 ;  /* 0x00000001ff037807 */ /* 0x000fe40000000000 */
[----:B------:R-:W-:Y:S02]  /*2b30*/  SEL R11, R11, RZ, P0 ;  /* 0x000000ff0b0b7207 */ /* 0x000fe40000000000 */
[----:B------:R-:W-:Y:S01]  /*2b40*/  LOP3.LUT R10, R10, R3, RZ, 0x3c, !PT ;  /* 0x000000030a0a7212 */ /* 0x000fe200078e3cff */
[----:B------:R-:W-:Y:S01]  /*2b50*/  UIADD3 UR20, UPT, UPT, UR37, UR4, URZ ;  /* 0x0000000425147290 */ /* 0x000fe2000fffe0ff */
[----:B------:R-:W-:Y:S11]  /*2b60*/  BRA.U UP1, `(.L_x_43) ;  /* 0xfffffff101187547 */ /* 0x000ff6000b83ffff */
[----:B------:R-:W-:Y:S01]  /*2b70*/  UIADD3 UR8, UPT, UPT, UR6, 0x58, URZ ;  /* 0x0000005806087890 */ /* 0x000fe2000fffe0ff */
[----:B------:R-:W-:-:S03]  /*2b80*/  SHF.L.U32 R3, R12, 0x1f, RZ ;  /* 0x0000001f0c037819 */ /* 0x000fc600000006ff */
[----:B------:R-:W-:-:S09]  /*2b90*/  ULEA UR4, UR7, UR8, 0x3 ;  /* 0x0000000807047291 */ /* 0x000fd2000f8e18ff */
[----:B------:R-:W2:Y:S02]  /*2ba0*/  SYNCS.PHASECHK.TRANS64.TRYWAIT P0, [UR4], R3 ;  /* 0x00000003ff0075a7 */ /* 0x000ea40008001104 */
[----:B--2---:R-:W-:Y:S05]  /*2bb0*/  @!P0 BRA `(.L_x_44) ;  /* 0x0000009800288947 */ /* 0x004fea0003800000 */
.L_x_154:
[----:B------:R-:W-:-:S04]  /*2bc0*/  UIADD3 UR4, UPT, UPT, UR7, 0x1, URZ ;  /* 0x0000000107047890 */ /* 0x000fc8000fffe0ff */
[----:B------:R-:W-:-:S04]  /*2bd0*/  UISETP.NE.AND UP0, UPT, UR4, 0xb, UPT ;  /* 0x0000000b0400788c */ /* 0x000fc8000bf05270 */
[----:B------:R-:W-:Y:S02]  /*2be0*/  USEL UR6, URZ, 0x1, UP0 ;  /* 0x00000001ff067887 */ /* 0x000fe40008000000 */
[----:B------:R-:W-:-:S04]  /*2bf0*/  USEL UR4, UR4, URZ, UP0 ;  /* 0x000000ff04047287 */ /* 0x000fc80008000000 */
[----:B------:R-:W-:Y:S01]  /*2c00*/  ULEA UR5, UR4, UR8, 0x3 ;  /* 0x0000000804057291 */ /* 0x000fe2000f8e18ff */
[----:B------:R-:W-:-:S04]  /*2c10*/  LOP3.LUT R2, R12, UR6, RZ, 0x3c, !PT ;  /* 0x000000060c027c12 */ /* 0x000fc8000f8e3cff */
[----:B-1----:R-:W-:-:S04]  /*2c20*/  SHF.L.U32 R3, R2, 0x1f, RZ ;  /* 0x0000001f02037819 */ /* 0x002fc800000006ff */
[----:B------:R-:W1:Y:S02]  /*2c30*/  SYNCS.PHASECHK.TRANS64.TRYWAIT P0, [UR5], R3 ;  /* 0x00000003ff0075a7 */ /* 0x000e640008001105 */
[----:B-1----:R-:W-:Y:S05]  /*2c40*/  @!P0 BRA `(.L_x_45) ;  /* 0x00000098001c8947 */ /* 0x002fea0003800000 */
.L_x_156:
        /* <DEDUP_REMOVED lines=9> */
.L_x_158:
        /* <DEDUP_REMOVED lines=9> */
.L_x_160:
        /* <DEDUP_REMOVED lines=9> */
.L_x_162:
        /* <DEDUP_REMOVED lines=9> */
.L_x_164:
        /* <DEDUP_REMOVED lines=9> */
.L_x_166:
        /* <DEDUP_REMOVED lines=9> */
.L_x_168:
        /* <DEDUP_REMOVED lines=9> */
.L_x_170:
        /* <DEDUP_REMOVED lines=9> */
.L_x_172:
[----:B------:R-:W-:-:S04]  /*30d0*/  UIADD3 UR4, UPT, UPT, UR4, 0x1, URZ ;  /* 0x0000000104047890 */ /* 0x000fc8000fffe0ff */
[----:B------:R-:W-:-:S04]  /*30e0*/  UISETP.NE.AND UP0, UPT, UR4, 0xb, UPT ;  /* 0x0000000b0400788c */ /* 0x000fc8000bf05270 */
[----:B------:R-:W-:Y:S02]  /*30f0*/  USEL UR5, URZ, 0x1, UP0 ;  /* 0x00000001ff057887 */ /* 0x000fe40008000000 */
[----:B------:R-:W-:-:S04]  /*3100*/  USEL UR4, UR4, URZ, UP0 ;  /* 0x000000ff04047287 */ /* 0x000fc80008000000 */
[----:B------:R-:W-:Y:S01]  /*3110*/  ULEA UR4, UR4, UR8, 0x3 ;  /* 0x0000000804047291 */ /* 0x000fe2000f8e18ff */
[----:B-1----:R-:W-:-:S04]  /*3120*/  LOP3.LUT R3, R2, UR5, RZ, 0x3c, !PT ;  /* 0x0000000502037c12 */ /* 0x002fc8000f8e3cff */
[----:B------:R-:W-:Y:S01]  /*3130*/  SHF.L.U32 R3, R3, 0x1f, RZ ;  /* 0x0000001f03037819 */ /* 0x000fe200000006ff */
[----:B------:R-:W-:-:S07]  /*3140*/  IMAD.U32 R0, RZ, RZ, UR4 ;  /* 0x00000004ff007e24 */ /* 0x000fce000f8e00ff */
.L_x_54:
[----:B-1----:R1:W2:Y:S02]  /*3150*/  SYNCS.PHASECHK.TRANS64.TRYWAIT P0, [R0+URZ], R3 ;  /* 0x00000003000075a7 */ /* 0x0022a400080011ff */
[----:B--2---:R-:W-:Y:S05]  /*3160*/  @!P0 NANOSLEEP.SYNCS 0x989680 ;  /* 0x009896800000895d */ /* 0x004fea0003900000 */
[----:B------:R-:W2:Y:S02]  /*3170*/  @!P0 SYNCS.PHASECHK.TRANS64 P0, [R0+URZ], R3 ;  /* 0x00000003000085a7 */ /* 0x000ea400080010ff */
[----:B--2---:R-:W-:Y:S05]  /*3180*/  @P0 EXIT ;  /* 0x000000000000094d */ /* 0x004fea0003800000 */
[----:B------:R-:W-:Y:S05]  /*3190*/  BRA `(.L_x_54) ;  /* 0xfffffffc00ec7947 */ /* 0x000fea000383ffff */
.L_x_23:
[----:B------:R-:W-:-:S04]  /*31a0*/  UISETP.NE.AND UP0, UPT, UR45, URZ, UPT ;  /* 0x000000ff2d00728c */ /* 0x000fc8000bf05270 */
[----:B------:R-:W-:-:S09]  /*31b0*/  UISETP.NE.OR UP0, UPT, UR25, 0x1, UP0 ;  /* 0x000000011900788c */ /* 0x000fd20008705670 */
[----:B------:R-:W-:Y:S05]  /*31c0*/  BRA.U UP0, `(.L_x_55) ;  /* 0x0000000500487547 */ /* 0x000fea000b800000 */
[----:B------:R-:W-:Y:S01]  /*31d0*/  ISETP.GE.U32.AND P2, PT, R0, 0x8, PT ;  /* 0x000000080000780c */ /* 0x000fe20003f46070 */
[----:B------:R-:W-:Y:S01]  /*31e0*/  IMAD.MOV.U32 R12, RZ, RZ, 0x1 ;  /* 0x00000001ff0c7424 */ /* 0x000fe200078e00ff */
[----:B------:R-:W-:Y:S02]  /*31f0*/  CS2R R10, SRZ ;  /* 0x00000000000a7805 */ /* 0x000fe4000001ff00 */
[----:B------:R-:W-:Y:S01]  /*3200*/  CS2R R8, SRZ ;  /* 0x0000000000087805 */ /* 0x000fe2000001ff00 */
[----:B------:R-:W-:Y:S01]  /*3210*/  UMOV UR6, 0x400 ;  /* 0x0000040000067882 */ /* 0x000fe20000000000 */
[----:B------:R-:W-:Y:S01]  /*3220*/  UMOV UR5, URZ ;  /* 0x000000ff00057c82 */ /* 0x000fe20008000000 */
[----:B------:R-:W-:-:S12]  /*3230*/  ULEA UR6, UR45, UR6, 0x18 ;  /* 0x000000062d067291 */ /* 0x000fd8000f8ec0ff */
.L_x_59:
[----:B------:R-:W-:Y:S02]  /*3240*/  LEA R2, R8, UR6, 0x3 ;  /* 0x0000000608027c11 */ /* 0x000fe4000f8e18ff */
[----:B------:R-:W-:-:S03]  /*3250*/  SHF.L.U32 R5, R9, 0x1f, RZ ;  /* 0x0000001f09057819 */ /* 0x000fc600000006ff */
[----:B------:R-:W-:Y:S01]  /*3260*/  VIADD R4, R2, 0x150 ;  /* 0x0000015002047836 */ /* 0x000fe20000000000 */
[----:B------:R-:W2:Y:S02]  /*3270*/  SYNCS.PHASECHK.TRANS64.TRYWAIT P0, [R2+URZ+0x140], R5 ;  /* 0x00014005020075a7 */ /* 0x000ea400080011ff */
[----:B--2---:R-:W-:Y:S05]  /*3280*/  @!P0 BRA `(.L_x_56) ;  /* 0x0000009400648947 */ /* 0x004fea0003800000 */
.L_x_173:
[----:B------:R-:W-:Y:S01]  /*3290*/  ULEA UR4, UR5, UR6, 0x3 ;  /* 0x0000000605047291 */ /* 0x000fe2000f8e18ff */
[----:B------:R-:W-:Y:S02]  /*32a0*/  PRMT R4, RZ, 0x654, R4 ;  /* 0x00000654ff047816 */ /* 0x000fe40000000004 */
[----:B--2---:R-:W-:Y:S01]  /*32b0*/  SHF.L.U32 R5, R12, 0x1f, RZ ;  /* 0x0000001f0c057819 */ /* 0x004fe200000006ff */
[----:B------:R-:W-:Y:S01]  /*32c0*/  UIADD3 UR7, UPT, UPT, UR4, 0x100, URZ ;  /* 0x0000010004077890 */ /* 0x000fe2000fffe0ff */
[----:B------:R2:W-:Y:S05]  /*32d0*/  SYNCS.ARRIVE.TRANS64.RED.A1T0 RZ, [R4+URZ], RZ ;  /* 0x000000ff04ff79a7 */ /* 0x0005ea00081004ff */
[----:B------:R-:W-:Y:S01]  /*32e0*/  IMAD.U32 R7, RZ, RZ, UR7 ;  /* 0x00000007ff077e24 */ /* 0x000fe2000f8e00ff */
[----:B------:R-:W3:Y:S04]  /*32f0*/  SYNCS.PHASECHK.TRANS64.TRYWAIT P0, [UR4+0x110], R5 ;  /* 0x00011005ff0075a7 */ /* 0x000ee80008001104 */
[----:B------:R-:W-:Y:S01]  /*3300*/  PRMT R6, R0, 0x654, R7 ;  /* 0x0000065400067816 */ /* 0x000fe20000000007 */
[----:B--2---:R-:W-:Y:S01]  /*3310*/  @!P2 IMAD.MOV.U32 R4, RZ, RZ, 0x10 ;  /* 0x00000010ff04a424 */ /* 0x004fe200078e00ff */
[----:B---3--:R-:W-:Y:S06]  /*3320*/  @!P0 BRA `(.L_x_57) ;  /* 0x0000009400508947 */ /* 0x008fec0003800000 */
.L_x_175:
[----:B------:R-:W-:Y:S01]  /*3330*/  ULEA UR8, UR5, UR6, 0x4 ;  /* 0x0000000605087291 */ /* 0x000fe2000f8e20ff */
[----:B------:R-:W-:Y:S01]  /*3340*/  SEL R3, R6, R3, !P2 ;  /* 0x0000000306037207 */ /* 0x000fe20005000000 */
[----:B------:R-:W-:Y:S01]  /*3350*/  UIADD3 UR9, UPT, UPT, UR4, 0x100, URZ ;  /* 0x0000010004097890 */ /* 0x000fe2000fffe0ff */
[----:B--2---:R-:W-:Y:S01]  /*3360*/  LEA R2, R11, UR6, 0x3 ;  /* 0x000000060b027c11 */ /* 0x004fe2000f8e18ff */
[----:B------:R-:W-:Y:S01]  /*3370*/  UIADD3 UR8, UPT, UPT, UR8, 0x170, URZ ;  /* 0x0000017008087890 */ /* 0x000fe2000fffe0ff */
[----:B------:R-:W-:Y:S01]  /*3380*/  SHF.L.U32 R5, R10, 0x1f, RZ ;  /* 0x0000001f0a057819 */ /* 0x000fe200000006ff */
[----:B------:R2:W-:Y:S01]  /*3390*/  @!P2 SYNCS.ARRIVE.TRANS64.RED RZ, [R3+URZ], R4 ;  /* 0x0000000403ffa9a7 */ /* 0x0005e200080004ff */
[----:B------:R-:W-:Y:S01]  /*33a0*/  UIADD3 UR4, UPT, UPT, UR5, 0x1, URZ ;  /* 0x0000000105047890 */ /* 0x000fe2000fffe0ff */
[----:B------:R-:W-:-:S03]  /*33b0*/  VIADD R8, R8, 0x1 ;  /* 0x0000000108087836 */ /* 0x000fc60000000000 */
[----:B------:R-:W-:Y:S02]  /*33c0*/  UISETP.NE.AND UP0, UPT, UR4, 0x2, UPT ;  /* 0x000000020400788c */ /* 0x000fe4000bf05270 */
[----:B------:R-:W-:Y:S06]  /*33d0*/  UGETNEXTWORKID.BROADCAST [UR8], [UR9] ;  /* 0x00000000080073ca */ /* 0x000fec0008000100 */
[----:B------:R-:W-:Y:S01]  /*33e0*/  USEL UR7, URZ, 0x1, UP0 ;  /* 0x00000001ff077887 */ /* 0x000fe20008000000 */
[----:B------:R-:W-:Y:S01]  /*33f0*/  ISETP.NE.AND P0, PT, R8, 0x2, PT ;  /* 0x000000020800780c */ /* 0x000fe20003f05270 */
[----:B------:R-:W-:Y:S01]  /*3400*/  USEL UR5, UR4, URZ, UP0 ;  /* 0x000000ff04057287 */ /* 0x000fe20008000000 */
[----:B------:R-:W3:Y:S03]  /*3410*/  SYNCS.PHASECHK.TRANS64.TRYWAIT P1, [R2+URZ+0x100], R5 ;  /* 0x00010005020075a7 */ /* 0x000ee600080211ff */
[----:B------:R-:W-:Y:S01]  /*3420*/  LOP3.LUT R12, R12, UR7, RZ, 0x3c, !PT ;  /* 0x000000070c0c7c12 */ /* 0x000fe2000f8e3cff */
[----:B--23--:R-:W-:Y:S07]  /*3430*/  @!P1 BRA `(.L_x_58) ;  /* 0x0000009400249947 */ /* 0x00cfee0003800000 */
.L_x_176:
[C---:B------:R-:W-:Y:S01]  /*3440*/  LEA R4, R11.reuse, UR6, 0x4 ;  /* 0x000000060b047c11 */ /* 0x040fe2000f8e20ff */
[----:B--2---:R-:W-:Y:S01]  /*3450*/  VIADD R2, R2, 0x110 ;  /* 0x0000011002027836 */ /* 0x004fe20000000000 */
[----:B------:R-:W-:Y:S01]  /*3460*/  SEL R8, R8, RZ, P0 ;  /* 0x000000ff08087207 */ /* 0x000fe20000000000 */
[----:B------:R-:W-:-:S03]  /*3470*/  VIADD R11, R11, 0x1 ;  /* 0x000000010b0b7836 */ /* 0x000fc60000000000 */
[----:B------:R-:W2:Y:S01]  /*3480*/  LDS.128 R4, [R4+0x170] ;  /* 0x0001700004047984 */ /* 0x000ea20000000c00 */
[----:B------:R-:W-:Y:S02]  /*3490*/  PRMT R2, RZ, 0x654, R2 ;  /* 0x00000654ff027816 */ /* 0x000fe40000000002 */
[C---:B------:R-:W-:Y:S01]  /*34a0*/  ISETP.NE.AND P1, PT, R11.reuse, 0x2, PT ;  /* 0x000000020b00780c */ /* 0x040fe20003f25270 */
[----:B------:R-:W-:Y:S01]  /*34b0*/  @!PT LDS RZ, [RZ] ;  /* 0x00000000fffff984 */ /* 0x000fe20000000800 */
[----:B------:R-:W-:Y:S01]  /*34c0*/  @!PT LDS RZ, [RZ] ;  /* 0x00000000fffff984 */ /* 0x000fe20000000800 */
[----:B------:R-:W-:Y:S01]  /*34d0*/  @!PT LDS RZ, [RZ] ;  /* 0x00000000fffff984 */ /* 0x000fe20000000800 */
[----:B------:R-:W-:Y:S01]  /*34e0*/  @!PT LDS RZ, [RZ] ;  /* 0x00000000fffff984 */ /* 0x000fe20000000800 */
[----:B------:R3:W-:Y:S06]  /*34f0*/  MEMBAR.ALL.CTA ;  /* 0x0000000000007992 */ /* 0x0007ec0000008000 */
[----:B---3--:R-:W3:Y:S01]  /*3500*/  FENCE.VIEW.ASYNC.S ;  /* 0x00000000000073c6 */ /* 0x008ee20000000000 */
[----:B------:R-:W-:Y:S01]  /*3510*/  SEL R11, R11, RZ, P1 ;  /* 0x000000ff0b0b7207 */ /* 0x000fe20000800000 */
[----:B---3--:R3:W-:Y:S01]  /*3520*/  SYNCS.ARRIVE.TRANS64.RED.A1T0 RZ, [R2+URZ], RZ ;  /* 0x000000ff02ff79a7 */ /* 0x0087e200081004ff */
[----:B--2---:R-:W-:-:S02]  /*3530*/  LOP3.LUT P3, RZ, R6, 0x1, RZ, 0xc0, !PT ;  /* 0x0000000106ff7812 */ /* 0x004fc4000786c0ff */
[----:B------:R-:W-:-:S04]  /*3540*/  SEL R5, RZ, 0x1, P1 ;  /* 0x00000001ff057807 */ /* 0x000fc80000800000 */
[----:B------:R-:W-:Y:S02]  /*3550*/  LOP3.LUT R10, R10, R5, RZ, 0x3c, !PT ;  /* 0x000000050a0a7212 */ /* 0x000fe400078e3cff */
[----:B---3--:R-:W-:-:S04]  /*3560*/  SEL R2, RZ, 0x1, P0 ;  /* 0x00000001ff027807 */ /* 0x008fc80000000000 */
[----:B------:R-:W-:Y:S01]  /*3570*/  LOP3.LUT R9, R9, R2, RZ, 0x3c, !PT ;  /* 0x0000000209097212 */ /* 0x000fe200078e3cff */
[----:B------:R-:W-:Y:S06]  /*3580*/  @P3 BRA `(.L_x_59) ;  /* 0xfffffffc002c3947 */ /* 0x000fec000383ffff */
[----:B------:R-:W-:Y:S01]  /*3590*/  ULEA UR4, UR5, UR6, 0x3 ;  /* 0x0000000605047291 */ /* 0x000fe2000f8e18ff */
[----:B------:R-:W-:-:S08]  /*35a0*/  SHF.L.U32 R3, R12, 0x1f, RZ ;  /* 0x0000001f0c037819 */ /* 0x000fd000000006ff */
[----:B------:R-:W2:Y:S02]  /*35b0*/  SYNCS.PHASECHK.TRANS64 P0, [UR4+0x110], R3 ;  /* 0x00011003ff0075a7 */ /* 0x000ea40008001004 */
[----:B--2---:R-:W-:Y:S05]  /*35c0*/  @P0 BRA `(.L_x_60) ;  /* 0x0000000000080947 */ /* 0x004fea0003800000 */
[----:B------:R-:W2:Y:S02]  /*35d0*/  SYNCS.PHASECHK.TRANS64.TRYWAIT P0, [UR4+0x110], R3 ;  /* 0x00011003ff0075a7 */ /* 0x000ea40008001104 */
[----:B--2---:R-:W-:Y:S05]  /*35e0*/  @!P0 BRA `(.L_x_61) ;  /* 0x0000009000cc8947 */ /* 0x004fea0003800000 */
.L_x_60:
[----:B------:R-:W-:-:S04]  /*35f0*/  UIADD3 UR7, UPT, UPT, UR5, 0x1, URZ ;  /* 0x0000000105077890 */ /* 0x000fc8000fffe0ff */
[----:B------:R-:W-:-:S04]  /*3600*/  UISETP.NE.AND UP0, UPT, UR7, 0x2, UPT ;  /* 0x000000020700788c */ /* 0x000fc8000bf05270 */
[----:B------:R-:W-:Y:S02]  /*3610*/  USEL UR8, URZ, 0x1, UP0 ;  /* 0x00000001ff087887 */ /* 0x000fe40008000000 */
[----:B------:R-:W-:-:S04]  /*3620*/  USEL UR7, UR7, URZ, UP0 ;  /* 0x000000ff07077287 */ /* 0x000fc80008000000 */
[----:B------:R-:W-:Y:S01]  /*3630*/  ULEA UR7, UR7, UR6, 0x3 ;  /* 0x0000000607077291 */ /* 0x000fe2000f8e18ff */
[----:B--2---:R-:W-:-:S04]  /*3640*/  LOP3.LUT R3, R12, UR8, RZ, 0x3c, !PT ;  /* 0x000000080c037c12 */ /* 0x004fc8000f8e3cff */
[----:B------:R-:W-:-:S04]  /*3650*/  SHF.L.U32 R0, R3, 0x1f, RZ ;  /* 0x0000001f03007819 */ /* 0x000fc800000006ff */
[----:B------:R-:W2:Y:S02]  /*3660*/  SYNCS.PHASECHK.TRANS64 P0, [UR7+0x110], R0 ;  /* 0x00011000ff0075a7 */ /* 0x000ea40008001007 */
[----:B-12---:R-:W-:Y:S05]  /*3670*/  @P0 EXIT ;  /* 0x000000000000094d */ /* 0x006fea0003800000 */
[----:B------:R-:W-:Y:S02]  /*3680*/  SHF.L.U32 R3, R3, 0x1f, RZ ;  /* 0x0000001f03037819 */ /* 0x000fe400000006ff */
[----:B------:R-:W-:-:S07]  /*3690*/  MOV R0, UR7 ;  /* 0x0000000700007c02 */ /* 0x000fce0008000f00 */
.L_x_62:
[----:B-1----:R1:W2:Y:S02]  /*36a0*/  SYNCS.PHASECHK.TRANS64.TRYWAIT P0, [R0+URZ+0x110], R3 ;  /* 0x00011003000075a7 */ /* 0x0022a400080011ff */
[----:B--2---:R-:W-:Y:S05]  /*36b0*/  @!P0 NANOSLEEP.SYNCS 0x989680 ;  /* 0x009896800000895d */ /* 0x004fea0003900000 */
[----:B------:R-:W2:Y:S02]  /*36c0*/  @!P0 SYNCS.PHASECHK.TRANS64 P0, [R0+URZ+0x110], R3 ;  /* 0x00011003000085a7 */ /* 0x000ea400080010ff */
[----:B--2---:R-:W-:Y:S05]  /*36d0*/  @P0 EXIT ;  /* 0x000000000000094d */ /* 0x004fea0003800000 */
[----:B------:R-:W-:Y:S05]  /*36e0*/  BRA `(.L_x_62) ;  /* 0xfffffffc00ec7947 */ /* 0x000fea000383ffff */
.L_x_55:
[----:B------:R-:W-:Y:S05]  /*36f0*/  BRA.U UP6, `(.L_x_63) ;  /* 0x0000001106587547 */ /* 0x000fea000b800000 */
[----:B------:R-:W-:Y:S01]  /*3700*/  UMOV UR4, 0x40 ;  /* 0x0000004000047882 */ /* 0x000fe20000000000 */
[----:B------:R-:W-:Y:S01]  /*3710*/  NOP ;  /* 0x0000000000007918 */ /* 0x000fe20000000000 */
[----:B------:R-:W-:Y:S01]  /*3720*/  ULEA UR5, UR45, UR4, 0x18 ;  /* 0x000000042d057291 */ /* 0x000fe2000f8ec0ff */
[----:B------:R-:W-:Y:S02]  /*3730*/  UMOV UR6, 0x400 ;  /* 0x0000040000067882 */ /* 0x000fe40000000000 */
[----:B------:R-:W-:-:S06]  /*3740*/  ULEA UR6, UR45, UR6, 0x18 ;  /* 0x000000062d067291 */ /* 0x000fcc000f8ec0ff */
[----:B------:R-:W2:Y:S02]  /*3750*/  LDS.U8 R0, [UR5+0x1c] ;  /* 0x00001c05ff007984 */ /* 0x000ea40008000000 */
[----:B--2---:R-:W-:-:S13]  /*3760*/  ISETP.NE.AND P0, PT, R0, RZ, PT ;  /* 0x000000ff0000720c */ /* 0x004fda0003f05270 */
[----:B------:R-:W-:Y:S05]  /*3770*/  @P0 BRA `(.L_x_64) ;  /* 0x0000000400080947 */ /* 0x000fea0003800000 */
[----:B------:R-:W-:Y:S02]  /*3780*/  UISETP.NE.U32.AND UP1, UPT, UR34, 0x1, UPT ;  /* 0x000000012200788c */ /* 0x000fe4000bf25070 */
[----:B------:R-:W-:-:S07]  /*3790*/  UIADD3 UR7, UPT, UPT, UR5, 0x8, URZ ;  /* 0x0000000805077890 */ /* 0x000fce000fffe0ff */
[----:B------:R-:W-:Y:S05]  /*37a0*/  BRA.U !UP1, `(.L_x_65) ;  /* 0x00000001099c7547 */ /* 0x000fea000b800000 */
[----:B------:R-:W-:Y:S01]  /*37b0*/  ELECT P0, URZ, PT ;  /* 0x0000000000ff782f */ /* 0x000fe20003800000 */
[----:B------:R-:W-:-:S12]  /*37c0*/  BSSY B0, `(.L_x_65) ;  /* 0x0000025000007945 */ /* 0x000fd80003800000 */
[----:B------:R-:W-:Y:S05]  /*37d0*/  @!P0 BRA `(.L_x_66) ;  /* 0x00000000008c8947 */ /* 0x000fea0003800000 */
[----:B------:R-:W-:-:S05]  /*37e0*/  UMOV UR4, 0x10 ;  /* 0x0000001000047882 */ /* 0x000fca0000000000 */
[----:B------:R-:W-:Y:S04]  /*37f0*/  DEPBAR.LE SB2, 0x36 ;  /* 0x0000ad800000791a */ /* 0x000fe80000000000 */
[----:B------:R-:W2:Y:S02]  /*3800*/  UTCATOMSWS.2CTA.FIND_AND_SET.ALIGN UP0, UR4, UR4 ;  /* 0x00000004000475e3 */ /* 0x000ea40008200800 */
[----:B--2---:R-:W-:Y:S01]  /*3810*/  MOV R11, UR4 ;  /* 0x00000004000b7c02 */ /* 0x004fe20008000f00 */
[----:B------:R-:W-:Y:S06]  /*3820*/  BRA.U UP0, `(.L_x_67) ;  /* 0x0000000100187547 */ /* 0x000fec000b800000 */
.L_x_68:
[----:B------:R-:W-:Y:S05]  /*3830*/  NANOSLEEP 0x64 ;  /* 0x000000640000795d */ /* 0x000fea0003800000 */
[----:B------:R-:W-:-:S05]  /*3840*/  UMOV UR4, 0x10 ;  /* 0x0000001000047882 */ /* 0x000fca0000000000 */
[----:B------:R-:W-:Y:S04]  /*3850*/  DEPBAR.LE SB2, 0x36 ;  /* 0x0000ad800000791a */ /* 0x000fe80000000000 */
[----:B------:R-:W2:Y:S02]  /*3860*/  UTCATOMSWS.2CTA.FIND_AND_SET.ALIGN UP0, UR4, UR4 ;  /* 0x00000004000475e3 */ /* 0x000ea40008200800 */
[----:B--2---:R-:W-:Y:S01]  /*3870*/  MOV R11, UR4 ;  /* 0x00000004000b7c02 */ /* 0x004fe20008000f00 */
[----:B------:R-:W-:Y:S05]  /*3880*/  BRA.U !UP0, `(.L_x_68) ;  /* 0xfffffffd08e87547 */ /* 0x000fea000b83ffff */
.L_x_67:
[----:B------:R-:W2:Y:S01]  /*3890*/  LDS R7, [UR5+0x10] ;  /* 0x00001005ff077984 */ /* 0x000ea20008000800 */
[----:B------:R-:W-:Y:S01]  /*38a0*/  IMAD.U32 R5, RZ, RZ, UR6 ;  /* 0x00000006ff057e24 */ /* 0x000fe2000f8e00ff */
[----:B------:R-:W-:-:S03]  /*38b0*/  MOV R4, UR33 ;  /* 0x0000002100047c02 */ /* 0x000fc60008000f00 */
[----:B------:R-:W-:Y:S01]  /*38c0*/  VIADD R5, R5, 0x190 ;  /* 0x0000019005057836 */ /* 0x000fe20000000000 */
[----:B--2---:R-:W-:-:S04]  /*38d0*/  SHF.L.U32 R7, R7, 0x1f, RZ ;  /* 0x0000001f07077819 */ /* 0x004fc800000006ff */
[----:B------:R-:W2:Y:S02]  /*38e0*/  SYNCS.PHASECHK.TRANS64.TRYWAIT P0, [UR5+0x8], R7 ;  /* 0x00000807ff0075a7 */ /* 0x000ea40008001105 */
[----:B--2---:R-:W-:Y:S05]  /*38f0*/  @P0 BRA `(.L_x_69) ;  /* 0x0000000000080947 */ /* 0x004fea0003800000 */
[----:B------:R-:W2:Y:S02]  /*3900*/  SYNCS.PHASECHK.TRANS64.TRYWAIT P0, [UR5+0x8], R7 ;  /* 0x00000807ff0075a7 */ /* 0x000ea40008001105 */
[----:B--2---:R-:W-:Y:S05]  /*3910*/  @!P0 BRA `(.L_x_70) ;  /* 0x0000009000188947 */ /* 0x004fea0003800000 */
.L_x_69:
[----:B--2---:R-:W-:Y:S01]  /*3920*/  HFMA2 R0, -RZ, RZ, 0, 5.9604644775390625e-08 ;  /* 0x00000001ff007431 */ /* 0x004fe200000001ff */
[----:B------:R-:W-:Y:S01]  /*3930*/  UPRMT UR4, UR33, 0x654, UR7 ;  /* 0x0000065421047896 */ /* 0x000fe20008000007 */
[----:B------:R-:W-:Y:S01]  /*3940*/  IMAD.MOV.U32 R8, RZ, RZ, 0xffff ;  /* 0x0000ffffff087424 */ /* 0x000fe200078e00ff */
[----:B------:R-:W-:Y:S01]  /*3950*/  PRMT R4, R4, 0x654, R5 ;  /* 0x0000065404047816 */ /* 0x000fe20000000005 */
[----:B------:R-:W-:Y:S02]  /*3960*/  IMAD.MOV.U32 R6, RZ, RZ, 0x4 ;  /* 0x00000004ff067424 */ /* 0x000fe400078e00ff */
[----:B------:R-:W-:Y:S01]  /*3970*/  IMAD.SHL.U32 R9, R11, 0x20, RZ ;  /* 0x000000200b097824 */ /* 0x000fe200078e00ff */
[----:B------:R-:W-:Y:S02]  /*3980*/  MOV R5, UR4 ;  /* 0x0000000400057c02 */ /* 0x000fe40008000f00 */
[-C--:B------:R-:W-:Y:S01]  /*3990*/  SHF.L.U32 R8, R8, R11.reuse, RZ ;  /* 0x0000000b08087219 */ /* 0x080fe200000006ff */
[----:B------:R2:W-:Y:S01]  /*39a0*/  SYNCS.ARRIVE.TRANS64.RED RZ, [UR4], R6 ;  /* 0x00000006ffff79a7 */ /* 0x0005e20008000404 */
[----:B------:R-:W-:Y:S01]  /*39b0*/  SHF.L.U32 R7, R0, R11, RZ ;  /* 0x0000000b00077219 */ /* 0x000fe200000006ff */
[----:B------:R2:W-:Y:S04]  /*39c0*/  STS [UR6+0x190], R9 ;  /* 0x00019009ff007988 */ /* 0x0005e80008000806 */
[----:B------:R2:W-:Y:S04]  /*39d0*/  STAS [R4.64], R11 ;  /* 0x0000000b04007dbd */ /* 0x0005e8000c0008ff */
[----:B------:R2:W-:Y:S04]  /*39e0*/  ATOMS.OR RZ, [UR5+0x14], R8 ;  /* 0x00001408ffff798c */ /* 0x0005e8000b000005 */
[----:B------:R2:W-:Y:S04]  /*39f0*/  ATOMS.OR RZ, [UR5+0x18], R7 ;  /* 0x00001807ffff798c */ /* 0x0005e8000b000005 */
[----:B------:R2:W-:Y:S02]  /*3a00*/  ATOMS.XOR RZ, [UR5+0x10], R0 ;  /* 0x00001000ffff798c */ /* 0x0005e4000b800005 */
.L_x_66:
[----:B-1----:R-:W-:Y:S05]  /*3a10*/  BSYNC B0 ;  /* 0x0000000000007941 */ /* 0x002fea0003800000 */
.L_x_65:
[----:B------:R-:W-:Y:S05]  /*3a20*/  BRA.U UP1, `(.L_x_71) ;  /* 0x00000001016c7547 */ /* 0x000fea000b800000 */
[----:B------:R-:W-:-:S03]  /*3a30*/  UMOV UR4, 0xffffffff ;  /* 0xffffffff00047882 */ /* 0x000fc60000000000 */
[----:B------:R-:W-:Y:S05]  /*3a40*/  BRA.DIV UR4, `(.L_x_72) ;  /* 0x0000008e04e47947 */ /* 0x000fea000b800000 */
[----:B------:R-:W-:-:S13]  /*3a50*/  ELECT P0, URZ, PT ;  /* 0x0000000000ff782f */ /* 0x000fda0003800000 */
.L_x_180:
[----:B------:R-:W-:Y:S05]  /*3a60*/  @!P0 BRA `(.L_x_71) ;  /* 0x00000000005c8947 */ /* 0x000fea0003800000 */
[----:B--2---:R-:W2:Y:S02]  /*3a70*/  LDS R5, [UR5+0x10] ;  /* 0x00001005ff057984 */ /* 0x004ea40008000800 */
[----:B--2---:R-:W-:-:S04]  /*3a80*/  SHF.L.U32 R5, R5, 0x1f, RZ ;  /* 0x0000001f05057819 */ /* 0x004fc800000006ff */
[----:B------:R-:W2:Y:S02]  /*3a90*/  SYNCS.PHASECHK.TRANS64.TRYWAIT P0, [UR5+0x8], R5 ;  /* 0x00000805ff0075a7 */ /* 0x000ea40008001105 */
[----:B--2---:R-:W-:Y:S05]  /*3aa0*/  @P0 BRA `(.L_x_73) ;  /* 0x0000000000080947 */ /* 0x004fea0003800000 */
[----:B------:R-:W2:Y:S02]  /*3ab0*/  SYNCS.PHASECHK.TRANS64.TRYWAIT P0, [UR5+0x8], R5 ;  /* 0x00000805ff0075a7 */ /* 0x000ea40008001105 */
[----:B--2---:R-:W-:Y:S05]  /*3ac0*/  @!P0 BRA `(.L_x_74) ;  /* 0x0000008c00e88947 */ /* 0x004fea0003800000 */
.L_x_73:
[----:B------:R-:W3:Y:S01]  /*3ad0*/  LDS R7, [UR6+0x190] ;  /* 0x00019006ff077984 */ /* 0x000ee20008000800 */
[----:B--2---:R-:W-:Y:S02]  /*3ae0*/  HFMA2 R0, -RZ, RZ, 0, 5.9604644775390625e-08 ;  /* 0x00000001ff007431 */ /* 0x004fe400000001ff */
[----:B------:R-:W-:Y:S01]  /*3af0*/  IMAD.MOV.U32 R4, RZ, RZ, 0xffff ;  /* 0x0000ffffff047424 */ /* 0x000fe200078e00ff */
[----:B------:R-:W-:Y:S01]  /*3b00*/  UPRMT UR4, UR33, 0x654, UR7 ;  /* 0x0000065421047896 */ /* 0x000fe20008000007 */
[----:B---3--:R-:W-:-:S03]  /*3b10*/  IMAD.SHL.U32 R5, R7, 0x20, RZ ;  /* 0x0000002007057824 */ /* 0x008fc600078e00ff */
[-C--:B------:R-:W-:Y:S02]  /*3b20*/  SHF.L.U32 R4, R4, R7.reuse, RZ ;  /* 0x0000000704047219 */ /* 0x080fe400000006ff */
[----:B------:R-:W-:Y:S01]  /*3b30*/  SHF.L.U32 R7, R0, R7, RZ ;  /* 0x0000000700077219 */ /* 0x000fe200000006ff */
[----:B------:R3:W-:Y:S04]  /*3b40*/  STS [UR6+0x190], R5 ;  /* 0x00019005ff007988 */ /* 0x0007e80008000806 */
[----:B------:R3:W-:Y:S04]  /*3b50*/  ATOMS.OR RZ, [UR5+0x14], R4 ;  /* 0x00001404ffff798c */ /* 0x0007e8000b000005 */
[----:B------:R3:W-:Y:S01]  /*3b60*/  ATOMS.OR RZ, [UR5+0x18], R7 ;  /* 0x00001807ffff798c */ /* 0x0007e2000b000005 */
[----:B------:R-:W-:Y:S03]  /*3b70*/  SYNCS.ARRIVE.TRANS64.RED.A1T0 RZ, [UR4], RZ ;  /* 0x000000ffffff79a7 */ /* 0x000fe60008100404 */
[----:B------:R3:W-:Y:S01]  /*3b80*/  ATOMS.XOR RZ, [UR5+0x10], R0 ;  /* 0x00001000ffff798c */ /* 0x0007e2000b800005 */
[----:B------:R-:W-:Y:S05]  /*3b90*/  BRA `(.L_x_71) ;  /* 0x0000000000107947 */ /* 0x000fea0003800000 */
.L_x_64:
[----:B------:R-:W-:Y:S02]  /*3ba0*/  MOV R0, 0xffffffff ;  /* 0xffffffff00007802 */ /* 0x000fe40000000f00 */
[----:B------:R-:W-:-:S03]  /*3bb0*/  MOV R4, 0x3be0 ;  /* 0x00003be000047802 */ /* 0x000fc60000000f00 */
[----:B------:R2:W-:Y:S04]  /*3bc0*/  STS [UR6+0x190], R0 ;  /* 0x00019000ff007988 */ /* 0x0005e80008000806 */
[----:B-12--5:R-:W-:Y:S05]  /*3bd0*/  CALL.REL.NOINC `($__internal_1_$__cuda_sm10x_tcgen05_guardrail_trap_phase_invalid_during_alloc) ;  /* 0x0000009400887944 */ /* 0x026fea0003c00000 */
.L_x_71:
[----:B------:R-:W-:Y:S05]  /*3be0*/  WARPSYNC.ALL ;  /* 0x0000000000007948 */ /* 0x000fea0003800000 */
[----:B------:R-:W4:Y:S01]  /*3bf0*/  S2UR UR4, SR_CgaCtaId ;  /* 0x00000000000479c3 */ /* 0x000f220000008800 */
[----:B------:R-:W-:Y:S01]  /*3c00*/  UMOV UR17, 0x400 ;  /* 0x0000040000117882 */ /* 0x000fe20000000000 */
[----:B------:R-:W-:-:S06]  /*3c10*/  NOP ;  /* 0x0000000000007918 */ /* 0x000fcc0000000000 */
[----:B------:R-:W-:Y:S06]  /*3c20*/  BAR.ARV 0x6, 0xa0 ;  /* 0x0182800000007b1d */ /* 0x000fec0000002000 */
[----:B------:R-:W1:Y:S01]  /*3c30*/  LDCU UR6, c[0x0][0x38c] ;  /* 0x00007180ff0677ac */ /* 0x000e620008000800 */
[----:B------:R-:W-:Y:S01]  /*3c40*/  LOP3.LUT R3, R3, 0xffff, RZ, 0xc0, !PT ;  /* 0x0000ffff03037812 */ /* 0x000fe200078ec0ff */
[----:B--2---:R-:W-:Y:S01]  /*3c50*/  IMAD.MOV.U32 R9, RZ, RZ, 0x1 ;  /* 0x00000001ff097424 */ /* 0x004fe200078e00ff */
[----:B------:R-:W-:Y:S01]  /*3c60*/  LOP3.LUT R2, R2, 0xffff, RZ, 0xc0, !PT ;  /* 0x0000ffff02027812 */ /* 0x000fe200078ec0ff */
[----:B------:R-:W-:Y:S01]  /*3c70*/  IMAD.MOV.U32 R8, RZ, RZ, RZ ;  /* 0x000000ffff087224 */ /* 0x000fe200078e00ff */
[----:B------:R-:W-:Y:S01]  /*3c80*/  R2UR UR20, R3 ;  /* 0x00000000031472ca */ /* 0x000fe200000e0000 */
[----:B------:R-:W-:Y:S01]  /*3c90*/  UMOV UR24, URZ ;  /* 0x000000ff00187c82 */ /* 0x000fe20008000000 */
[----:B------:R-:W-:-:S02]  /*3ca0*/  R2UR UR30, R2 ;  /* 0x00000000021e72ca */ /* 0x000fc400000e0000 */
[----:B------:R-:W-:Y:S01]  /*3cb0*/  CS2R R2, SRZ ;  /* 0x0000000000027805 */ /* 0x000fe2000001ff00 */
[----:B------:R-:W-:Y:S01]  /*3cc0*/  UMOV UR15, URZ ;  /* 0x000000ff000f7c82 */ /* 0x000fe20008000000 */
[----:B----4-:R-:W-:Y:S01]  /*3cd0*/  ULEA UR17, UR4, UR17, 0x18 ;  /* 0x0000001104117291 */ /* 0x010fe2000f8ec0ff */
[----:B------:R-:W-:Y:S01]  /*3ce0*/  UMOV UR14, URZ ;  /* 0x000000ff000e7c82 */ /* 0x000fe20008000000 */
[----:B------:R-:W-:Y:S02]  /*3cf0*/  UISETP.NE.AND UP3, UPT, UR34, URZ, UPT ;  /* 0x000000ff2200728c */ /* 0x000fe4000bf65270 */
[----:B------:R-:W-:Y:S02]  /*3d00*/  UIADD3 UR5, UPT, UPT, UR17, 0xc400, URZ ;  /* 0x0000c40011057890 */ /* 0x000fe4000fffe0ff */
[----:B------:R-:W-:-:S03]  /*3d10*/  UIADD3 UR4, UPT, UPT, UR17, 0x22400, URZ ;  /* 0x0002240011047890 */ /* 0x000fc6000fffe0ff */
[----:B---3--:R-:W2:Y:S01]  /*3d20*/  LDS R0, [UR17+0x190] ;  /* 0x00019011ff007984 */ /* 0x008ea20008000800 */
[----:B-1----:R-:W-:Y:S02]  /*3d30*/  UIADD3 UR6, UPT, UPT, UR6, 0x3f, URZ ;  /* 0x0000003f06067890 */ /* 0x002fe4000fffe0ff */
[----:B------:R-:W-:Y:S02]  /*3d40*/  USHF.R.U32.HI UR5, URZ, 0x4, UR5 ;  /* 0x00000004ff057899 */ /* 0x000fe40008011605 */
[----:B------:R-:W-:Y:S02]  /*3d50*/  USHF.R.S32.HI UR25, URZ, 0x1f, UR6 ;  /* 0x0000001fff197899 */ /* 0x000fe40008011406 */
[----:B------:R-:W-:Y:S02]  /*3d60*/  USHF.R.U32.HI UR4, URZ, 0x4, UR4 ;  /* 0x00000004ff047899 */ /* 0x000fe40008011604 */
[----:B------:R-:W-:Y:S02]  /*3d70*/  ULEA.HI UR25, UR25, UR6, URZ, 0x6 ;  /* 0x0000000619197291 */ /* 0x000fe4000f8f30ff */
[----:B------:R-:W-:-:S02]  /*3d80*/  ULOP3.LUT UR5, UR5, 0x3fff, URZ, 0xc0, !UPT ;  /* 0x00003fff05057892 */ /* 0x000fc4000f8ec0ff */
[----:B------:R-:W-:Y:S02]  /*3d90*/  USHF.R.S32.HI UR25, URZ, 0x6, UR25 ;  /* 0x00000006ff197899 */ /* 0x000fe40008011419 */
[----:B------:R-:W-:Y:S02]  /*3da0*/  ULOP3.LUT UR22, UR4, 0x3fff, URZ, 0xc0, !UPT ;  /* 0x00003fff04167892 */ /* 0x000fe4000f8ec0ff */
[----:B------:R-:W-:Y:S02]  /*3db0*/  UISETP.LT.AND UP0, UPT, UR25, 0x1, UPT ;  /* 0x000000011900788c */ /* 0x000fe4000bf01270 */
[----:B------:R-:W-:Y:S02]  /*3dc0*/  ULOP3.LUT UR21, UR5, 0x10000, URZ, 0xfc, !UPT ;  /* 0x0001000005157892 */ /* 0x000fe4000f8efcff */
[----:B------:R-:W-:Y:S02]  /*3dd0*/  ULOP3.LUT UR22, UR22, 0x10000, URZ, 0xfc, !UPT ;  /* 0x0001000016167892 */ /* 0x000fe4000f8efcff */
[----:B------:R-:W-:Y:S01]  /*3de0*/  USEL UR31, UR25, 0x1, !UP0 ;  /* 0x00000001191f7887 */ /* 0x000fe2000c000000 */
[----:B------:R-:W-:Y:S01]  /*3df0*/  UMOV UR28, 0x0 ;  /* 0x00000000001c7882 */ /* 0x000fe20000000000 */
[----:B------:R-:W-:Y:S01]  /*3e00*/  UMOV UR29, 0x104004a0 ;  /* 0x104004a0001d7882 */ /* 0x000fe20000000000 */
[----:B------:R-:W-:Y:S01]  /*3e10*/  UMOV UR26, 0x0 ;  /* 0x00000000001a7882 */ /* 0x000fe20000000000 */
[----:B------:R-:W-:Y:S01]  /*3e20*/  UMOV UR27, 0x104004a0 ;  /* 0x104004a0001b7882 */ /* 0x000fe20000000000 */
[----:B--2---:R-:W-:-:S15]  /*3e30*/  R2UR UR32, R0 ;  /* 0x00000000002072ca */ /* 0x004fde00000e0000 */
.L_x_82:
[C---:B------:R-:W-:Y:S02]  /*3e40*/  LEA R0, R8.reuse, UR17, 0x3 ;  /* 0x0000001108007c11 */ /* 0x040fe4000f8e18ff */
[----:B------:R-:W-:Y:S02]  /*3e50*/  SHF.L.U32 R5, R3, 0x1f, RZ ;  /* 0x0000001f03057819 */ /* 0x000fe400000006ff */
[----:B------:R-:W-:Y:S02]  /*3e60*/  LEA R4, R8, UR17, 0x4 ;  /* 0x0000001108047c11 */ /* 0x000fe4000f8e20ff */
[----:B------:R-:W1:Y:S02]  /*3e70*/  SYNCS.PHASECHK.TRANS64.TRYWAIT P0, [R0+URZ+0x100], R5 ;  /* 0x00010005000075a7 */ /* 0x000e6400080011ff */
[----:B-1-3--:R-:W-:Y:S05]  /*3e80*/  @!P0 BRA `(.L_x_75) ;  /* 0x0000008c00108947 */ /* 0x00afea0003800000 */
.L_x_181:
[----:B-1----:R-:W1:Y:S01]  /*3e90*/  LDS.128 R4, [R4+0x170] ;  /* 0x0001700004047984 */ /* 0x002e620000000c00 */
[----:B------:R-:W-:Y:S02]  /*3ea0*/  VIADD R0, R0, 0x110 ;  /* 0x0000011000007836 */ /* 0x000fe40000000000 */
[----:B------:R-:W-:Y:S01]  /*3eb0*/  VIADD R8, R8, 0x1 ;  /* 0x0000000108087836 */ /* 0x000fe20000000000 */
[----:B------:R-:W-:Y:S01]  /*3ec0*/  @!PT LDS RZ, [RZ] ;  /* 0x00000000fffff984 */ /* 0x000fe20000000800 */
[----:B------:R-:W-:Y:S01]  /*3ed0*/  @!PT LDS RZ, [RZ] ;  /* 0x00000000fffff984 */ /* 0x000fe20000000800 */
[----:B------:R-:W-:Y:S01]  /*3ee0*/  @!PT LDS RZ, [RZ] ;  /* 0x00000000fffff984 */ /* 0x000fe20000000800 */
[----:B------:R-:W-:Y:S01]  /*3ef0*/  @!PT LDS RZ, [RZ] ;  /* 0x00000000fffff984 */ /* 0x000fe20000000800 */
[----:B------:R2:W-:Y:S06]  /*3f00*/  MEMBAR.ALL.CTA ;  /* 0x0000000000007992 */ /* 0x0005ec0000008000 */
[----:B--2---:R-:W2:Y:S01]  /*3f10*/  FENCE.VIEW.ASYNC.S ;  /* 0x00000000000073c6 */ /* 0x004ea20000000000 */
[----:B------:R-:W-:-:S04]  /*3f20*/  PRMT R0, RZ, 0x654, R0 ;  /* 0x00000654ff007816 */ /* 0x000fc80000000000 */
[----:B--2---:R2:W-:Y:S01]  /*3f30*/  SYNCS.ARRIVE.TRANS64.RED.A1T0 RZ, [R0+URZ], RZ ;  /* 0x000000ff00ff79a7 */ /* 0x0045e200081004ff */
[----:B-1----:R-:W-:Y:S01]  /*3f40*/  LOP3.LUT P1, RZ, R6, 0x1, RZ, 0xc0, !PT ;  /* 0x0000000106ff7812 */ /* 0x002fe2000782c0ff */
[----:B--2---:R-:W-:-:S12]  /*3f50*/  BRA.U UP3, `(.L_x_76) ;  /* 0x0000000103e07547 */ /* 0x004fd8000b800000 */
[----:B------:R-:W1:Y:S01]  /*3f60*/  LDCU UR4, c[0x0][0x38c] ;  /* 0x00007180ff0477ac */ /* 0x000e620008000800 */
[----:B------:R-:W-:Y:S02]  /*3f70*/  PLOP3.LUT P2, PT, PT, PT, PT, 0x80, 0x8 ;  /* 0x000000000008781c */ /* 0x000fe40003f4f070 */
[----:B------:R-:W-:Y:S01]  /*3f80*/  SHF.L.U32 R5, R9, 0x1f, RZ ;  /* 0x0000001f09057819 */ /* 0x000fe200000006ff */
[----:B------:R-:W-:Y:S02]  /*3f90*/  ULEA UR23, UR24, UR17, 0x3 ;  /* 0x0000001118177291 */ /* 0x000fe4000f8e18ff */
[----:B------:R-:W-:Y:S02]  /*3fa0*/  ULEA UR18, UR24, UR32, 0x8 ;  /* 0x0000002018127291 */ /* 0x000fe4000f8e40ff */
[----:B-1----:R-:W-:-:S06]  /*3fb0*/  UISETP.GE.AND UP0, UPT, UR4, 0x1, UPT ;  /* 0x000000010400788c */ /* 0x002fcc000bf06270 */
[----:B------:R-:W-:-:S05]  /*3fc0*/  PLOP3.LUT P0, PT, PT, PT, UP0, 0x80, 0x8 ;  /* 0x000000000008781c */ /* 0x000fca0003f0f008 */
[----:B------:R-:W-:-:S08]  /*3fd0*/  @UP0 ULEA UR4, UR15, UR17, 0x3 ;  /* 0x000000110f040291 */ /* 0x000fd0000f8e18ff */
[----:B------:R-:W-:-:S04]  /*3fe0*/  @P0 SHF.L.U32 R0, R2, 0x1f, RZ ;  /* 0x0000001f02000819 */ /* 0x000fc800000006ff */
[----:B------:R1:W2:Y:S01]  /*3ff0*/  @P0 SYNCS.PHASECHK.TRANS64.TRYWAIT P2, [UR4], R0 ;  /* 0x00000000ff0005a7 */ /* 0x0002a20008041104 */
[----:B------:R-:W3:Y:S02]  /*4000*/  SYNCS.PHASECHK.TRANS64.TRYWAIT P0, [UR23+0x130], R5 ;  /* 0x00013005ff0075a7 */ /* 0x000ee40008001117 */
[----:B-123--:R-:W-:Y:S05]  /*4010*/  @!P0 BRA `(.L_x_77) ;  /* 0x0000008800c08947 */ /* 0x00efea0003800000 */
.L_x_183:
[----:B------:R-:W-:Y:S01]  /*4020*/  UMOV UR19, UR14 ;  /* 0x0000000e00137c82 */ /* 0x000fe20008000000 */
[----:B------:R-:W-:Y:S05]  /*4030*/  BRA.U !UP0, `(.L_x_78) ;  /* 0x0000000108987547 */ /* 0x000fea000b800000 */
[----:B------:R-:W-:Y:S02]  /*4040*/  UIADD3 UR19, UPT, UPT, UR31, UR14, URZ ;  /* 0x0000000e1f137290 */ /* 0x000fe4000fffe0ff */
[----:B------:R-:W-:Y:S01]  /*4050*/  UPLOP3.LUT UP2, UPT, UPT, UPT, UPT, 0x40, 0x4 ;  /* 0x000000000004789c */ /* 0x000fe20003f4e870 */
[----:B------:R-:W-:Y:S01]  /*4060*/  UMOV UR16, UR25 ;  /* 0x0000001900107c82 */ /* 0x000fe20008000000 */
[----:B------:R-:W-:-:S09]  /*4070*/  UMOV UR6, UR15 ;  /* 0x0000000f00067c82 */ /* 0x000fd20008000000 */
.L_x_81:
[----:B--2---:R-:W-:Y:S01]  /*4080*/  ULEA UR5, UR6, UR17, 0x3 ;  /* 0x0000001106057291 */ /* 0x004fe2000f8e18ff */
[----:B---3--:R-:W-:Y:S11]  /*4090*/  @P2 BRA `(.L_x_79) ;  /* 0x00000000000c2947 */ /* 0x008ff60003800000 */
[----:B-1----:R-:W-:Y:S04]  /*40a0*/  SHF.L.U32 R5, R2, 0x1f, RZ ;  /* 0x0000001f02057819 */ /* 0x002fe800000006ff */
[----:B------:R-:W1:Y:S02]  /*40b0*/  SYNCS.PHASECHK.TRANS64.TRYWAIT P0, [UR5], R5 ;  /* 0x00000005ff0075a7 */ /* 0x000e640008001105 */
[----:B-1----:R-:W-:Y:S05]  /*40c0*/  @!P0 BRA `(.L_x_80) ;  /* 0x0000008800ac8947 */ /* 0x002fea0003800000 */
.L_x_79:
[----:B------:R-:W-:Y:S01]  /*40d0*/  UISETP.NE.AND UP0, UPT, UR16, 0x1, UPT ;  /* 0x000000011000788c */ /* 0x000fe2000bf05270 */
[----:B------:R-:W-:Y:S01]  /*40e0*/  PLOP3.LUT P2, PT, PT, PT, PT, 0x80, 0x8 ;  /* 0x000000000008781c */ /* 0x000fe20003f4f070 */
[----:B------:R-:W-:Y:S02]  /*40f0*/  UIADD3 UR4, UPT, UPT, UR6, 0x1, URZ ;  /* 0x0000000106047890 */ /* 0x000fe4000fffe0ff */
[----:B------:R-:W-:Y:S02]  /*4100*/  ULEA UR12, UR6, UR22, 0x9 ;  /* 0x00000016060c7291 */ /* 0x000fe4000f8e48ff */
[----:B------:R-:W-:Y:S01]  /*4110*/  UISETP.NE.AND UP1, UPT, UR4, 0xb, UPT ;  /* 0x0000000b0400788c */ /* 0x000fe2000bf25270 */
[----:B------:R-:W-:Y:S01]  /*4120*/  PLOP3.LUT P0, PT, PT, PT, UP0, 0x80, 0x8 ;  /* 0x000000000008781c */ /* 0x000fe20003f0f008 */
[----:B------:R-:W-:Y:S02]  /*4130*/  UIADD3 UR10, UPT, UPT, UR12, 0x2, URZ ;  /* 0x000000020c0a7890 */ /* 0x000fe4000fffe0ff */
[----:B------:R-:W-:Y:S02]  /*4140*/  USEL UR7, URZ, 0x1, UP1 ;  /* 0x00000001ff077887 */ /* 0x000fe40008800000 */
[----:B------:R-:W-:Y:S02]  /*4150*/  USEL UR15, UR4, URZ, UP1 ;  /* 0x000000ff040f7287 */ /* 0x000fe40008800000 */
[----:B------:R-:W-:Y:S02]  /*4160*/  UIADD3 UR14, UPT, UPT, UR14, 0x1, URZ ;  /* 0x000000010e0e7890 */ /* 0x000fe4000fffe0ff */
[----:B------:R-:W-:Y:S01]  /*4170*/  @UP0 ULEA UR4, UR15, UR17, 0x3 ;  /* 0x000000110f040291 */ /* 0x000fe2000f8e18ff */
[----:B------:R-:W-:Y:S01]  /*4180*/  LOP3.LUT R2, R2, UR7, RZ, 0x3c, !PT ;  /* 0x0000000702027c12 */ /* 0x000fe2000f8e3cff */
[----:B------:R-:W-:Y:S01]  /*4190*/  UIADD3 UR7, UPT, UPT, UR5, 0x58, URZ ;  /* 0x0000005805077890 */ /* 0x000fe2000fffe0ff */
[----:B------:R-:W-:Y:S02]  /*41a0*/  UMOV UR13, 0x80004020 ;  /* 0x80004020000d7882 */ /* 0x000fe40000000000 */
[----:B-1----:R-:W-:Y:S01]  /*41b0*/  @P0 SHF.L.U32 R0, R2, 0x1f, RZ ;  /* 0x0000001f02000819 */ /* 0x002fe200000006ff */
[----:B------:R-:W-:Y:S01]  /*41c0*/  UMOV UR5, 0x80004020 ;  /* 0x8000402000057882 */ /* 0x000fe20000000000 */
[----:B------:R-:W-:Y:S01]  /*41d0*/  UMOV UR11, 0x80004020 ;  /* 0x80004020000b7882 */ /* 0x000fe20000000000 */
[----:B------:R-:W-:Y:S01]  /*41e0*/  UMOV UR9, 0x80004020 ;  /* 0x8000402000097882 */ /* 0x000fe20000000000 */
[----:B------:R2:W3:Y:S01]  /*41f0*/  @P0 SYNCS.PHASECHK.TRANS64.TRYWAIT P2, [UR4], R0 ;  /* 0x00000000ff0005a7 */ /* 0x0004e20008041104 */
[----:B------:R-:W-:Y:S02]  /*4200*/  ULEA UR4, UR6, UR21, 0x9 ;  /* 0x0000001506047291 */ /* 0x000fe4000f8e48ff */
[----:B------:R-:W-:Y:S02]  /*4210*/  UISETP.NE.AND UP0, UPT, UR14, UR19, UPT ;  /* 0x000000130e00728c */ /* 0x000fe4000bf05270 */
[----:B------:R-:W-:Y:S02]  /*4220*/  UIADD3 UR8, UPT, UPT, UR4, 0x2, URZ ;  /* 0x0000000204087890 */ /* 0x000fe4000fffe0ff */
[----:B------:R-:W-:Y:S01]  /*4230*/  UIADD3 UR16, UPT, UPT, UR16, -0x1, URZ ;  /* 0xffffffff10107890 */ /* 0x000fe2000fffe0ff */
[----:B------:R-:W-:Y:S02]  /*4240*/  UMOV UR6, UR15 ;  /* 0x0000000f00067c82 */ /* 0x000fe40008000000 */
[----:B------:R2:W-:Y:S01]  /*4250*/  UTCIMMA.2CTA gdesc[UR4], gdesc[UR12], tmem[UR18], tmem[UR28], idesc[UR29], UP2 ;  /* 0x00ff1c0c040075ea */ /* 0x0005e20009200112 */
[----:B------:R-:W-:Y:S03]  /*4260*/  UPLOP3.LUT UP2, UPT, UPT, UPT, UPT, 0x80, 0x8 ;  /* 0x000000000008789c */ /* 0x000fe60003f4f070 */
[----:B------:R2:W-:Y:S01]  /*4270*/  UTCIMMA.2CTA gdesc[UR8], gdesc[UR10], tmem[UR18], tmem[UR26], idesc[UR27], UPT ;  /* 0x00ff1a0a080075ea */ /* 0x0005e2000ba00112 */
[----:B------:R2:W-:Y:S01]  /*4280*/  UTCBAR.2CTA.MULTICAST [UR7], URZ, UR20 ;  /* 0x000000ff070073e9 */ /* 0x0005e20008200814 */
[----:B------:R-:W-:Y:S06]  /*4290*/  BRA.U UP0, `(.L_x_81) ;  /* 0xfffffffd00787547 */ /* 0x000fec000b83ffff */
.L_x_78:
[----:B--2---:R-:W-:Y:S01]  /*42a0*/  UIADD3 UR4, UPT, UPT, UR23, 0x120, URZ ;  /* 0x0000012017047890 */ /* 0x004fe2000fffe0ff */
[----:B------:R-:W-:-:S08]  /*42b0*/  UMOV UR14, UR19 ;  /* 0x00000013000e7c82 */ /* 0x000fd00008000000 */
[----:B------:R2:W-:Y:S01]  /*42c0*/  UTCBAR.2CTA.MULTICAST [UR4], URZ, UR30 ;  /* 0x000000ff040073e9 */ /* 0x0005e2000820081e */
[----:B------:R-:W-:Y:S02]  /*42d0*/  NOP ;  /* 0x0000000000007918 */ /* 0x000fe40000000000 */
.L_x_76:
[----:B--2---:R-:W-:Y:S01]  /*42e0*/  UIADD3 UR4, UPT, UPT, UR24, 0x1, URZ ;  /* 0x0000000118047890 */ /* 0x004fe2000fffe0ff */
[----:B------:R-:W-:-:S03]  /*42f0*/  ISETP.NE.AND P0, PT, R8, 0x2, PT ;  /* 0x000000020800780c */ /* 0x000fc60003f05270 */
[----:B------:R-:W-:Y:S01]  /*4300*/  UISETP.NE.AND UP0, UPT, UR4, 0x2, UPT ;  /* 0x000000020400788c */ /* 0x000fe2000bf05270 */
[----:B-1----:R-:W-:Y:S02]  /*4310*/  SEL R0, RZ, 0x1, P0 ;  /* 0x00000001ff007807 */ /* 0x002fe40000000000 */
[----:B------:R-:W-:Y:S01]  /*4320*/  SEL R8, R8, RZ, P0 ;  /* 0x000000ff08087207 */ /* 0x000fe20000000000 */
[----:B------:R-:W-:Y:S01]  /*4330*/  USEL UR5, URZ, 0x1, UP0 ;  /* 0x00000001ff057887 */ /* 0x000fe20008000000 */
[----:B------:R-:W-:Y:S01]  /*4340*/  LOP3.LUT R3, R3, R0, RZ, 0x3c, !PT ;  /* 0x0000000003037212 */ /* 0x000fe200078e3cff */
[----:B------:R-:W-:-:S04]  /*4350*/  USEL UR24, UR4, URZ, UP0 ;  /* 0x000000ff04187287 */ /* 0x000fc80008000000 */
[----:B------:R-:W-:Y:S01]  /*4360*/  LOP3.LUT R9, R9, UR5, RZ, 0x3c, !PT ;  /* 0x0000000509097c12 */ /* 0x000fe2000f8e3cff */
[----:B------:R-:W-:Y:S07]  /*4370*/  @P1 BRA `(.L_x_82) ;  /* 0xfffffff800b01947 */ /* 0x000fee000383ffff */
[----:B------:R-:W1:Y:S01]  /*4380*/  S2UR UR8, SR_CgaCtaId ;  /* 0x00000000000879c3 */ /* 0x000e620000008800 */
[----:B------:R-:W-:Y:S01]  /*4390*/  ELECT P0, URZ, PT ;  /* 0x0000000000ff782f */ /* 0x000fe20003800000 */
[----:B------:R-:W-:Y:S01]  /*43a0*/  HFMA2 R0, -RZ, RZ, 0, 5.9604644775390625e-08 ;  /* 0x00000001ff007431 */ /* 0x000fe200000001ff */
[----:B------:R-:W-:-:S05]  /*43b0*/  UMOV UR4, 0x40 ;  /* 0x0000004000047882 */ /* 0x000fca0000000000 */
[----:B------:R-:W-:Y:S01]  /*43c0*/  UVIRTCOUNT.DEALLOC.SMPOOL 0x80 ;  /* 0x000000800000784c */ /* 0x000fe20000000000 */
[----:B------:R-:W-:Y:S02]  /*43d0*/  UISETP.NE.AND UP0, UPT, UR34, URZ, UPT ;  /* 0x000000ff2200728c */ /* 0x000fe4000bf05270 */
[----:B-1----:R-:W-:-:S09]  /*43e0*/  ULEA UR8, UR8, UR4, 0x18 ;  /* 0x0000000408087291 */ /* 0x002fd2000f8ec0ff */
[----:B------:R1:W-:Y:S01]  /*43f0*/  @P0 STS.U8 [UR8+0x1c], R0 ;  /* 0x00001c00ff000988 */ /* 0x0003e20008000008 */
[----:B------:R-:W-:Y:S05]  /*4400*/  BRA.U UP0, `(.L_x_83) ;  /* 0x0000000100587547 */ /* 0x000fea000b800000 */
[----:B------:R-:W-:Y:S01]  /*4410*/  UIADD3 UR5, UPT, UPT, UR17, 0x130, URZ ;  /* 0x0000013011057890 */ /* 0x000fe2000fffe0ff */
[----:B------:R-:W-:-:S03]  /*4420*/  SHF.L.U32 R3, R9, 0x1f, RZ ;  /* 0x0000001f09037819 */ /* 0x000fc600000006ff */
[----:B------:R-:W-:-:S09]  /*4430*/  ULEA UR4, UR24, UR5, 0x3 ;  /* 0x0000000518047291 */ /* 0x000fd2000f8e18ff */
[----:B------:R-:W2:Y:S02]  /*4440*/  SYNCS.PHASECHK.TRANS64.TRYWAIT P0, [UR4], R3 ;  /* 0x00000003ff0075a7 */ /* 0x000ea40008001104 */
[----:B--2---:R-:W-:Y:S05]  /*4450*/  @!P0 BRA `(.L_x_84) ;  /* 0x0000008400e08947 */ /* 0x004fea0003800000 */
.L_x_186:
[----:B------:R-:W-:-:S04]  /*4460*/  UIADD3 UR4, UPT, UPT, UR24, 0x1, URZ ;  /* 0x0000000118047890 */ /* 0x000fc8000fffe0ff */
[----:B------:R-:W-:-:S04]  /*4470*/  UISETP.NE.AND UP1, UPT, UR4, 0x2, UPT ;  /* 0x000000020400788c */ /* 0x000fc8000bf25270 */
[----:B------:R-:W-:Y:S02]  /*4480*/  USEL UR6, URZ, 0x1, UP1 ;  /* 0x00000001ff067887 */ /* 0x000fe40008800000 */
[----:B------:R-:W-:-:S04]  /*4490*/  USEL UR4, UR4, URZ, UP1 ;  /* 0x000000ff04047287 */ /* 0x000fc80008800000 */
[----:B------:R-:W-:Y:S01]  /*44a0*/  ULEA UR4, UR4, UR5, 0x3 ;  /* 0x0000000504047291 */ /* 0x000fe2000f8e18ff */
[----:B-1----:R-:W-:-:S04]  /*44b0*/  LOP3.LUT R3, R9, UR6, RZ, 0x3c, !PT ;  /* 0x0000000609037c12 */ /* 0x002fc8000f8e3cff */
[----:B------:R-:W-:Y:S01]  /*44c0*/  SHF.L.U32 R3, R3, 0x1f, RZ ;  /* 0x0000001f03037819 */ /* 0x000fe200000006ff */
[----:B------:R-:W-:-:S04]  /*44d0*/  IMAD.U32 R0, RZ, RZ, UR4 ;  /* 0x00000004ff007e24 */ /* 0x000fc8000f8e00ff */
[----:B------:R1:W2:Y:S03]  /*44e0*/  SYNCS.PHASECHK.TRANS64.TRYWAIT P0, [R0+URZ], R3 ;  /* 0x00000003000075a7 */ /* 0x0002a600080011ff */
[----:B--2---:R-:W-:Y:S05]  /*44f0*/  @!P0 NANOSLEEP.SYNCS 0x989680 ;  /* 0x009896800000895d */ /* 0x004fea0003900000 */
[----:B------:R-:W2:Y:S02]  /*4500*/  @!P0 SYNCS.PHASECHK.TRANS64 P0, [R0+URZ], R3 ;  /* 0x00000003000085a7 */ /* 0x000ea400080010ff */
[----:B--2---:R-:W-:Y:S05]  /*4510*/  @P0 BRA `(.L_x_85) ;  /* 0x0000000000200947 */ /* 0x004fea0003800000 */
.L_x_86:
[----:B--2---:R2:W4:Y:S02]  /*4520*/  SYNCS.PHASECHK.TRANS64.TRYWAIT P0, [R0+URZ], R3 ;  /* 0x00000003000075a7 */ /* 0x00452400080011ff */
[----:B----4-:R-:W-:Y:S05]  /*4530*/  @!P0 NANOSLEEP.SYNCS 0x989680 ;  /* 0x009896800000895d */ /* 0x010fea0003900000 */
[----:B------:R-:W4:Y:S02]  /*4540*/  @!P0 SYNCS.PHASECHK.TRANS64 P0, [R0+URZ], R3 ;  /* 0x00000003000085a7 */ /* 0x000f2400080010ff */
[----:B----4-:R-:W-:Y:S05]  /*4550*/  @!P0 BRA `(.L_x_86) ;  /* 0xfffffffc00f08947 */ /* 0x010fea000383ffff */
[----:B------:R-:W-:Y:S05]  /*4560*/  BRA `(.L_x_85) ;  /* 0x00000000000c7947 */ /* 0x000fea0003800000 */
.L_x_83:
[----:B------:R-:W-:-:S04]  /*4570*/  UIADD3 UR4, UPT, UPT, UR17, 0x160, URZ ;  /* 0x0000016011047890 */ /* 0x000fc8000fffe0ff */
[----:B------:R-:W-:-:S09]  /*4580*/  UPRMT UR4, UR33, 0x654, UR4 ;  /* 0x0000065421047896 */ /* 0x000fd20008000004 */
[----:B------:R-:W-:Y:S03]  /*4590*/  SYNCS.ARRIVE.TRANS64.RED.A1T0 RZ, [UR4], RZ ;  /* 0x000000ffffff79a7 */ /* 0x000fe60008100404 */
.L_x_85:
[----:B-12---:R-:W-:Y:S01]  /*45a0*/  SHF.L.U32 R3, RZ, 0x1f, RZ ;  /* 0x0000001fff037819 */ /* 0x006fe200000006ff */
[----:B------:R-:W-:Y:S01]  /*45b0*/  UIADD3 UR4, UPT, UPT, UR17, 0x160, URZ ;  /* 0x0000016011047890 */ /* 0x000fe2000fffe0ff */
[----:B------:R-:W-:Y:S02]  /*45c0*/  PLOP3.LUT P0, PT, PT, PT, UP0, 0x80, 0x8 ;  /* 0x000000000008781c */ /* 0x000fe40003f0f008 */
[----:B------:R-:W1:Y:S02]  /*45d0*/  SYNCS.PHASECHK.TRANS64.TRYWAIT P1, [UR17+0x160], R3 ;  /* 0x00016003ff0075a7 */ /* 0x000e640008021111 */
[----:B-1----:R-:W-:Y:S09]  /*45e0*/  @!P1 BRA `(.L_x_87) ;  /* 0x0000008400949947 */ /* 0x002ff20003800000 */
.L_x_188:
[----:B------:R-:W-:Y:S01]  /*45f0*/  @!UP0 UPRMT UR4, UR33, 0x654, UR4 ;  /* 0x0000065421048896 */ /* 0x000fe20008000004 */
[----:B------:R-:W-:Y:S01]  /*4600*/  UMOV UR5, 0xffff ;  /* 0x0000ffff00057882 */ /* 0x000fe20000000000 */
[----:B------:R-:W-:-:S07]  /*4610*/  UMOV UR6, 0x1 ;  /* 0x0000000100067882 */ /* 0x000fce0000000000 */
[----:B------:R-:W-:Y:S01]  /*4620*/  @!P0 SYNCS.ARRIVE.TRANS64.RED.A1T0 RZ, [UR4], RZ ;  /* 0x000000ffffff89a7 */ /* 0x000fe20008100404 */
[----:B------:R-:W-:Y:S01]  /*4630*/  NOP ;  /* 0x0000000000007918 */ /* 0x000fe20000000000 */
[----:B-1----:R-:W1:Y:S01]  /*4640*/  LDS R0, [UR8+0x14] ;  /* 0x00001408ff007984 */ /* 0x002e620008000800 */
[----:B------:R-:W-:-:S04]  /*4650*/  ULOP3.LUT UR4, UR32, 0xffff, URZ, 0xc0, !UPT ;  /* 0x0000ffff20047892 */ /* 0x000fc8000f8ec0ff */
[----:B------:R-:W-:-:S04]  /*4660*/  USHF.R.U32.HI UR4, URZ, 0x5, UR4 ;  /* 0x00000005ff047899 */ /* 0x000fc80008011604 */
[----:B------:R-:W-:Y:S02]  /*4670*/  USHF.L.U32 UR5, UR5, UR4, URZ ;  /* 0x0000000405057299 */ /* 0x000fe400080006ff */
[----:B------:R-:W-:-:S04]  /*4680*/  USHF.L.U32 UR4, UR6, UR4, URZ ;  /* 0x0000000406047299 */ /* 0x000fc800080006ff */
[----:B-1----:R-:W-:-:S04]  /*4690*/  LOP3.LUT R0, R0, UR5, RZ, 0xc0, !PT ;  /* 0x0000000500007c12 */ /* 0x002fc8000f8ec0ff */
[----:B------:R-:W-:-:S13]  /*46a0*/  ISETP.NE.AND P0, PT, R0, UR5, PT ;  /* 0x0000000500007c0c */ /* 0x000fda000bf05270 */
[----:B------:R-:W-:Y:S05]  /*46b0*/  @P0 BRA `(.L_x_88) ;  /* 0x0000000000580947 */ /* 0x000fea0003800000 */
[----:B------:R-:W1:Y:S02]  /*46c0*/  LDS R0, [UR8+0x18] ;  /* 0x00001808ff007984 */ /* 0x000e640008000800 */
[----:B-1----:R-:W-:-:S04]  /*46d0*/  LOP3.LUT R0, R0, UR4, RZ, 0xc0, !PT ;  /* 0x0000000400007c12 */ /* 0x002fc8000f8ec0ff */
[----:B------:R-:W-:-:S13]  /*46e0*/  ISETP.NE.AND P0, PT, R0, UR4, PT ;  /* 0x0000000400007c0c */ /* 0x000fda000bf05270 */
[----:B------:R-:W-:Y:S05]  /*46f0*/  @P0 BRA `(.L_x_89) ;  /* 0x00000000003c0947 */ /* 0x000fea0003800000 */
[----:B------:R-:W1:Y:S01]  /*4700*/  S2R R2, SR_LANEID ;  /* 0x0000000000027919 */ /* 0x000e620000000000 */
[----:B------:R-:W-:Y:S01]  /*4710*/  ULOP3.LUT UR5, URZ, UR5, URZ, 0x33, !UPT ;  /* 0x00000005ff057292 */ /* 0x000fe2000f8e33ff */
[----:B------:R-:W-:Y:S01]  /*4720*/  LOP3.LUT R4, RZ, UR4, RZ, 0x33, !PT ;  /* 0x00000004ff047c12 */ /* 0x000fe2000f8e33ff */
[----:B------:R-:W-:Y:S02]  /*4730*/  VOTEU.ANY UR4, UPT, PT ;  /* 0x0000000000047886 */ /* 0x000fe400038e0100 */
[----:B------:R-:W-:Y:S01]  /*4740*/  UFLO.U32 UR4, UR4 ;  /* 0x00000004000472bd */ /* 0x000fe200080e0000 */
[----:B------:R-:W2:Y:S01]  /*4750*/  REDUX UR6, R4 ;  /* 0x00000000040673c4 */ /* 0x000ea20000000000 */
[----:B------:R-:W-:-:S06]  /*4760*/  IMAD.U32 R0, RZ, RZ, UR5 ;  /* 0x00000005ff007e24 */ /* 0x000fcc000f8e00ff */
[----:B------:R4:W-:Y:S01]  /*4770*/  UTCATOMSWS.AND URZ, UR5 ;  /* 0x0000000500ff79e3 */ /* 0x0009e20008000000 */
[----:B------:R-:W3:Y:S01]  /*4780*/  REDUX UR7, R0 ;  /* 0x00000000000773c4 */ /* 0x000ee20000000000 */
[----:B-1----:R-:W-:Y:S01]  /*4790*/  ISETP.EQ.U32.AND P0, PT, R2, UR4, PT ;  /* 0x0000000402007c0c */ /* 0x002fe2000bf02070 */
[----:B--2---:R-:W-:Y:S01]  /*47a0*/  IMAD.U32 R2, RZ, RZ, UR6 ;  /* 0x00000006ff027e24 */ /* 0x004fe2000f8e00ff */
[----:B---3--:R-:W-:-:S11]  /*47b0*/  MOV R3, UR7 ;  /* 0x0000000700037c02 */ /* 0x008fd60008000f00 */
[----:B------:R4:W-:Y:S04]  /*47c0*/  @P0 ATOMS.AND RZ, [UR8+0x14], R3 ;  /* 0x00001403ffff098c */ /* 0x0009e8000a800008 */
[----:B------:R4:W-:Y:S01]  /*47d0*/  @P0 ATOMS.AND RZ, [UR8+0x18], R2 ;  /* 0x00001802ffff098c */ /* 0x0009e2000a800008 */
[----:B------:R-:W-:Y:S05]  /*47e0*/  BRA `(.L_x_90) ;  /* 0x0000000000147947 */ /* 0x000fea0003800000 */
.L_x_89:
[----:B------:R-:W-:Y:S02]  /*47f0*/  MOV R2, 0x4810 ;  /* 0x0000481000027802 */ /* 0x000fe40000000f00 */
[----:B---3-5:R-:W-:Y:S05]  /*4800*/  CALL.REL.NOINC `($__internal_0_$__cuda_sm10x_tcgen05_guardrail_trap_col_being_dealloced_not_returned_by_alloc) ;  /* 0x0000008800707944 */ /* 0x028fea0003c00000 */
[----:B------:R-:W-:Y:S05]  /*4810*/  BRA `(.L_x_90) ;  /* 0x0000000000087947 */ /* 0x000fea0003800000 */
.L_x_88:
[----:B------:R-:W-:Y:S02]  /*4820*/  MOV R2, 0x4840 ;  /* 0x0000484000027802 */ /* 0x000fe40000000f00 */
[----:B---3-5:R-:W-:Y:S05]  /*4830*/  CALL.REL.NOINC `($__internal_2_$__cuda_sm10x_tcgen05_guardrail_trap_unallocated_columns_being_dealloced) ;  /* 0x00000088007c7944 */ /* 0x028fea0003c00000 */
.L_x_90:
[----:B------:R-:W-:Y:S01]  /*4840*/  NOP ;  /* 0x0000000000007918 */ /* 0x000fe20000000000 */
[----:B----4-:R-:W-:Y:S05]  /*4850*/  EXIT ;  /* 0x000000000000794d */ /* 0x010fea0003800000 */
.L_x_63:
[----:B------:R-:W-:-:S09]  /*4860*/  UISETP.NE.OR UP0, UPT, UR25, 0x3, !UP5 ;  /* 0x000000031900788c */ /* 0x000fd2000ef05670 */
[----:B------:R-:W-:Y:S05]  /*4870*/  BRA.U UP0, `(.L_x_91) ;  /* 0x0000001100547547 */ /* 0x000fea000b800000 */
[----:B------:R-:W2:Y:S01]  /*4880*/  LDCU UR31, c[0x0][0x370] ;  /* 0x00006e00ff1f77ac */ /* 0x000ea20008000800 */
[----:B------:R-:W3:Y:S01]  /*4890*/  LDC.64 R16, c[0x0][0x348] ;  /* 0x0000d200ff107b82 */ /* 0x000ee20000000a00 */
[----:B------:R-:W-:Y:S02]  /*48a0*/  HFMA2 R13, -RZ, RZ, 0, 0 ;  /* 0x00000000ff0d7431 */ /* 0x000fe400000001ff */
[----:B------:R-:W-:Y:S01]  /*48b0*/  IMAD.MOV.U32 R15, RZ, RZ, 0x1 ;  /* 0x00000001ff0f7424 */ /* 0x000fe200078e00ff */
[----:B------:R-:W2:Y:S01]  /*48c0*/  LDCU.128 UR48, c[0x0][0xb10] ;  /* 0x00016200ff3077ac */ /* 0x000ea20008000c00 */
[----:B------:R-:W-:Y:S01]  /*48d0*/  IMAD.MOV.U32 R14, RZ, RZ, RZ ;  /* 0x000000ffff0e7224 */ /* 0x000fe200078e00ff */
[----:B------:R-:W-:Y:S01]  /*48e0*/  MOV R7, 0x2000 ;  /* 0x0000200000077802 */ /* 0x000fe20000000f00 */
[----:B------:R-:W4:Y:S01]  /*48f0*/  LDCU UR30, c[0x0][0x374] ;  /* 0x00006e80ff1e77ac */ /* 0x000f220008000800 */
[----:B------:R-:W1:Y:S01]  /*4900*/  LDC.64 R2, c[0x0][0x888] ;  /* 0x00022200ff027b82 */ /* 0x000e620000000a00 */
[----:B------:R-:W4:Y:S01]  /*4910*/  LDCU UR15, c[0x0][0xb0c] ;  /* 0x00016180ff0f77ac */ /* 0x000f220008000800 */
[----:B------:R-:W3:Y:S06]  /*4920*/  LDCU UR40, c[0x0][0xb20] ;  /* 0x00016400ff2877ac */ /* 0x000eec0008000800 */
[----:B------:R-:W1:Y:S01]  /*4930*/  LDC.64 R4, c[0x0][0x890] ;  /* 0x00022400ff047b82 */ /* 0x000e620000000a00 */
[----:B------:R-:W3:Y:S01]  /*4940*/  LDCU UR4, c[0x0][0xb30] ;  /* 0x00016600ff0477ac */ /* 0x000ee20008000800 */
[----:B------:R-:W-:Y:S01]  /*4950*/  UMOV UR21, 0x400 ;  /* 0x0000040000157882 */ /* 0x000fe20000000000 */
[----:B--2---:R-:W-:-:S02]  /*4960*/  UIMAD.WIDE.U32 UR6, UR31, UR48, URZ ;  /* 0x000000301f0672a5 */ /* 0x004fc4000f8e00ff */
[----:B----4-:R-:W-:Y:S02]  /*4970*/  UIMAD.WIDE.U32 UR8, UR30, UR51, URZ ;  /* 0x000000331e0872a5 */ /* 0x010fe4000f8e00ff */
[----:B------:R-:W-:Y:S02]  /*4980*/  ULEA UR21, UR45, UR21, 0x18 ;  /* 0x000000152d157291 */ /* 0x000fe4000f8ec0ff */
[----:B------:R-:W-:Y:S02]  /*4990*/  UPLOP3.LUT UP3, UPT, UPT, UPT, UPT, 0x40, 0x4 ;  /* 0x000000000004789c */ /* 0x000fe40003f6e870 */
[----:B------:R-:W-:Y:S01]  /*49a0*/  UIADD3 UR37, UPT, UPT, UR21, 0xc8, URZ ;  /* 0x000000c815257890 */ /* 0x000fe2000fffe0ff */
[----:B------:R-:W-:Y:S01]  /*49b0*/  UMOV UR6, UR7 ;  /* 0x0000000700067c82 */ /* 0x000fe20008000000 */
[----:B------:R-:W-:Y:S01]  /*49c0*/  UMOV UR38, UR9 ;  /* 0x0000000900267c82 */ /* 0x000fe20008000000 */
[----:B------:R-:W-:Y:S02]  /*49d0*/  UISETP.GE.AND UP0, UPT, UR42, 0x1, UPT ;  /* 0x000000012a00788c */ /* 0x000fe4000bf06270 */
[----:B------:R-:W-:Y:S01]  /*49e0*/  UISETP.NE.AND UP4, UPT, UR42, 0x1, UPT ;  /* 0x000000012a00788c */ /* 0x000fe2000bf85270 */
[----:B------:R-:W2:Y:S01]  /*49f0*/  LDCU.64 UR22, c[0x0][0xb28] ;  /* 0x00016500ff1677ac */ /* 0x000ea20008000a00 */
[----:B------:R-:W-:-:S02]  /*4a00*/  UISETP.NE.AND UP6, UPT, UR15, 0x1, UPT ;  /* 0x000000010f00788c */ /* 0x000fc4000bfc5270 */
[----:B------:R-:W-:Y:S02]  /*4a10*/  UISETP.NE.AND UP5, UPT, UR50, 0x1, UPT ;  /* 0x000000013200788c */ /* 0x000fe4000bfa5270 */
[----:B------:R-:W-:Y:S02]  /*4a20*/  UIADD3 UR33, UPT, UPT, UR21, 0xb0, URZ ;  /* 0x000000b015217890 */ /* 0x000fe4000fffe0ff */
[----:B------:R-:W-:Y:S02]  /*4a30*/  UIADD3 UR25, UPT, UPT, UR21, 0xb8, URZ ;  /* 0x000000b815197890 */ /* 0x000fe4000fffe0ff */
[----:B------:R-:W-:Y:S02]  /*4a40*/  UIADD3 UR17, UPT, UPT, UR21, 0xc0, URZ ;  /* 0x000000c015117890 */ /* 0x000fe4000fffe0ff */
[----:B------:R-:W-:Y:S02]  /*4a50*/  UPRMT UR37, UR45, 0x654, UR37 ;  /* 0x000006542d257896 */ /* 0x000fe40008000025 */
[----:B------:R-:W-:-:S02]  /*4a60*/  USHF.R.U32.HI UR39, URZ, UR49, UR6 ;  /* 0x00000031ff277299 */ /* 0x000fc40008011606 */
[----:B---3--:R-:W-:Y:S02]  /*4a70*/  USHF.R.U32.HI UR38, URZ, UR40, UR38 ;  /* 0x00000028ff267299 */ /* 0x008fe40008011626 */
[----:B------:R-:W-:-:S11]  /*4a80*/  UISETP.NE.AND UP2, UPT, UR4, 0x1, UPT ;  /* 0x000000010400788c */ /* 0x000fd6000bf45270 */
.L_x_102:
[C---:B------:R-:W-:Y:S02]  /*4a90*/  LEA R12, R14.reuse, UR21, 0x3 ;  /* 0x000000150e0c7c11 */ /* 0x040fe4000f8e18ff */
[----:B------:R-:W-:Y:S02]  /*4aa0*/  SHF.L.U32 R9, R13, 0x1f, RZ ;  /* 0x0000001f0d097819 */ /* 0x000fe400000006ff */
[----:B------:R-:W-:Y:S02]  /*4ab0*/  LEA R10, R14, UR21, 0x4 ;  /* 0x000000150e0a7c11 */ /* 0x000fe4000f8e20ff */
[----:B---3--:R-:W3:Y:S02]  /*4ac0*/  SYNCS.PHASECHK.TRANS64.TRYWAIT P0, [R12+URZ+0x100], R9 ;  /* 0x000100090c0075a7 */ /* 0x008ee400080011ff */
[----:B---3--:R-:W-:Y:S05]  /*4ad0*/  @!P0 BRA `(.L_x_92) ;  /* 0x0000008000708947 */ /* 0x008fea0003800000 */
.L_x_189:
[----:B---3--:R-:W3:Y:S01]  /*4ae0*/  LDS.128 R8, [R10+0x170] ;  /* 0x000170000a087984 */ /* 0x008ee20000000c00 */
[----:B------:R-:W-:Y:S01]  /*4af0*/  UISETP.GE.AND UP0, UPT, UR42, 0x1, UPT ;  /* 0x000000012a00788c */ /* 0x000fe2000bf06270 */
[----:B------:R-:W-:Y:S01]  /*4b00*/  @!PT LDS RZ, [RZ] ;  /* 0x00000000fffff984 */ /* 0x000fe20000000800 */
[----:B------:R-:W-:Y:S01]  /*4b10*/  @!PT LDS RZ, [RZ] ;  /* 0x00000000fffff984 */ /* 0x000fe20000000800 */
[----:B------:R-:W-:Y:S01]  /*4b20*/  @!PT LDS RZ, [RZ] ;  /* 0x00000000fffff984 */ /* 0x000fe20000000800 */
[----:B------:R-:W-:Y:S01]  /*4b30*/  @!PT LDS RZ, [RZ] ;  /* 0x00000000fffff984 */ /* 0x000fe20000000800 */
[----:B------:R4:W-:Y:S06]  /*4b40*/  MEMBAR.ALL.CTA ;  /* 0x0000000000007992 */ /* 0x0009ec0000008000 */
[----:B----4-:R-:W4:Y:S01]  /*4b50*/  FENCE.VIEW.ASYNC.S ;  /* 0x00000000000073c6 */ /* 0x010f220000000000 */
[----:B---3--:R-:W-:Y:S11]  /*4b60*/  LOP3.LUT P0, RZ, R10, 0x1, RZ, 0xc0, !PT ;  /* 0x000000010aff7812 */ /* 0x008ff6000780c0ff */
[----:B------:R-:W-:Y:S02]  /*4b70*/  @!UPT UIADD3 URZ, UPT, UPT, URZ, URZ, URZ ;  /* 0x000000fffffff290 */ /* 0x000fe4000fffe0ff */
[----:B----4-:R-:W-:Y:S01]  /*4b80*/  VOTEU.ANY UP1, P0 ;  /* 0x0000000000ff7886 */ /* 0x010fe20000020100 */
[----:B------:R-:W-:Y:S11]  /*4b90*/  PLOP3.LUT P0, PT, PT, PT, UP1, 0x80, 0x8 ;  /* 0x000000000008781c */ /* 0x000ff60003f0f018 */
[----:B------:R-:W-:Y:S02]  /*4ba0*/  @!UPT UIADD3 URZ, UPT, UPT, URZ, URZ, URZ ;  /* 0x000000fffffff290 */ /* 0x000fe4000fffe0ff */
[----:B------:R-:W-:Y:S02]  /*4bb0*/  @P0 SHF.R.U32.HI R0, RZ, 0x10, R9 ;  /* 0x00000010ff000819 */ /* 0x000fe40000011609 */
[----:B------:R-:W-:Y:S02]  /*4bc0*/  @P0 MOV R6, R8 ;  /* 0x0000000800060202 */ /* 0x000fe40000000f00 */
[----:B------:R-:W-:Y:S01]  /*4bd0*/  @P0 R2UR UR4, R0 ;  /* 0x00000000000402ca */ /* 0x000fe200000e0000 */
[----:B------:R-:W-:Y:S01]  /*4be0*/  VIADD R0, R12, 0x110 ;  /* 0x000001100c007836 */ /* 0x000fe20000000000 */
[----:B------:R-:W-:Y:S02]  /*4bf0*/  @P0 LOP3.LUT R8, R9, 0xffff, RZ, 0xc0, !PT ;  /* 0x0000ffff09080812 */ /* 0x000fe400078ec0ff */
[----:B------:R-:W-:Y:S02]  /*4c00*/  @P0 R2UR UR6, R6 ;  /* 0x00000000060602ca */ /* 0x000fe400000e0000 */
[----:B------:R-:W-:Y:S02]  /*4c10*/  PRMT R0, RZ, 0x654, R0 ;  /* 0x00000654ff007816 */ /* 0x000fe40000000000 */
[----:B------:R-:W-:Y:S02]  /*4c20*/  @P0 R2UR UR5, R8 ;  /* 0x00000000080502ca */ /* 0x000fe400000e0000 */
[----:B------:R3:W-:Y:S03]  /*4c30*/  SYNCS.ARRIVE.TRANS64.RED.A1T0 RZ, [R0+URZ], RZ ;  /* 0x000000ff00ff79a7 */ /* 0x0007e600081004ff */
[----:B------:R-:W-:Y:S04]  /*4c40*/  @UP1 UMOV UR29, UR4 ;  /* 0x00000004001d1c82 */ /* 0x000fe80008000000 */
[----:B------:R-:W-:Y:S04]  /*4c50*/  @UP1 UMOV UR14, UR6 ;  /* 0x00000006000e1c82 */ /* 0x000fe80008000000 */
[----:B------:R-:W-:Y:S01]  /*4c60*/  @UP1 UMOV UR13, UR5 ;  /* 0x00000005000d1c82 */ /* 0x000fe20008000000 */
[----:B------:R-:W-:Y:S05]  /*4c70*/  BRA.U !UP0, `(.L_x_93) ;  /* 0x0000000108a47547 */ /* 0x000fea000b800000 */
[----:B------:R-:W-:Y:S02]  /*4c80*/  UIMAD.WIDE.U32 UR18, UR13, UR51, URZ ;  /* 0x000000330d1272a5 */ /* 0x000fe4000f8e00ff */
[----:B------:R-:W-:Y:S02]  /*4c90*/  UIMAD.WIDE.U32 UR26, UR14, UR48, URZ ;  /* 0x000000300e1a72a5 */ /* 0x000fe4000f8e00ff */
[----:B------:R-:W-:Y:S02]  /*4ca0*/  USEL UR4, UR30, UR38, !UP5 ;  /* 0x000000261e047287 */ /* 0x000fe4000e800000 */
[----:B------:R-:W-:Y:S02]  /*4cb0*/  USEL UR7, UR31, UR39, !UP6 ;  /* 0x000000271f077287 */ /* 0x000fe4000f000000 */
[----:B--2---:R-:W-:Y:S02]  /*4cc0*/  UIMAD.WIDE.U32 UR8, UR4, UR22, URZ ;  /* 0x00000016040872a5 */ /* 0x004fe4000f8e00ff */
[----:B------:R-:W-:Y:S01]  /*4cd0*/  UIMAD.WIDE.U32 UR10, UR7, UR22, URZ ;  /* 0x00000016070a72a5 */ /* 0x000fe2000f8e00ff */
[----:B------:R-:W-:Y:S02]  /*4ce0*/  UMOV UR5, UR19 ;  /* 0x0000001300057c82 */ /* 0x000fe40008000000 */
[----:B------:R-:W-:Y:S03]  /*4cf0*/  USHF.R.U32.HI UR6, URZ, UR40, UR5 ;  /* 0x00000028ff067299 */ /* 0x000fe60008011605 */
[----:B------:R-:W-:Y:S01]  /*4d00*/  UMOV UR5, UR27 ;  /* 0x0000001b00057c82 */ /* 0x000fe20008000000 */
[----:B------:R-:W-:Y:S02]  /*4d10*/  USEL UR6, UR13, UR6, !UP5 ;  /* 0x000000060d067287 */ /* 0x000fe4000e800000 */
[----:B------:R-:W-:Y:S03]  /*4d20*/  USHF.R.U32.HI UR12, URZ, UR49, UR5 ;  /* 0x00000031ff0c7299 */ /* 0x000fe60008011605 */
[----:B------:R-:W-:Y:S02]  /*4d30*/  UMOV UR5, UR9 ;  /* 0x0000000900057c82 */ /* 0x000fe40008000000 */
[----:B------:R-:W-:Y:S03]  /*4d40*/  @UP4 USHF.R.U32.HI UR4, URZ, UR23, UR5 ;  /* 0x00000017ff044299 */ /* 0x000fe60008011605 */
[----:B------:R-:W-:Y:S01]  /*4d50*/  UMOV UR5, UR11 ;  /* 0x0000000b00057c82 */ /* 0x000fe20008000000 */
[----:B------:R-:W-:Y:S02]  /*4d60*/  UIMAD UR4, UR42, UR4, URZ ;  /* 0x000000042a0472a4 */ /* 0x000fe4000f8e02ff */
[----:B------:R-:W-:Y:S02]  /*4d70*/  @UP4 USHF.R.U32.HI UR7, URZ, UR23, UR5 ;  /* 0x00000017ff074299 */ /* 0x000fe40008011605 */
[----:B------:R-:W-:Y:S02]  /*4d80*/  UIMAD.WIDE.U32 UR10, UR6, UR22, URZ ;  /* 0x00000016060a72a5 */ /* 0x000fe4000f8e00ff */
[----:B------:R-:W-:Y:S02]  /*4d90*/  USEL UR5, UR14, UR12, !UP6 ;  /* 0x0000000c0e057287 */ /* 0x000fe4000f000000 */
[----:B------:R-:W-:Y:S02]  /*4da0*/  UIMAD UR8, UR42, UR7, URZ ;  /* 0x000000072a0872a4 */ /* 0x000fe4000f8e02ff */
[----:B------:R-:W-:Y:S03]  /*4db0*/  UISETP.GE.AND UP0, UPT, UR6, UR4, UPT ;  /* 0x000000040600728c */ /* 0x000fe6000bf06270 */
[----:B------:R-:W-:Y:S01]  /*4dc0*/  UMOV UR4, UR11 ;  /* 0x0000000b00047c82 */ /* 0x000fe20008000000 */
[----:B------:R-:W-:Y:S02]  /*4dd0*/  UISETP.GE.OR UP0, UPT, UR5, UR8, UP0 ;  /* 0x000000080500728c */ /* 0x000fe40008706670 */
[----:B------:R-:W-:Y:S02]  /*4de0*/  USHF.R.U32.HI UR4, URZ, UR23, UR4 ;  /* 0x00000017ff047299 */ /* 0x000fe40008011604 */
[----:B------:R-:W-:Y:S02]  /*4df0*/  UIMAD.WIDE.U32 UR8, UR5, UR22, URZ ;  /* 0x00000016050872a5 */ /* 0x000fe4000f8e00ff */
[----:B------:R-:W-:Y:S04]  /*4e00*/  USEL UR10, UR6, UR4, !UP4 ;  /* 0x00000004060a7287 */ /* 0x000fe8000e000000 */
[----:B------:R-:W-:Y:S01]  /*4e10*/  UIADD3 UR11, UPT, UPT, -UR10, URZ, URZ ;  /* 0x000000ff0a0b7290 */ /* 0x000fe2000fffe1ff */
[----:B------:R-:W-:Y:S02]  /*4e20*/  @!UP0 UMOV UR4, UR9 ;  /* 0x0000000900048c82 */ /* 0x000fe40008000000 */
[----:B------:R-:W-:Y:S02]  /*4e30*/  @!UP0 USHF.R.U32.HI UR4, URZ, UR23, UR4 ;  /* 0x00000017ff048299 */ /* 0x000fe40008011604 */
[----:B------:R-:W-:Y:S02]  /*4e40*/  UIMAD UR8, UR42, UR11, UR6 ;  /* 0x0000000b2a0872a4 */ /* 0x000fe4000f8e0206 */
[----:B------:R-:W-:Y:S04]  /*4e50*/  @!UP0 USEL UR4, UR5, UR4, !UP4 ;  /* 0x0000000405048287 */ /* 0x000fe8000e000000 */
[----:B------:R-:W-:Y:S02]  /*4e60*/  @!UP0 UIMAD UR8, UR7, UR8, UR4 ;  /* 0x00000008070882a4 */ /* 0x000fe4000f8e0204 */
[----:B------:R-:W-:Y:S02]  /*4e70*/  @!UP0 UIADD3 UR9, UPT, UPT, UR10, -UR4, URZ ;  /* 0x800000040a098290 */ /* 0x000fe4000fffe0ff */
[----:B------:R-:W-:Y:S02]  /*4e80*/  UIADD3 UR4, UPT, UPT, -UR5, URZ, URZ ;  /* 0x000000ff05047290 */ /* 0x000fe4000fffe1ff */
[----:B------:R-:W-:Y:S02]  /*4e90*/  UIADD3 UR7, UPT, UPT, -UR6, URZ, URZ ;  /* 0x000000ff06077290 */ /* 0x000fe4000fffe1ff */
[----:B------:R-:W-:Y:S02]  /*4ea0*/  @!UP0 UIMAD UR6, UR9, UR42, UR5 ;  /* 0x0000002a090682a4 */ /* 0x000fe4000f8e0205 */
[----:B------:R-:W-:Y:S02]  /*4eb0*/  UIMAD UR14, UR15, UR4, UR14 ;  /* 0x000000040f0e72a4 */ /* 0x000fe4000f8e020e */
[----:B------:R-:W-:Y:S01]  /*4ec0*/  UIMAD UR13, UR50, UR7, UR13 ;  /* 0x00000007320d72a4 */ /* 0x000fe2000f8e020d */
[----:B------:R-:W-:Y:S02]  /*4ed0*/  @!UP0 UMOV UR5, UR8 ;  /* 0x0000000800058c82 */ /* 0x000fe40008000000 */
[----:B------:R-:W-:Y:S02]  /*4ee0*/  UIMAD UR14, UR5, UR15, UR14 ;  /* 0x0000000f050e72a4 */ /* 0x000fe4000f8e020e */
[----:B------:R-:W-:Y:S11]  /*4ef0*/  UIMAD UR13, UR6, UR50, UR13 ;  /* 0x00000032060d72a4 */ /* 0x000ff6000f8e020d */
[----:B------:R-:W-:Y:S01]  /*4f00*/  @!UPT UIADD3 URZ, UPT, UPT, URZ, URZ, URZ ;  /* 0x000000fffffff290 */ /* 0x000fe2000fffe0ff */
.L_x_93:
[----:B------:R-:W4:Y:S01]  /*4f10*/  @!UP2 LDCU.128 UR8, c[0x0][0xb10] ;  /* 0x00016200ff08a7ac */ /* 0x000f220008000c00 */
[C---:B-1----:R-:W-:Y:S02]  /*4f20*/  ISETP.NE.U32.AND P1, PT, R4.reuse, RZ, PT ;  /* 0x000000ff0400720c */ /* 0x042fe40003f25070 */
[----:B------:R-:W-:Y:S02]  /*4f30*/  ISETP.NE.U32.AND P0, PT, R4, RZ, PT ;  /* 0x000000ff0400720c */ /* 0x000fe40003f05070 */
[C---:B------:R-:W-:Y:S02]  /*4f40*/  ISETP.NE.AND.EX P1, PT, R5.reuse, RZ, PT, P1 ;  /* 0x000000ff0500720c */ /* 0x040fe40003f25310 */
[----:B------:R-:W-:Y:S01]  /*4f50*/  ISETP.NE.AND.EX P0, PT, R5, RZ, PT, P0 ;  /* 0x000000ff0500720c */ /* 0x000fe20003f05300 */
[----:B------:R-:W1:Y:S01]  /*4f60*/  @!UP2 LDCU UR5, c[0x0][0xb0c] ;  /* 0x00016180ff05a7ac */ /* 0x000e620008000800 */
[----:B------:R-:W-:Y:S01]  /*4f70*/  SHF.L.U32 R9, R15, 0x1f, RZ ;  /* 0x0000001f0f097819 */ /* 0x000fe200000006ff */
[----:B------:R-:W-:Y:S02]  /*4f80*/  USHF.L.U32 UR35, UR16, 0x7, URZ ;  /* 0x0000000710237899 */ /* 0x000fe400080006ff */
[----:B------:R-:W-:Y:S02]  /*4f90*/  USHF.L.U32 UR34, UR20, 0x8, URZ ;  /* 0x0000000814227899 */ /* 0x000fe400080006ff */
[----:B----4-:R-:W-:Y:S07]  /*4fa0*/  UIMAD.WIDE.U32 UR6, UR14, UR8, URZ ;  /* 0x000000080e0672a5 */ /* 0x010fee000f8e00ff */
[----:B------:R-:W-:Y:S01]  /*4fb0*/  @!UP2 UMOV UR4, UR7 ;  /* 0x000000070004ac82 */ /* 0x000fe20008000000 */
[----:B-1----:R-:W-:Y:S02]  /*4fc0*/  @!UP2 UISETP.NE.AND UP0, UPT, UR5, 0x1, UPT ;  /* 0x000000010500a88c */ /* 0x002fe4000bf05270 */
[----:B------:R-:W-:Y:S02]  /*4fd0*/  @!UP2 USHF.R.U32.HI UR4, URZ, UR9, UR4 ;  /* 0x00000009ff04a299 */ /* 0x000fe40008011604 */
[----:B------:R-:W-:Y:S02]  /*4fe0*/  UIMAD.WIDE.U32 UR6, UR13, UR11, URZ ;  /* 0x0000000b0d0672a5 */ /* 0x000fe4000f8e00ff */
[----:B------:R-:W-:Y:S02]  /*4ff0*/  @!UP2 USEL UR8, UR14, UR4, !UP0 ;  /* 0x000000040e08a287 */ /* 0x000fe4000c000000 */
[----:B------:R-:W-:Y:S03]  /*5000*/  @!UP2 UISETP.NE.AND UP0, UPT, UR10, 0x1, UPT ;  /* 0x000000010a00a88c */ /* 0x000fe6000bf05270 */
[----:B------:R-:W-:Y:S02]  /*5010*/  @!UP2 UMOV UR6, UR7 ;  /* 0x000000070006ac82 */ /* 0x000fe40008000000 */
[----:B------:R-:W1:Y:S02]  /*5020*/  @!UP2 LDCU UR4, c[0x0][0xb20] ;  /* 0x00016400ff04a7ac */ /* 0x000e640008000800 */
[----:B-1----:R-:W-:Y:S04]  /*5030*/  @!UP2 USHF.R.U32.HI UR6, URZ, UR4, UR6 ;  /* 0x00000004ff06a299 */ /* 0x002fe80008011606 */
[----:B------:R-:W-:Y:S04]  /*5040*/  @!UP2 USEL UR6, UR13, UR6, !UP0 ;  /* 0x000000060d06a287 */ /* 0x000fe8000c000000 */
[----:B------:R-:W-:Y:S02]  /*5050*/  @!UP2 UIADD3 UR4, UPT, UPT, -UR8, UR6, URZ ;  /* 0x000000060804a290 */ /* 0x000fe4000fffe1ff */
[----:B------:R-:W-:Y:S02]  /*5060*/  @!UP2 UIADD3 UR6, UPT, UPT, UR8, -UR6, URZ ;  /* 0x800000060806a290 */ /* 0x000fe4000fffe0ff */
[----:B------:R-:W-:Y:S02]  /*5070*/  @!UP2 UIMAD UR14, UR4, UR5, UR14 ;  /* 0x00000005040ea2a4 */ /* 0x000fe4000f8e020e */
[----:B------:R-:W-:Y:S01]  /*5080*/  @!UP2 UIMAD UR13, UR6, UR10, UR13 ;  /* 0x0000000a060da2a4 */ /* 0x000fe2000f8e020d */
[----:B------:R-:W-:Y:S11]  /*5090*/  BRA.U UP3, `(.L_x_94) ;  /* 0x0000000103107547 */ /* 0x000ff6000b800000 */
[----:B---3--:R-:W-:Y:S04]  /*50a0*/  MOV R0, UR44 ;  /* 0x0000002c00007c02 */ /* 0x008fe80008000f00 */
[----:B------:R-:W-:Y:S04]  /*50b0*/  SHF.L.U32 R11, R0, 0x1f, RZ ;  /* 0x0000001f000b7819 */ /* 0x000fe800000006ff */
[----:B------:R-:W1:Y:S02]  /*50c0*/  SYNCS.PHASECHK.TRANS64.TRYWAIT P2, [UR21+0xf8], R11 ;  /* 0x0000f80bff0075a7 */ /* 0x000e640008041115 */
[----:B-1----:R-:W-:Y:S05]  /*50d0*/  @!P2 BRA `(.L_x_95) ;  /* 0x0000007c0004a947 */ /* 0x002fea0003800000 */
.L_x_94:
[----:B------:R-:W-:Y:S05]  /*50e0*/  @!P1 BRA `(.L_x_96) ;  /* 0x0000000000309947 */ /* 0x000fea0003800000 */
[----:B------:R-:W-:Y:S01]  /*50f0*/  ISETP.NE.U32.AND P1, PT, R2, RZ, PT ;  /* 0x000000ff0200720c */ /* 0x000fe20003f25070 */
[----:B------:R-:W4:Y:S01]  /*5100*/  LDCU.64 UR4, c[0x0][0x358] ;  /* 0x00006b00ff0477ac */ /* 0x000f220008000a00 */
[----:B------:R-:W-:Y:S02]  /*5110*/  IMAD.MOV.U32 R144, RZ, RZ, 0x1 ;  /* 0x00000001ff907424 */ /* 0x000fe400078e00ff */
[----:B------:R-:W-:Y:S11]  /*5120*/  ISETP.NE.AND.EX P1, PT, R3, RZ, PT, P1 ;  /* 0x000000ff0300720c */ /* 0x000ff60003f25310 */
[----:B------:R-:W-:Y:S02]  /*5130*/  @!UPT UIADD3 URZ, UPT, UPT, URZ, URZ, URZ ;  /* 0x000000fffffff290 */ /* 0x000fe4000fffe0ff */
[----:B-1----:R-:W1:Y:S01]  /*5140*/  @P1 LDC.64 R10, c[0x0][0x888] ;  /* 0x00022200ff0a1b82 */ /* 0x002e620000000a00 */
[----:B---3--:R-:W-:Y:S04]  /*5150*/  @P1 IMAD R0, R4, UR36, RZ ;  /* 0x0000002404001c24 */ /* 0x008fe8000f8e02ff */
[----:B-1----:R-:W-:Y:S04]  /*5160*/  @P1 IMAD.WIDE R10, R0, 0x4, R10 ;  /* 0x00000004000a1825 */ /* 0x002fe800078e020a */
[----:B------:R-:W-:Y:S01]  /*5170*/  HFMA2 R0, -RZ, RZ, 0, 5.9604644775390625e-08 ;  /* 0x00000001ff007431 */ /* 0x000fe200000001ff */
[----:B----45:R4:W5:Y:S04]  /*5180*/  @P1 LDG.E R72, desc[UR4][R10.64] ;  /* 0x000000040a481981 */ /* 0x030968000c1e1900 */
[----:B------:R-:W-:Y:S01]  /*5190*/  @!P1 PRMT R144, R0, 0x7610, R144 ;  /* 0x0000761000909816 */ /* 0x000fe20000000090 */
[----:B----4-:R-:W1:Y:S06]  /*51a0*/  @!P1 LDC R72, c[0x0][0x880] ;  /* 0x00022000ff489b82 */ /* 0x010e6c0000000800 */
.L_x_96:
[----:B-1---5:R-:W-:Y:S01]  /*51b0*/  @!P0 ISETP.EQ.AND P1, PT, R72, RZ, PT ;  /* 0x000000ff4800820c */ /* 0x022fe20003f22270 */
[----:B------:R-:W-:Y:S01]  /*51c0*/  @!UPT UIADD3 URZ, UPT, UPT, URZ, URZ, URZ ;  /* 0x000000fffffff290 */ /* 0x000fe2000fffe0ff */
[----:B------:R-:W-:Y:S11]  /*51d0*/  @!P0 BRA `(.L_x_97) ;  /* 0x0000000000188947 */ /* 0x000ff60003800000 */
[----:B------:R-:W-:Y:S02]  /*51e0*/  LOP3.LUT P0, RZ, R144, 0xff, RZ, 0xc0, !PT ;  /* 0x000000ff90ff7812 */ /* 0x000fe4000780c0ff */
[----:B------:R-:W-:Y:S04]  /*51f0*/  ISETP.NE.U32.AND P1, PT, R2, RZ, PT ;  /* 0x000000ff0200720c */ /* 0x000fe80003f25070 */
[----:B------:R-:W-:Y:S04]  /*5200*/  ISETP.NE.AND.EX P1, PT, R3, RZ, PT, P1 ;  /* 0x000000ff0300720c */ /* 0x000fe80003f25310 */
[----:B------:R-:W-:Y:S03]  /*5210*/  PLOP3.LUT P1, PT, P1, PT, PT, 0x8, 0x80 ;  /* 0x000000000080781c */ /* 0x000fe60000f2e170 */
[----:B------:R-:W-:Y:S11]  /*5220*/  @P0 ISETP.EQ.AND P1, PT, R72, RZ, PT ;  /* 0x000000ff4800020c */ /* 0x000ff60003f22270 */
[----:B------:R-:W-:Y:S02]  /*5230*/  @!UPT UIADD3 URZ, UPT, UPT, URZ, URZ, URZ ;  /* 0x000000fffffff290 */ /* 0x000fe4000fffe0ff */
.L_x_97:
[----:B------:R-:W1:Y:S01]  /*5240*/  SYNCS.PHASECHK.TRANS64.TRYWAIT P2, [UR21+0xd0], R9 ;  /* 0x0000d009ff0075a7 */ /* 0x000e620008041115 */
[----:B------:R-:W-:Y:S04]  /*5250*/  ELECT P0, URZ, PT ;  /* 0x0000000000ff782f */ /* 0x000fe80003800000 */
[----:B------:R-:W-:Y:S11]  /*5260*/  PLOP3.LUT P1, PT, P1, P0, PT, 0xf2, 0x2f ;  /* 0x00000000002f781c */ /* 0x000ff60000f21e72 */
[----:B------:R-:W-:Y:S02]  /*5270*/  @!UPT UIADD3 URZ, UPT, UPT, URZ, URZ, URZ ;  /* 0x000000fffffff290 */ /* 0x000fe4000fffe0ff */
[----:B------:R-:W-:Y:S05]  /*5280*/  @!P1 IADD3 R8, P0, PT, R16, 0x580, RZ ;  /* 0x0000058010089810 */ /* 0x000fea0007f1e0ff */
[----:B------:R-:W-:Y:S01]  /*5290*/  @!P1 IMAD.X R6, RZ, RZ, R17, P0 ;  /* 0x000000ffff069224 */ /* 0x000fe200000e0611 */
[----:B-1----:R-:W-:Y:S07]  /*52a0*/  @!P2 BRA `(.L_x_98) ;  /* 0x0000007800a8a947 */ /* 0x002fee0003800000 */
.L_x_192:
[----:B------:R-:W-:Y:S01]  /*52b0*/  @!P1 R2UR UR5, R8 ;  /* 0x00000000080592ca */ /* 0x000fe200000e0000 */
[----:B------:R-:W-:Y:S01]  /*52c0*/  VOTEU.ALL UP0, P1 ;  /* 0x0000000000ff7886 */ /* 0x000fe20000800000 */
[----:B------:R-:W-:Y:S01]  /*52d0*/  @!P1 R2UR UR4, R6 ;  /* 0x00000000060492ca */ /* 0x000fe200000e0000 */
[----:B-1-3--:R-:W-:Y:S01]  /*52e0*/  @!P1 IMAD.MOV.U32 R0, RZ, RZ, 0x2000 ;  /* 0x00002000ff009424 */ /* 0x00afe200078e00ff */
[----:B------:R-:W-:Y:S01]  /*52f0*/  UMOV UR8, 0x0 ;  /* 0x0000000000087882 */ /* 0x000fe20000000000 */
[----:B------:R-:W-:Y:S01]  /*5300*/  UMOV UR9, 0x10000000 ;  /* 0x1000000000097882 */ /* 0x000fe20000000000 */
[----:B------:R-:W-:Y:S01]  /*5310*/  @!UP0 UIADD3 UR32, UPT, UPT, UR21, 0x200, URZ ;  /* 0x0000020015208890 */ /* 0x000fe2000fffe0ff */
[----:B------:R-:W-:Y:S01]  /*5320*/  @!P1 IADD3 R8, P0, PT, R16, 0x580, RZ ;  /* 0x0000058010089810 */ /* 0x000fe20007f1e0ff */
[----:B------:R-:W-:Y:S01]  /*5330*/  VOTEU.ALL UP0, P1 ;  /* 0x0000000000ff7886 */ /* 0x000fe20000800000 */
[----:B------:R-:W-:Y:S03]  /*5340*/  UPRMT UR6, UR45, 0x654, UR33 ;  /* 0x000006542d067896 */ /* 0x000fe60008000021 */
[----:B------:R-:W-:Y:S02]  /*5350*/  @!P1 IMAD.X R6, RZ, RZ, R17, P0 ;  /* 0x000000ffff069224 */ /* 0x000fe400000e0611 */
[----:B------:R-:W-:Y:S02]  /*5360*/  IMAD.U32 R10, RZ, RZ, UR5 ;  /* 0x00000005ff0a7e24 */ /* 0x000fe4000f8e00ff */
[----:B------:R-:W-:Y:S03]  /*5370*/  IMAD.U32 R11, RZ, RZ, UR4 ;  /* 0x00000004ff0b7e24 */ /* 0x000fe6000f8e00ff */
[----:B------:R-:W-:Y:S02]  /*5380*/  @!P1 R2UR UR4, R10 ;  /* 0x000000000a0492ca */ /* 0x000fe400000e0000 */
[----:B------:R-:W-:Y:S11]  /*5390*/  @!P1 R2UR UR5, R11 ;  /* 0x000000000b0592ca */ /* 0x000ff600000e0000 */
[----:B------:R-:W-:Y:S02]  /*53a0*/  @!UPT UIADD3 URZ, UPT, UPT, URZ, URZ, URZ ;  /* 0x000000fffffff290 */ /* 0x000fe4000fffe0ff */
[----:B------:R1:W-:Y:S01]  /*53b0*/  @!UP0 UTMALDG.3D [UR32], [UR4], desc[UR8] ;  /* 0x00000820040085b4 */ /* 0x0003e20008011000 */
[----:B------:R1:W-:Y:S01]  /*53c0*/  @!P1 SYNCS.ARRIVE.TRANS64.RED.A0TR RZ, [UR21+0xb0], R0 ;  /* 0x0000b000ffff99a7 */ /* 0x0003e20008300415 */
[----:B------:R-:W-:Y:S01]  /*53d0*/  SYNCS.ARRIVE.TRANS64.RED.A1T0 RZ, [UR6], RZ ;  /* 0x000000ffffff79a7 */ /* 0x000fe20008100406 */
[----:B------:R-:W3:Y:S02]  /*53e0*/  SYNCS.PHASECHK.TRANS64.TRYWAIT P2, [UR21+0xd8], R9 ;  /* 0x0000d809ff0075a7 */ /* 0x000ee40008041115 */
[----:B-1-3--:R-:W-:Y:S05]  /*53f0*/  @!P2 BRA `(.L_x_99) ;  /* 0x00000078006ca947 */ /* 0x00afea0003800000 */
.L_x_194:
[----:B------:R-:W-:Y:S01]  /*5400*/  @!P1 R2UR UR5, R8 ;  /* 0x00000000080592ca */ /* 0x000fe200000e0000 */
[----:B------:R-:W-:Y:S01]  /*5410*/  VOTEU.ALL UP0, P1 ;  /* 0x0000000000ff7886 */ /* 0x000fe20000800000 */
[----:B------:R-:W-:Y:S01]  /*5420*/  @!P1 R2UR UR4, R6 ;  /* 0x00000000060492ca */ /* 0x000fe200000e0000 */
[----:B-1----:R-:W-:Y:S01]  /*5430*/  @!P1 IMAD.MOV.U32 R0, RZ, RZ, 0x2000 ;  /* 0x00002000ff009424 */ /* 0x002fe200078e00ff */
[----:B------:R-:W-:Y:S01]  /*5440*/  UMOV UR8, 0x0 ;  /* 0x0000000000087882 */ /* 0x000fe20000000000 */
[----:B------:R-:W-:Y:S01]  /*5450*/  UMOV UR9, 0x10000000 ;  /* 0x1000000000097882 */ /* 0x000fe20000000000 */
[----:B------:R-:W-:Y:S01]  /*5460*/  @!UP0 UIADD3 UR26, UPT, UPT, UR34, 0x40, URZ ;  /* 0x00000040221a8890 */ /* 0x000fe2000fffe0ff */
[----:B------:R-:W-:Y:S01]  /*5470*/  @!P1 IADD3 R8, P0, PT, R16, 0x580, RZ ;  /* 0x0000058010089810 */ /* 0x000fe20007f1e0ff */
[----:B------:R-:W-:Y:S01]  /*5480*/  @!UP0 UIADD3 UR24, UPT, UPT, UR21, 0x2200, URZ ;  /* 0x0000220015188890 */ /* 0x000fe2000fffe0ff */
[----:B------:R-:W-:Y:S01]  /*5490*/  VOTEU.ALL UP0, P1 ;  /* 0x0000000000ff7886 */ /* 0x000fe20000800000 */
[----:B------:R-:W-:Y:S01]  /*54a0*/  UMOV UR27, UR35 ;  /* 0x00000023001b7c82 */ /* 0x000fe20008000000 */
[----:B------:R-:W-:Y:S02]  /*54b0*/  UMOV UR28, UR36 ;  /* 0x00000024001c7c82 */ /* 0x000fe40008000000 */
[----:B------:R-:W-:Y:S01]  /*54c0*/  IMAD.U32 R10, RZ, RZ, UR5 ;  /* 0x00000005ff0a7e24 */ /* 0x000fe2000f8e00ff */
[----:B------:R-:W-:Y:S01]  /*54d0*/  UPRMT UR6, UR45, 0x654, UR25 ;  /* 0x000006542d067896 */ /* 0x000fe20008000019 */
[----:B------:R-:W-:Y:S02]  /*54e0*/  IMAD.U32 R11, RZ, RZ, UR4 ;  /* 0x00000004ff0b7e24 */ /* 0x000fe4000f8e00ff */
[----:B------:R-:W-:Y:S01]  /*54f0*/  @!P1 IMAD.X R6, RZ, RZ, R17, P0 ;  /* 0x000000ffff069224 */ /* 0x000fe200000e0611 */
        /* <DEDUP_REMOVED lines=8> */
.L_x_196:
[----:B------:R-:W-:Y:S01]  /*5580*/  @!P1 R2UR UR5, R8 ;  /* 0x00000000080592ca */ /* 0x000fe200000e0000 */
[----:B------:R-:W-:Y:S01]  /*5590*/  VOTEU.ALL UP0, P1 ;  /* 0x0000000000ff7886 */ /* 0x000fe20000800000 */
[----:B------:R-:W-:Y:S01]  /*55a0*/  @!P1 R2UR UR4, R6 ;  /* 0x00000000060492ca */ /* 0x000fe200000e0000 */
[----:B-1----:R-:W-:Y:S01]  /*55b0*/  @!P1 IMAD.MOV.U32 R0, RZ, RZ, 0x2000 ;  /* 0x00002000ff009424 */ /* 0x002fe200078e00ff */
[----:B------:R-:W-:Y:S01]  /*55c0*/  UMOV UR8, 0x0 ;  /* 0x0000000000087882 */ /* 0x000fe20000000000 */
[----:B------:R-:W-:Y:S01]  /*55d0*/  UMOV UR9, 0x10000000 ;  /* 0x1000000000097882 */ /* 0x000fe20000000000 */
[----:B------:R-:W-:Y:S01]  /*55e0*/  @!UP0 UIADD3 UR18, UPT, UPT, UR34, 0x80, URZ ;  /* 0x0000008022128890 */ /* 0x000fe2000fffe0ff */
[----:B------:R-:W-:Y:S01]  /*55f0*/  VIADD R14, R14, 0x1 ;  /* 0x000000010e0e7836 */ /* 0x000fe20000000000 */
[----:B------:R-:W-:Y:S01]  /*5600*/  @!UP0 UIADD3 UR16, UPT, UPT, UR21, 0x4200, URZ ;  /* 0x0000420015108890 */ /* 0x000fe2000fffe0ff */
[----:B------:R-:W-:Y:S01]  /*5610*/  VOTEU.ALL UP0, P1 ;  /* 0x0000000000ff7886 */ /* 0x000fe20000800000 */
[----:B------:R-:W-:Y:S01]  /*5620*/  UMOV UR19, UR35 ;  /* 0x0000002300137c82 */ /* 0x000fe20008000000 */
[----:B------:R-:W-:Y:S02]  /*5630*/  UMOV UR20, UR36 ;  /* 0x0000002400147c82 */ /* 0x000fe40008000000 */
[----:B------:R-:W-:Y:S01]  /*5640*/  IMAD.U32 R10, RZ, RZ, UR5 ;  /* 0x00000005ff0a7e24 */ /* 0x000fe2000f8e00ff */
[----:B------:R-:W-:Y:S01]  /*5650*/  UPRMT UR6, UR45, 0x654, UR17 ;  /* 0x000006542d067896 */ /* 0x000fe20008000011 */
        /* <DEDUP_REMOVED lines=9> */
.L_x_198:
[----:B------:R-:W-:Y:S01]  /*56f0*/  @!P1 IADD3 R6, P0, PT, R16, 0x580, RZ ;  /* 0x0000058010069810 */ /* 0x000fe20007f1e0ff */
[----:B------:R-:W-:Y:S01]  /*5700*/  VOTEU.ALL UP0, P1 ;  /* 0x0000000000ff7886 */ /* 0x000fe20000800000 */
[----:B------:R-:W-:Y:S01]  /*5710*/  UMOV UR6, 0x0 ;  /* 0x0000000000067882 */ /* 0x000fe20000000000 */
[----:B------:R-:W-:Y:S01]  /*5720*/  UMOV UR7, 0x10000000 ;  /* 0x1000000000077882 */ /* 0x000fe20000000000 */
[----:B------:R-:W-:Y:S01]  /*5730*/  @!P1 R2UR UR5, R6 ;  /* 0x00000000060592ca */ /* 0x000fe200000e0000 */
[----:B-1----:R-:W-:Y:S01]  /*5740*/  @!P1 IMAD.X R0, RZ, RZ, R17, P0 ;  /* 0x000000ffff009224 */ /* 0x002fe200000e0611 */
[----:B------:R-:W-:Y:S01]  /*5750*/  @!UP0 UIADD3 UR10, UPT, UPT, UR34, 0xc0, URZ ;  /* 0x000000c0220a8890 */ /* 0x000fe2000fffe0ff */
[----:B------:R-:W-:Y:S01]  /*5760*/  R2UR UR16, R146 ;  /* 0x00000000921072ca */ /* 0x000fe200000e0000 */
[----:B------:R-:W-:Y:S01]  /*5770*/  @!UP0 UIADD3 UR8, UPT, UPT, UR21, 0x6200, URZ ;  /* 0x0000620015088890 */ /* 0x000fe2000fffe0ff */
[----:B------:R-:W-:Y:S01]  /*5780*/  ISETP.NE.AND P0, PT, R14, 0x2, PT ;  /* 0x000000020e00780c */ /* 0x000fe20003f05270 */
[----:B------:R-:W-:Y:S01]  /*5790*/  @!UP0 UIADD3 UR9, UPT, UPT, UR21, 0xc8, URZ ;  /* 0x000000c815098890 */ /* 0x000fe2000fffe0ff */
[----:B------:R-:W-:Y:S01]  /*57a0*/  @!P1 R2UR UR4, R0 ;  /* 0x00000000000492ca */ /* 0x000fe200000e0000 */
[----:B------:R-:W-:Y:S01]  /*57b0*/  VOTEU.ALL UP0, P1 ;  /* 0x0000000000ff7886 */ /* 0x000fe20000800000 */
[----:B------:R-:W-:Y:S01]  /*57c0*/  UMOV UR11, UR35 ;  /* 0x00000023000b7c82 */ /* 0x000fe20008000000 */
[----:B------:R-:W-:Y:S01]  /*57d0*/  UMOV UR12, UR36 ;  /* 0x00000024000c7c82 */ /* 0x000fe20008000000 */
[----:B------:R-:W-:Y:S01]  /*57e0*/  SEL R0, RZ, 0x1, P0 ;  /* 0x00000001ff007807 */ /* 0x000fe20000000000 */
[----:B------:R-:W-:Y:S01]  /*57f0*/  UPLOP3.LUT UP3, UPT, UPT, UPT, UPT, 0x80, 0x8 ;  /* 0x000000000008789c */ /* 0x000fe20003f6f070 */
[----:B------:R-:W-:Y:S01]  /*5800*/  IMAD.U32 R8, RZ, RZ, UR5 ;  /* 0x00000005ff087e24 */ /* 0x000fe2000f8e00ff */
[----:B------:R-:W-:Y:S01]  /*5810*/  LOP3.LUT R15, R15, 0x1, RZ, 0x3c, !PT ;  /* 0x000000010f0f7812 */ /* 0x000fe200078e3cff */
[----:B------:R-:W-:Y:S01]  /*5820*/  UMOV UR36, UR29 ;  /* 0x0000001d00247c82 */ /* 0x000fe20008000000 */
[----:B------:R-:W-:Y:S01]  /*5830*/  LOP3.LUT R13, R13, R0, RZ, 0x3c, !PT ;  /* 0x000000000d0d7212 */ /* 0x000fe200078e3cff */
[----:B------:R-:W-:Y:S01]  /*5840*/  UIADD3 UR20, UPT, UPT, UR13, UR16, URZ ;  /* 0x000000100d147290 */ /* 0x000fe2000fffe0ff */
[----:B------:R-:W-:Y:S01]  /*5850*/  SEL R14, R14, RZ, P0 ;  /* 0x000000ff0e0e7207 */ /* 0x000fe20000000000 */
[----:B------:R-:W-:Y:S01]  /*5860*/  UIADD3 UR16, UPT, UPT, UR14, UR61, URZ ;  /* 0x0000003d0e107290 */ /* 0x000fe2000fffe0ff */
[----:B------:R-:W-:Y:S01]  /*5870*/  IMAD.U32 R9, RZ, RZ, UR4 ;  /* 0x00000004ff097e24 */ /* 0x000fe2000f8e00ff */
[----:B------:R-:W-:Y:S04]  /*5880*/  @!P1 R2UR UR4, R8 ;  /* 0x00000000080492ca */ /* 0x000fe800000e0000 */
[----:B------:R-:W-:Y:S11]  /*5890*/  @!P1 R2UR UR5, R9 ;  /* 0x00000000090592ca */ /* 0x000ff600000e0000 */
[----:B------:R-:W-:Y:S02]  /*58a0*/  @!UPT UIADD3 URZ, UPT, UPT, URZ, URZ, URZ ;  /* 0x000000fffffff290 */ /* 0x000fe4000fffe0ff */
[----:B------:R3:W-:Y:S01]  /*58b0*/  @!UP0 UTMALDG.3D [UR8], [UR4], desc[UR6] ;  /* 0x00000608040085b4 */ /* 0x0007e20008011000 */
[----:B------:R3:W-:Y:S01]  /*58c0*/  @!P1 SYNCS.ARRIVE.TRANS64.RED.A0TR RZ, [UR21+0xc8], R7 ;  /* 0x0000c807ffff99a7 */ /* 0x0007e20008300415 */
[----:B------:R-:W-:Y:S01]  /*58d0*/  SYNCS.ARRIVE.TRANS64.RED.A1T0 RZ, [UR37], RZ ;  /* 0x000000ffffff79a7 */ /* 0x000fe20008100425 */
[----:B------:R-:W-:Y:S05]  /*58e0*/  BRA.U UP1, `(.L_x_102) ;  /* 0xfffffff101687547 */ /* 0x000fea000b83ffff */
[----:B------:R-:W-:-:S04]  /*58f0*/  SHF.L.U32 R3, R15, 0x1f, RZ ;  /* 0x0000001f0f037819 */ /* 0x000fc800000006ff */
[----:B------:R-:W1:Y:S02]  /*5900*/  SYNCS.PHASECHK.TRANS64.TRYWAIT P0, [UR21+0xd0], R3 ;  /* 0x0000d003ff0075a7 */ /* 0x000e640008001115 */
[----:B-1----:R-:W-:Y:S05]  /*5910*/  @!P0 BRA `(.L_x_103) ;  /* 0x00000074006c8947 */ /* 0x002fea0003800000 */
.L_x_200:
[----:B------:R-:W4:Y:S02]  /*5920*/  SYNCS.PHASECHK.TRANS64.TRYWAIT P0, [UR21+0xd8], R3 ;  /* 0x0000d803ff0075a7 */ /* 0x000f240008001115 */
[----:B----4-:R-:W-:Y:S05]  /*5930*/  @!P0 BRA `(.L_x_104) ;  /* 0x00000074007c8947 */ /* 0x010fea0003800000 */
.L_x_202:
[----:B------:R-:W4:Y:S02]  /*5940*/  SYNCS.PHASECHK.TRANS64.TRYWAIT P0, [UR21+0xe0], R3 ;  /* 0x0000e003ff0075a7 */ /* 0x000f240008001115 */
[----:B----4-:R-:W-:Y:S05]  /*5950*/  @!P0 BRA `(.L_x_105) ;  /* 0x00000074008c8947 */ /* 0x010fea0003800000 */
.L_x_204:
[----:B-1----:R-:W-:-:S07]  /*5960*/  MOV R0, UR21 ;  /* 0x0000001500007c02 */ /* 0x002fce0008000f00 */
.L_x_106:
[----:B-1----:R-:W-:-:S04]  /*5970*/  SHF.L.U32 R3, R15, 0x1f, RZ ;  /* 0x0000001f0f037819 */ /* 0x002fc800000006ff */
[----:B------:R1:W4:Y:S03]  /*5980*/  SYNCS.PHASECHK.TRANS64.TRYWAIT P0, [R0+URZ+0xe8], R3 ;  /* 0x0000e803000075a7 */ /* 0x00032600080011ff */
[----:B----4-:R-:W-:Y:S05]  /*5990*/  @!P0 NANOSLEEP.SYNCS 0x989680 ;  /* 0x009896800000895d */ /* 0x010fea0003900000 */
[----:B------:R-:W4:Y:S02]  /*59a0*/  @!P0 SYNCS.PHASECHK.TRANS64 P0, [R0+URZ+0xe8], R3 ;  /* 0x0000e803000085a7 */ /* 0x000f2400080010ff */
[----:B--234-:R-:W-:Y:S05]  /*59b0*/  @P0 EXIT ;  /* 0x000000000000094d */ /* 0x01cfea0003800000 */
[----:B------:R-:W-:Y:S05]  /*59c0*/  BRA `(.L_x_106) ;  /* 0xfffffffc00e87947 */ /* 0x000fea000383ffff */
.L_x_91:
[----:B------:R-:W-:-:S06]  /*59d0*/  UISETP.GE.AND UP0, UPT, UR25, 0x4, UPT ;  /* 0x000000041900788c */ /* 0x000fcc000bf06270 */
[----:B------:R-:W-:-:S13]  /*59e0*/  PLOP3.LUT P0, PT, PT, PT, UP0, 0x80, 0x8 ;  /* 0x000000000008781c */ /* 0x000fda0003f0f008 */
[----:B-1----:R-:W-:Y:S05]  /*59f0*/  @!P0 EXIT ;  /* 0x000000000000894d */ /* 0x002fea0003800000 */
[----:B------:R-:W-:Y:S01]  /*5a00*/  BAR.SYNC.DEFER_BLOCKING 0x6, 0xa0 ;  /* 0x0182800000007b1d */ /* 0x000fe20000010000 */
[C---:B------:R-:W-:Y:S01]  /*5a10*/  IMAD.U32 R69, R157.reuse, 0x10000, RZ ;  /* 0x000100009d457824 */ /* 0x040fe200078e00ff */
[C---:B------:R-:W-:Y:S01]  /*5a20*/  R2P PR, R157.reuse, 0x6 ;  /* 0x000000069d007804 */ /* 0x040fe20000000000 */
[----:B------:R-:W-:Y:S01]  /*5a30*/  IMAD.SHL.U32 R4, R157, 0x40, RZ ;  /* 0x000000409d047824 */ /* 0x000fe200078e00ff */
[----:B------:R-:W-:Y:S01]  /*5a40*/  CS2R R148, SRZ ;  /* 0x0000000000947805 */ /* 0x000fe2000001ff00 */
[----:B------:R-:W-:Y:S01]  /*5a50*/  IMAD.MOV.U32 R154, RZ, RZ, 0x20 ;  /* 0x00000020ff9a7424 */ /* 0x000fe200078e00ff */
[----:B------:R-:W-:Y:S02]  /*5a60*/  UMOV UR44, 0x400 ;  /* 0x00000400002c7882 */ /* 0x000fe40000000000 */
[----:B------:R-:W1:Y:S01]  /*5a70*/  LDC.64 R140, c[0x0][0x888] ;  /* 0x00022200ff8c7b82 */ /* 0x000e620000000a00 */
[----:B------:R-:W-:Y:S01]  /*5a80*/  ULEA UR44, UR45, UR44, 0x18 ;  /* 0x0000002c2d2c7291 */ /* 0x000fe2000f8ec0ff */
[----:B------:R-:W-:Y:S01]  /*5a90*/  LOP3.LUT R69, R69, 0x600000, RZ, 0xc0, !PT ;  /* 0x0060000045457812 */ /* 0x000fe200078ec0ff */
[----:B------:R-:W-:Y:S01]  /*5aa0*/  IMAD.SHL.U32 R135, R157, 0x8, RZ ;  /* 0x000000089d877824 */ /* 0x000fe200078e00ff */
[----:B------:R-:W-:Y:S01]  /*5ab0*/  LOP3.LUT R6, R4, 0x180, RZ, 0xc0, !PT ;  /* 0x0000018004067812 */ /* 0x000fe200078ec0ff */
[----:B------:R-:W-:Y:S01]  /*5ac0*/  IMAD.MOV.U32 R155, RZ, RZ, 0x10 ;  /* 0x00000010ff9b7424 */ /* 0x000fe200078e00ff */
[----:B------:R-:W-:Y:S01]  /*5ad0*/  SEL R154, R154, 0xffffffe0, !P2 ;  /* 0xffffffe09a9a7807 */ /* 0x000fe20005000000 */
[----:B------:R-:W-:Y:S01]  /*5ae0*/  UIADD3 UR4, UPT, UPT, UR44, 0x8200, URZ ;  /* 0x000082002c047890 */ /* 0x000fe2000fffe0ff */
[----:B------:R-:W2:Y:S01]  /*5af0*/  LDC.64 R142, c[0x0][0x890] ;  /* 0x00022400ff8e7b82 */ /* 0x000ea20000000a00 */
[----:B------:R-:W-:Y:S01]  /*5b00*/  LOP3.LUT R135, R6, 0x30, R135, 0xf8, !PT ;  /* 0x0000003006877812 */ /* 0x000fe200078ef887 */
[----:B------:R-:W-:Y:S01]  /*5b10*/  IMAD.MOV.U32 R68, RZ, RZ, RZ ;  /* 0x000000ffff447224 */ /* 0x000fe200078e00ff */
[----:B------:R-:W-:Y:S01]  /*5b20*/  SEL R155, R155, 0xfffffff0, !P1 ;  /* 0xfffffff09b9b7807 */ /* 0x000fe20004800000 */
[----:B------:R-:W-:Y:S01]  /*5b30*/  IMAD.MOV.U32 R152, RZ, RZ, RZ ;  /* 0x000000ffff987224 */ /* 0x000fe200078e00ff */
[----:B------:R-:W-:-:S02]  /*5b40*/  LOP3.LUT R135, R135, 0x1e40, R4, 0xf8, !PT ;  /* 0x00001e4087877812 */ /* 0x000fc400078ef804 */
[----:B------:R-:W-:Y:S02]  /*5b50*/  CS2R R150, SRZ ;  /* 0x0000000000967805 */ /* 0x000fe4000001ff00 */
[----:B------:R-:W-:Y:S01]  /*5b60*/  LOP3.LUT R157, R157, 0x60, RZ, 0xc0, !PT ;  /* 0x000000609d9d7812 */ /* 0x000fe200078ec0ff */
[----:B------:R-:W3:Y:S01]  /*5b70*/  LDC.64 R138, c[0x0][0x8b0] ;  /* 0x00022c00ff8a7b82 */ /* 0x000ee20000000a00 */
[----:B------:R-:W4:Y:S01]  /*5b80*/  LDS R0, [UR44+0x190] ;  /* 0x0001902cff007984 */ /* 0x000f220008000800 */
[----:B------:R-:W-:Y:S01]  /*5b90*/  IMAD.U32 R156, RZ, RZ, UR4 ;  /* 0x00000004ff9c7e24 */ /* 0x000fe2000f8e00ff */
[----:B------:R-:W1:Y:S01]  /*5ba0*/  LDCU UR58, c[0x0][0x370] ;  /* 0x00006e00ff3a77ac */ /* 0x000e620008000800 */
[----:B------:R-:W1:Y:S04]  /*5bb0*/  LDCU.64 UR62, c[0x0][0x348] ;  /* 0x00006900ff3e77ac */ /* 0x000e680008000a00 */
[----:B------:R-:W1:Y:S01]  /*5bc0*/  LDC.64 R136, c[0x0][0x8a8] ;  /* 0x00022a00ff887b82 */ /* 0x000e620000000a00 */
[----:B------:R-:W1:Y:S01]  /*5bd0*/  LDCU UR43, c[0x0][0xb0c] ;  /* 0x00016180ff2b77ac */ /* 0x000e620008000800 */
[----:B------:R-:W1:Y:S01]  /*5be0*/  LDCU UR39, c[0x0][0xb30] ;  /* 0x00016600ff2777ac */ /* 0x000e620008000800 */
[----:B------:R-:W1:Y:S01]  /*5bf0*/  LDCU.64 UR56, c[0x0][0x888] ;  /* 0x00011100ff3877ac */ /* 0x000e620008000a00 */
[----:B------:R-:W1:Y:S01]  /*5c00*/  LDCU.64 UR40, c[0x0][0xb28] ;  /* 0x00016500ff2877ac */ /* 0x000e620008000a00 */
[----:B------:R-:W1:Y:S01]  /*5c10*/  LDCU.128 UR52, c[0x0][0xb10] ;  /* 0x00016200ff3477ac */ /* 0x000e620008000c00 */
[----:B------:R-:W1:Y:S01]  /*5c20*/  LDCU UR47, c[0x0][0x374] ;  /* 0x00006e80ff2f77ac */ /* 0x000e620008000800 */
[----:B------:R-:W-:Y:S01]  /*5c30*/  UIADD3 UR60, UPT, UPT, UR44, 0x200, URZ ;  /* 0x000002002c3c7890 */ /* 0x000fe2000fffe0ff */
[----:B----4-:R-:W-:Y:S01]  /*5c40*/  IMAD.IADD R69, R0, 0x1, R69 ;  /* 0x0000000100457824 */ /* 0x010fe200078e0245 */
[----:B------:R-:W-:-:S04]  /*5c50*/  SHF.R.S32.HI R0, RZ, 0x4, R154 ;  /* 0x00000004ff007819 */ /* 0x000fc8000001149a */
[----:B--2---:R-:W-:-:S07]  /*5c60*/  LEA.HI.SX32 R153, R155, R0, 0x1c ;  /* 0x000000009b997211 */ /* 0x004fce00078fe2ff */
.L_x_148:
[C---:B------:R-:W-:Y:S02]  /*5c70*/  LEA R3, R148.reuse, UR44, 0x3 ;  /* 0x0000002c94037c11 */ /* 0x040fe4000f8e18ff */
[----:B------:R-:W-:Y:S02]  /*5c80*/  SHF.L.U32 R0, R151, 0x1f, RZ ;  /* 0x0000001f97007819 */ /* 0x000fe400000006ff */
[----:B------:R-:W-:Y:S02]  /*5c90*/  LEA R5, R148, UR44, 0x4 ;  /* 0x0000002c94057c11 */ /* 0x000fe4000f8e20ff */
[----:B------:R-:W2:Y:S02]  /*5ca0*/  SYNCS.PHASECHK.TRANS64.TRYWAIT P0, [R3+URZ+0x100], R0 ;  /* 0x00010000030075a7 */ /* 0x000ea400080011ff */
[----:B-12---:R-:W-:Y:S05]  /*5cb0*/  @!P0 BRA `(.L_x_107) ;  /* 0x0000007000cc8947 */ /* 0x006fea0003800000 */
.L_x_205:
[----:B------:R-:W4:Y:S01]  /*5cc0*/  LDS.128 R4, [R5+0x170] ;  /* 0x0001700005047984 */ /* 0x000f220000000c00 */
[----:B------:R-:W-:Y:S01]  /*5cd0*/  UISETP.GE.AND UP0, UPT, UR42, 0x1, UPT ;  /* 0x000000012a00788c */ /* 0x000fe2000bf06270 */
[----:B------:R-:W-:Y:S01]  /*5ce0*/  @!PT LDS RZ, [RZ] ;  /* 0x00000000fffff984 */ /* 0x000fe20000000800 */
[----:B------:R-:W-:Y:S01]  /*5cf0*/  @!PT LDS RZ, [RZ] ;  /* 0x00000000fffff984 */ /* 0x000fe20000000800 */
[----:B------:R-:W-:Y:S01]  /*5d00*/  @!PT LDS RZ, [RZ] ;  /* 0x00000000fffff984 */ /* 0x000fe20000000800 */
[----:B------:R-:W-:Y:S01]  /*5d10*/  @!PT LDS RZ, [RZ] ;  /* 0x00000000fffff984 */ /* 0x000fe20000000800 */
[----:B------:R1:W-:Y:S06]  /*5d20*/  MEMBAR.ALL.CTA ;  /* 0x0000000000007992 */ /* 0x0003ec0000008000 */
[----:B-1----:R-:W1:Y:S01]  /*5d30*/  FENCE.VIEW.ASYNC.S ;  /* 0x00000000000073c6 */ /* 0x002e620000000000 */
[----:B----4-:R-:W-:Y:S11]  /*5d40*/  LOP3.LUT P0, RZ, R6, 0x1, RZ, 0xc0, !PT ;  /* 0x0000000106ff7812 */ /* 0x010ff6000780c0ff */
[----:B------:R-:W-:Y:S02]  /*5d50*/  @!UPT UIADD3 URZ, UPT, UPT, URZ, URZ, URZ ;  /* 0x000000fffffff290 */ /* 0x000fe4000fffe0ff */
[----:B-1----:R-:W-:Y:S01]  /*5d60*/  VOTEU.ANY UP1, P0 ;  /* 0x0000000000ff7886 */ /* 0x002fe20000020100 */
[----:B------:R-:W-:Y:S01]  /*5d70*/  PLOP3.LUT P0, PT, PT, PT, UP1, 0x80, 0x8 ;  /* 0x000000000008781c */ /* 0x000fe20003f0f018 */
[----:B------:R-:W-:Y:S11]  /*5d80*/  UP2UR UR46, UPR, URZ, 0x2 ;  /* 0x00000002ff2e7883 */ /* 0x000ff60008000000 */
[----:B------:R-:W-:Y:S01]  /*5d90*/  @!UPT UIADD3 URZ, UPT, UPT, URZ, URZ, URZ ;  /* 0x000000fffffff290 */ /* 0x000fe2000fffe0ff */
[----:B--2---:R-:W-:Y:S02]  /*5da0*/  @P0 SHF.R.U32.HI R0, RZ, 0x10, R5 ;  /* 0x00000010ff000819 */ /* 0x004fe40000011605 */
        /* <DEDUP_REMOVED lines=12> */
[----:B------:R-:W2:Y:S01]  /*5e70*/  LDCU UR12, c[0x0][0xb20] ;  /* 0x00016400ff0c77ac */ /* 0x000ea20008000800 */
[----:B------:R-:W-:Y:S02]  /*5e80*/  UIMAD.WIDE.U32 UR4, UR47, UR55, URZ ;  /* 0x000000372f0472a5 */ /* 0x000fe4000f8e00ff */
[----:B------:R-:W-:Y:S02]  /*5e90*/  UIMAD.WIDE.U32 UR6, UR58, UR52, URZ ;  /* 0x000000343a0672a5 */ /* 0x000fe4000f8e00ff */
[----:B------:R-:W-:Y:S02]  /*5ea0*/  UISETP.NE.AND UP0, UPT, UR54, 0x1, UPT ;  /* 0x000000013600788c */ /* 0x000fe4000bf05270 */
[----:B------:R-:W-:Y:S02]  /*5eb0*/  UIMAD.WIDE.U32 UR8, UR37, UR55, URZ ;  /* 0x00000037250872a5 */ /* 0x000fe4000f8e00ff */
[----:B------:R-:W-:Y:S02]  /*5ec0*/  UIMAD.WIDE.U32 UR10, UR38, UR52, URZ ;  /* 0x00000034260a72a5 */ /* 0x000fe4000f8e00ff */
[----:B------:R-:W-:Y:S02]  /*5ed0*/  UISETP.NE.AND UP1, UPT, UR43, 0x1, UPT ;  /* 0x000000012b00788c */ /* 0x000fe4000bf25270 */
[----:B------:R-:W-:Y:S01]  /*5ee0*/  UISETP.NE.AND UP2, UPT, UR42, 0x1, UPT ;  /* 0x000000012a00788c */ /* 0x000fe2000bf45270 */
[----:B------:R-:W-:Y:S02]  /*5ef0*/  UMOV UR4, UR5 ;  /* 0x0000000500047c82 */ /* 0x000fe40008000000 */
[----:B--2---:R-:W-:Y:S03]  /*5f00*/  USHF.R.U32.HI UR5, URZ, UR12, UR4 ;  /* 0x0000000cff057299 */ /* 0x004fe60008011604 */
[----:B------:R-:W-:Y:S02]  /*5f10*/  UMOV UR4, UR7 ;  /* 0x0000000700047c82 */ /* 0x000fe40008000000 */
[----:B------:R-:W-:Y:S02]  /*5f20*/  USHF.R.U32.HI UR7, URZ, UR53, UR4 ;  /* 0x00000035ff077299 */ /* 0x000fe40008011604 */
[----:B------:R-:W-:Y:S02]  /*5f30*/  USEL UR4, UR47, UR5, !UP0 ;  /* 0x000000052f047287 */ /* 0x000fe4000c000000 */
[----:B------:R-:W-:Y:S01]  /*5f40*/  USEL UR7, UR58, UR7, !UP1 ;  /* 0x000000073a077287 */ /* 0x000fe2000c800000 */
[----:B------:R-:W-:Y:S01]  /*5f50*/  UMOV UR5, UR9 ;  /* 0x0000000900057c82 */ /* 0x000fe20008000000 */
[----:B------:R-:W-:Y:S02]  /*5f60*/  UIMAD.WIDE.U32 UR8, UR4, UR40, URZ ;  /* 0x00000028040872a5 */ /* 0x000fe4000f8e00ff */
[----:B------:R-:W-:Y:S03]  /*5f70*/  USHF.R.U32.HI UR6, URZ, UR12, UR5 ;  /* 0x0000000cff067299 */ /* 0x000fe60008011605 */
[----:B------:R-:W-:Y:S01]  /*5f80*/  UMOV UR5, UR11 ;  /* 0x0000000b00057c82 */ /* 0x000fe20008000000 */
[----:B------:R-:W-:Y:S02]  /*5f90*/  UIMAD.WIDE.U32 UR10, UR7, UR40, URZ ;  /* 0x00000028070a72a5 */ /* 0x000fe4000f8e00ff */
[----:B------:R-:W-:Y:S02]  /*5fa0*/  USHF.R.U32.HI UR12, URZ, UR53, UR5 ;  /* 0x00000035ff0c7299 */ /* 0x000fe40008011605 */
[----:B------:R-:W-:Y:S01]  /*5fb0*/  USEL UR6, UR37, UR6, !UP0 ;  /* 0x0000000625067287 */ /* 0x000fe2000c000000 */
[----:B------:R-:W-:Y:S02]  /*5fc0*/  UMOV UR5, UR9 ;  /* 0x0000000900057c82 */ /* 0x000fe40008000000 */
[----:B------:R-:W-:Y:S01]  /*5fd0*/  UMOV UR10, UR11 ;  /* 0x0000000b000a7c82 */ /* 0x000fe20008000000 */
[----:B------:R-:W-:Y:S02]  /*5fe0*/  @UP2 USHF.R.U32.HI UR4, URZ, UR41, UR5 ;  /* 0x00000029ff042299 */ /* 0x000fe40008011605 */
[----:B------:R-:W-:Y:S02]  /*5ff0*/  @UP2 USHF.R.U32.HI UR7, URZ, UR41, UR10 ;  /* 0x00000029ff072299 */ /* 0x000fe4000801160a */
[----:B------:R-:W-:Y:S02]  /*6000*/  UIMAD UR4, UR42, UR4, URZ ;  /* 0x000000042a0472a4 */ /* 0x000fe4000f8e02ff */
        /* <DEDUP_REMOVED lines=8> */
[----:B------:R-:W-:Y:S02]  /*6090*/  USEL UR11, UR6, UR4, !UP2 ;  /* 0x00000004060b7287 */ /* 0x000fe4000d000000 */
[----:B------:R-:W-:Y:S02]  /*60a0*/  UIADD3 UR8, UPT, UPT, -UR5, URZ, URZ ;  /* 0x000000ff05087290 */ /* 0x000fe4000fffe1ff */
[----:B------:R-:W-:Y:S01]  /*60b0*/  UIADD3 UR10, UPT, UPT, -UR11, URZ, URZ ;  /* 0x000000ff0b0a7290 */ /* 0x000fe2000fffe1ff */
[----:B------:R-:W-:Y:S01]  /*60c0*/  @!UP0 UMOV UR4, UR9 ;  /* 0x0000000900048c82 */ /* 0x000fe20008000000 */
[----:B------:R-:W-:Y:S02]  /*60d0*/  UIADD3 UR9, UPT, UPT, -UR6, URZ, URZ ;  /* 0x000000ff06097290 */ /* 0x000fe4000fffe1ff */
[----:B------:R-:W-:Y:S02]  /*60e0*/  @!UP0 USHF.R.U32.HI UR4, URZ, UR41, UR4 ;  /* 0x00000029ff048299 */ /* 0x000fe40008011604 */
[----:B------:R-:W-:Y:S02]  /*60f0*/  UIMAD UR10, UR42, UR10, UR6 ;  /* 0x0000000a2a0a72a4 */ /* 0x000fe4000f8e0206 */
[----:B------:R-:W-:Y:S04]  /*6100*/  @!UP0 USEL UR4, UR5, UR4, !UP2 ;  /* 0x0000000405048287 */ /* 0x000fe8000d000000 */
[----:B------:R-:W-:Y:S02]  /*6110*/  @!UP0 UIMAD UR10, UR7, UR10, UR4 ;  /* 0x0000000a070a82a4 */ /* 0x000fe4000f8e0204 */
[----:B------:R-:W-:Y:S02]  /*6120*/  @!UP0 UIADD3 UR11, UPT, UPT, UR11, -UR4, URZ ;  /* 0x800000040b0b8290 */ /* 0x000fe4000fffe0ff */
[----:B------:R-:W-:Y:S02]  /*6130*/  UIMAD UR7, UR43, UR8, UR38 ;  /* 0x000000082b0772a4 */ /* 0x000fe4000f8e0226 */
[----:B------:R-:W-:Y:S02]  /*6140*/  @!UP0 UIMAD UR6, UR11, UR42, UR5 ;  /* 0x0000002a0b0682a4 */ /* 0x000fe4000f8e0205 */
[----:B------:R-:W-:Y:S01]  /*6150*/  UIMAD UR4, UR54, UR9, UR37 ;  /* 0x00000009360472a4 */ /* 0x000fe2000f8e0225 */
[----:B------:R-:W-:Y:S02]  /*6160*/  @!UP0 UMOV UR5, UR10 ;  /* 0x0000000a00058c82 */ /* 0x000fe40008000000 */
[----:B------:R-:W-:Y:S02]  /*6170*/  UIMAD UR38, UR5, UR43, UR7 ;  /* 0x0000002b052672a4 */ /* 0x000fe4000f8e0207 */
[----:B------:R-:W-:Y:S11]  /*6180*/  UIMAD UR37, UR6, UR54, UR4 ;  /* 0x00000036062572a4 */ /* 0x000ff6000f8e0204 */
[----:B------:R-:W-:Y:S01]  /*6190*/  @!UPT UIADD3 URZ, UPT, UPT, URZ, URZ, URZ ;  /* 0x000000fffffff290 */ /* 0x000fe2000fffe0ff */
.L_x_108:
[----:B------:R-:W-:Y:S01]  /*61a0*/  UISETP.NE.AND UP0, UPT, UR39, 0x1, UPT ;  /* 0x000000012700788c */ /* 0x000fe2000bf05270 */
[----:B------:R-:W-:Y:S01]  /*61b0*/  IADD3 R148, PT, PT, R148, 0x1, RZ ;  /* 0x0000000194947810 */ /* 0x000fe20007ffe0ff */
[----:B------:R-:W-:Y:S02]  /*61c0*/  USHF.L.U32 UR50, UR16, 0x7, URZ ;  /* 0x0000000710327899 */ /* 0x000fe400080006ff */
[----:B------:R-:W-:Y:S07]  /*61d0*/  USHF.L.U32 UR49, UR20, 0x8, URZ ;  /* 0x0000000814317899 */ /* 0x000fee00080006ff */
[----:B------:R-:W2:Y:S01]  /*61e0*/  @!UP0 LDCU.128 UR12, c[0x0][0xb10] ;  /* 0x00016200ff0c87ac */ /* 0x000ea20008000c00 */
[----:B------:R-:W4:Y:S01]  /*61f0*/  @!UP0 LDCU UR5, c[0x0][0xb0c] ;  /* 0x00016180ff0587ac */ /* 0x000f220008000800 */
[----:B------:R-:W3:Y:S01]  /*6200*/  @!UP0 LDCU UR10, c[0x0][0xb20] ;  /* 0x00016400ff0a87ac */ /* 0x000ee20008000800 */
[----:B--2---:R-:W-:Y:S02]  /*6210*/  UIMAD.WIDE.U32 UR8, UR38, UR12, URZ ;  /* 0x0000000c260872a5 */ /* 0x004fe4000f8e00ff */
[----:B------:R-:W-:Y:S02]  /*6220*/  UIMAD.WIDE.U32 UR6, UR37, UR15, URZ ;  /* 0x0000000f250672a5 */ /* 0x000fe4000f8e00ff */
[----:B------:R-:W-:Y:S03]  /*6230*/  @!UP0 UISETP.NE.AND UP1, UPT, UR14, 0x1, UPT ;  /* 0x000000010e00888c */ /* 0x000fe6000bf25270 */
[----:B------:R-:W-:Y:S01]  /*6240*/  @!UP0 UMOV UR4, UR9 ;  /* 0x0000000900048c82 */ /* 0x000fe20008000000 */
[----:B----4-:R-:W-:Y:S02]  /*6250*/  @!UP0 UISETP.NE.AND UP2, UPT, UR5, 0x1, UPT ;  /* 0x000000010500888c */ /* 0x010fe4000bf45270 */
[----:B------:R-:W-:Y:S01]  /*6260*/  @!UP0 USHF.R.U32.HI UR4, URZ, UR13, UR4 ;  /* 0x0000000dff048299 */ /* 0x000fe20008011604 */
[----:B------:R-:W-:Y:S02]  /*6270*/  @!UP0 UMOV UR6, UR7 ;  /* 0x0000000700068c82 */ /* 0x000fe40008000000 */
[----:B---3--:R-:W-:Y:S02]  /*6280*/  @!UP0 USHF.R.U32.HI UR6, URZ, UR10, UR6 ;  /* 0x0000000aff068299 */ /* 0x008fe40008011606 */
[----:B------:R-:W-:Y:S02]  /*6290*/  @!UP0 USEL UR7, UR38, UR4, !UP2 ;  /* 0x0000000426078287 */ /* 0x000fe4000d000000 */
[----:B------:R-:W-:Y:S04]  /*62a0*/  @!UP0 USEL UR6, UR37, UR6, !UP1 ;  /* 0x0000000625068287 */ /* 0x000fe8000c800000 */
[----:B------:R-:W-:Y:S02]  /*62b0*/  @!UP0 UIADD3 UR4, UPT, UPT, -UR7, UR6, URZ ;  /* 0x0000000607048290 */ /* 0x000fe4000fffe1ff */
[----:B------:R-:W-:Y:S02]  /*62c0*/  @!UP0 UIADD3 UR6, UPT, UPT, UR7, -UR6, URZ ;  /* 0x8000000607068290 */ /* 0x000fe4000fffe0ff */
[----:B------:R-:W-:Y:S02]  /*62d0*/  @!UP0 UIMAD UR38, UR4, UR5, UR38 ;  /* 0x00000005042682a4 */ /* 0x000fe4000f8e0226 */
[----:B------:R-:W-:Y:S02]  /*62e0*/  @!UP0 UIMAD UR37, UR6, UR14, UR37 ;  /* 0x0000000e062582a4 */ /* 0x000fe4000f8e0225 */
[----:B------:R-:W-:Y:S09]  /*62f0*/  ULOP3.LUT UP0, URZ, UR60, 0x1b0, URZ, 0xc0, !UPT ;  /* 0x000001b03cff7892 */ /* 0x000ff2000f80c0ff */
[----:B------:R-:W-:Y:S05]  /*6300*/  BRA.U !UP0, `(.L_x_109) ;  /* 0x0000000108407547 */ /* 0x000fea000b800000 */
[----:B------:R-:W2:Y:S01]  /*6310*/  LDCU.64 UR8, c[0x4][0x88] ;  /* 0x01001100ff0877ac */ /* 0x000ea20008000a00 */
[----:B------:R-:W-:Y:S01]  /*6320*/  MOV R3, 0x0 ;  /* 0x0000000000037802 */ /* 0x000fe20000000f00 */
[----:B------:R-:W-:Y:S02]  /*6330*/  HFMA2 R12, -RZ, RZ, 0, 5.9604644775390625e-08 ;  /* 0x00000001ff0c7431 */ /* 0x000fe400000001ff */
[----:B------:R-:W-:Y:S02]  /*6340*/  IMAD.MOV.U32 R8, RZ, RZ, 0x70 ;  /* 0x00000070ff087424 */ /* 0x000fe400078e00ff */
[----:B------:R-:W-:Y:S01]  /*6350*/  IMAD.MOV.U32 R13, RZ, RZ, RZ ;  /* 0x000000ffff0d7224 */ /* 0x000fe200078e00ff */
[----:B------:R-:W3:Y:S01]  /*6360*/  LDCU.64 UR6, c[0x4][0x90] ;  /* 0x01001200ff0677ac */ /* 0x000ee20008000a00 */
[----:B------:R-:W4:Y:S01]  /*6370*/  LDC.64 R2, c[0x4][R3] ;  /* 0x0100000003027b82 */ /* 0x000f220000000a00 */
[----:B------:R-:W1:Y:S01]  /*6380*/  LDCU.64 UR4, c[0x4][0x8] ;  /* 0x01000100ff0477ac */ /* 0x000e620008000a00 */
[----:B--2---:R-:W-:Y:S01]  /*6390*/  MOV R5, UR9 ;  /* 0x0000000900057c02 */ /* 0x004fe20008000f00 */
[----:B------:R-:W-:Y:S01]  /*63a0*/  IMAD.U32 R4, RZ, RZ, UR8 ;  /* 0x00000008ff047e24 */ /* 0x000fe2000f8e00ff */
[----:B---3--:R-:W-:Y:S01]  /*63b0*/  MOV R7, UR7 ;  /* 0x0000000700077c02 */ /* 0x008fe20008000f00 */
[----:B------:R-:W-:Y:S01]  /*63c0*/  IMAD.U32 R6, RZ, RZ, UR6 ;  /* 0x00000006ff067e24 */ /* 0x000fe2000f8e00ff */
[----:B-1----:R-:W-:Y:S01]  /*63d0*/  MOV R11, UR5 ;  /* 0x00000005000b7c02 */ /* 0x002fe20008000f00 */
[----:B------:R-:W-:Y:S02]  /*63e0*/  IMAD.U32 R10, RZ, RZ, UR4 ;  /* 0x00000004ff0a7e24 */ /* 0x000fe4000f8e00ff */
[----:B------:R-:W-:Y:S07]  /*63f0*/  LEPC R20, `(.L_x_109) ;  /* 0x000000001014794e */ /* 0x000fee0000000000 */
[----:B----45:R-:W-:Y:S05]  /*6400*/  CALL.ABS.NOINC R2 ;  /* 0x0000000002007343 */ /* 0x030fea0003c00000 */
.L_x_109:
[----:B------:R-:W-:Y:S01]  /*6410*/  LOP3.LUT P0, RZ, R156, 0x1b0, RZ, 0xc0, !PT ;  /* 0x000001b09cff7812 */ /* 0x000fe2000780c0ff */
[----:B------:R-:W-:Y:S11]  /*6420*/  BSSY.RECONVERGENT B6, `(.L_x_110) ;  /* 0x0000013000067945 */ /* 0x000ff60003800200 */
[----:B------:R-:W-:Y:S01]  /*6430*/  @!UPT UIADD3 URZ, UPT, UPT, URZ, URZ, URZ ;  /* 0x000000fffffff290 */ /* 0x000fe2000fffe0ff */
[----:B------:R-:W-:Y:S05]  /*6440*/  @!P0 BRA `(.L_x_111) ;  /* 0x0000000000408947 */ /* 0x000fea0003800000 */
        /* <DEDUP_REMOVED lines=16> */
.L_x_111:
[----:B------:R-:W-:Y:S05]  /*6550*/  BSYNC.RECONVERGENT B6 ;  /* 0x0000000000067941 */ /* 0x000fea0003800200 */
.L_x_110:
[----:B------:R-:W-:Y:S02]  /*6560*/  ISETP.NE.U32.AND P0, PT, RZ, UR56, PT ;  /* 0x00000038ff007c0c */ /* 0x000fe4000bf05070 */
[C---:B------:R-:W-:Y:S02]  /*6570*/  ISETP.NE.U32.AND P4, PT, R142.reuse, RZ, PT ;  /* 0x000000ff8e00720c */ /* 0x040fe40003f85070 */
[----:B------:R-:W-:Y:S02]  /*6580*/  ISETP.NE.U32.AND P1, PT, R142, RZ, PT ;  /* 0x000000ff8e00720c */ /* 0x000fe40003f25070 */
[----:B------:R-:W-:Y:S02]  /*6590*/  ISETP.NE.AND.EX P0, PT, RZ, UR57, PT, P0 ;  /* 0x00000039ff007c0c */ /* 0x000fe4000bf05300 */
[C---:B------:R-:W-:Y:S02]  /*65a0*/  ISETP.NE.AND.EX P4, PT, R143.reuse, RZ, PT, P4 ;  /* 0x000000ff8f00720c */ /* 0x040fe40003f85340 */
[----:B------:R-:W-:Y:S02]  /*65b0*/  ISETP.NE.AND.EX P1, PT, R143, RZ, P0, P1 ;  /* 0x000000ff8f00720c */ /* 0x000fe40000725310 */
[----:B------:R-:W-:Y:S02]  /*65c0*/  ISETP.NE.U32.AND P5, PT, R138, RZ, PT ;  /* 0x000000ff8a00720c */ /* 0x000fe40003fa5070 */
[----:B------:R-:W-:Y:S02]  /*65d0*/  ISETP.NE.U32.AND P2, PT, RZ, UR56, PT ;  /* 0x00000038ff007c0c */ /* 0x000fe4000bf45070 */
[----:B------:R-:W-:Y:S02]  /*65e0*/  PLOP3.LUT P0, PT, PT, PT, PT, 0x8, 0x80 ;  /* 0x000000000080781c */ /* 0x000fe40003f0e170 */
[----:B------:R-:W-:Y:S02]  /*65f0*/  ISETP.NE.AND.EX P5, PT, R139, RZ, PT, P5 ;  /* 0x000000ff8b00720c */ /* 0x000fe40003fa5350 */
[----:B------:R-:W-:Y:S03]  /*6600*/  ISETP.NE.AND.EX P2, PT, RZ, UR57, PT, P2 ;  /* 0x00000039ff007c0c */ /* 0x000fe6000bf45320 */
[----:B------:R-:W-:Y:S01]  /*6610*/  @!P1 PLOP3.LUT P0, PT, P4, PT, PT, 0x80, 0x8 ;  /* 0x000000000008981c */ /* 0x000fe2000270f070 */
[----:B------:R-:W-:Y:S01]  /*6620*/  @!UPT UIADD3 URZ, UPT, UPT, URZ, URZ, URZ ;  /* 0x000000fffffff290 */ /* 0x000fe2000fffe0ff */
[----:B------:R-:W-:Y:S11]  /*6630*/  @!P4 BRA `(.L_x_112) ;  /* 0x000000000030c947 */ /* 0x000ff60003800000 */
[----:B------:R-:W-:Y:S01]  /*6640*/  ISETP.NE.U32.AND P3, PT, R140, RZ, PT ;  /* 0x000000ff8c00720c */ /* 0x000fe20003f65070 */
[----:B------:R-:W2:Y:S01]  /*6650*/  LDCU.64 UR4, c[0x0][0x358] ;  /* 0x00006b00ff0477ac */ /* 0x000ea20008000a00 */
[----:B------:R-:W-:Y:S02]  /*6660*/  IMAD.MOV.U32 R144, RZ, RZ, 0x1 ;  /* 0x00000001ff907424 */ /* 0x000fe400078e00ff */
[----:B------:R-:W-:Y:S11]  /*6670*/  ISETP.NE.AND.EX P3, PT, R141, RZ, PT, P3 ;  /* 0x000000ff8d00720c */ /* 0x000ff60003f65330 */
[----:B------:R-:W-:Y:S02]  /*6680*/  @!UPT UIADD3 URZ, UPT, UPT, URZ, URZ, URZ ;  /* 0x000000fffffff290 */ /* 0x000fe4000fffe0ff */
[----:B------:R-:W3:Y:S01]  /*6690*/  @P3 LDC.64 R2, c[0x0][0x888] ;  /* 0x00022200ff023b82 */ /* 0x000ee20000000a00 */
[----:B-1----:R-:W-:Y:S04]  /*66a0*/  @P3 IMAD R0, R142, UR36, RZ ;  /* 0x000000248e003c24 */ /* 0x002fe8000f8e02ff */
[----:B---3--:R-:W-:Y:S04]  /*66b0*/  @P3 IMAD.WIDE R2, R0, 0x4, R2 ;  /* 0x0000000400023825 */ /* 0x008fe800078e0202 */
[----:B------:R-:W-:Y:S01]  /*66c0*/  HFMA2 R0, -RZ, RZ, 0, 5.9604644775390625e-08 ;  /* 0x00000001ff007431 */ /* 0x000fe200000001ff */
[----:B--2--5:R2:W5:Y:S04]  /*66d0*/  @P3 LDG.E R72, desc[UR4][R2.64] ;  /* 0x0000000402483981 */ /* 0x024568000c1e1900 */
[----:B------:R-:W-:Y:S01]  /*66e0*/  @!P3 PRMT R144, R0, 0x7610, R144 ;  /* 0x000076100090b816 */ /* 0x000fe20000000090 */
[----:B--2---:R-:W3:Y:S06]  /*66f0*/  @!P3 LDC R72, c[0x0][0x880] ;  /* 0x00022000ff48bb82 */ /* 0x004eec0000000800 */
.L_x_112:
[----:B------:R-:W-:Y:S05]  /*6700*/  @!P5 BRA `(.L_x_113) ;  /* 0x000000000024d947 */ /* 0x000fea0003800000 */
[----:B------:R-:W-:Y:S01]  /*6710*/  ISETP.NE.U32.AND P3, PT, R136, RZ, PT ;  /* 0x000000ff8800720c */ /* 0x000fe20003f65070 */
[----:B------:R-:W2:Y:S03]  /*6720*/  LDCU.64 UR4, c[0x0][0x358] ;  /* 0x00006b00ff0477ac */ /* 0x000ea60008000a00 */
[----:B------:R-:W-:Y:S11]  /*6730*/  ISETP.NE.AND.EX P3, PT, R137, RZ, PT, P3 ;  /* 0x000000ff8900720c */ /* 0x000ff60003f65330 */
[----:B------:R-:W-:Y:S02]  /*6740*/  @!UPT UIADD3 URZ, UPT, UPT, URZ, URZ, URZ ;  /* 0x000000fffffff290 */ /* 0x000fe4000fffe0ff */
[----:B------:R-:W4:Y:S01]  /*6750*/  @P3 LDC.64 R2, c[0x0][0x8a8] ;  /* 0x00022a00ff023b82 */ /* 0x000f220000000a00 */
[----:B-1----:R-:W-:Y:S04]  /*6760*/  @P3 IMAD R0, R138, UR36, RZ ;  /* 0x000000248a003c24 */ /* 0x002fe8000f8e02ff */
[----:B----4-:R-:W-:Y:S05]  /*6770*/  @P3 IMAD.WIDE R2, R0, 0x4, R2 ;  /* 0x0000000400023825 */ /* 0x010fea00078e0202 */
[----:B--2--5:R2:W5:Y:S02]  /*6780*/  @P3 LDG.E R70, desc[UR4][R2.64] ;  /* 0x0000000402463981 */ /* 0x024564000c1e1900 */
[----:B--2---:R-:W4:Y:S02]  /*6790*/  @!P3 LDC R70, c[0x0][0x8a0] ;  /* 0x00022800ff46bb82 */ /* 0x004f240000000800 */
.L_x_113:
[----:B---3-5:R-:W-:Y:S01]  /*67a0*/  ISETP.NE.AND P3, PT, R72, RZ, PT ;  /* 0x000000ff4800720c */ /* 0x028fe20003f65270 */
[----:B------:R-:W-:Y:S01]  /*67b0*/  BSSY B1, `(.L_x_114) ;  /* 0x0000047000017945 */ /* 0x000fe20003800000 */
[----:B------:R-:W-:Y:S01]  /*67c0*/  SEL R5, RZ, 0xffffffff, P2 ;  /* 0xffffffffff057807 */ /* 0x000fe20001000000 */
[----:B------:R-:W-:Y:S01]  /*67d0*/  IMAD.MOV.U32 R78, RZ, RZ, 0x1 ;  /* 0x00000001ff4e7424 */ /* 0x000fe200078e00ff */
[----:B-1----:R-:W-:Y:S01]  /*67e0*/  @!P1 SEL R0, RZ, 0xffffffff, P3 ;  /* 0xffffffffff009807 */ /* 0x002fe20001800000 */
[----:B------:R-:W-:Y:S01]  /*67f0*/  IMAD R71, R68, 0x100, R69 ;  /* 0x0000010044477824 */ /* 0x000fe200078e0245 */
[----:B------:R-:W-:Y:S02]  /*6800*/  LOP3.LUT P2, RZ, R144, 0xff, RZ, 0xc0, !PT ;  /* 0x000000ff90ff7812 */ /* 0x000fe4000784c0ff */
[----:B------:R-:W-:Y:S02]  /*6810*/  CS2R R98, SRZ ;  /* 0x0000000000627805 */ /* 0x000fe4000001ff00 */
[----:B------:R-:W-:Y:S02]  /*6820*/  LEA R3, R150, UR44, 0x3 ;  /* 0x0000002c96037c11 */ /* 0x000fe4000f8e18ff */
[----:B------:R-:W-:Y:S02]  /*6830*/  CS2R R96, SRZ ;  /* 0x0000000000607805 */ /* 0x000fe4000001ff00 */
[C---:B------:R-:W-:Y:S02]  /*6840*/  @P0 SEL R0, R5.reuse, R0, !P2 ;  /* 0x0000000005000207 */ /* 0x040fe40005000000 */
[----:B------:R-:W-:Y:S02]  /*6850*/  CS2R R94, SRZ ;  /* 0x00000000005e7805 */ /* 0x000fe4000001ff00 */
[----:B------:R-:W-:Y:S02]  /*6860*/  LEA R147, R68, UR44, 0x3 ;  /* 0x0000002c44937c11 */ /* 0x000fe4000f8e18ff */
[----:B------:R-:W-:Y:S02]  /*6870*/  CS2R R92, SRZ ;  /* 0x00000000005c7805 */ /* 0x000fe4000001ff00 */
[----:B------:R-:W-:Y:S02]  /*6880*/  @!P1 LOP3.LUT R0, R0, 0x1, RZ, 0xc0, !PT ;  /* 0x0000000100009812 */ /* 0x000fe400078ec0ff */
[----:B------:R-:W-:Y:S02]  /*6890*/  CS2R R86, SRZ ;  /* 0x0000000000567805 */ /* 0x000fe4000001ff00 */
[----:B------:R-:W-:Y:S02]  /*68a0*/  SHF.L.U32 R2, R152, 0x1f, RZ ;  /* 0x0000001f98027819 */ /* 0x000fe400000006ff */
[----:B------:R-:W-:Y:S02]  /*68b0*/  CS2R R84, SRZ ;  /* 0x0000000000547805 */ /* 0x000fe4000001ff00 */
[----:B------:R-:W-:Y:S02]  /*68c0*/  ISETP.NE.U32.OR P6, PT, R0, 0x1, P1 ;  /* 0x000000010000780c */ /* 0x000fe40000fc5470 */
[----:B------:R-:W-:Y:S02]  /*68d0*/  CS2R R82, SRZ ;  /* 0x0000000000527805 */ /* 0x000fe4000001ff00 */
[----:B------:R-:W-:Y:S02]  /*68e0*/  SEL R0, RZ, 0xffffffff, P3 ;  /* 0xffffffffff007807 */ /* 0x000fe40001800000 */
[----:B------:R-:W-:Y:S02]  /*68f0*/  CS2R R80, SRZ ;  /* 0x0000000000507805 */ /* 0x000fe4000001ff00 */
[----:B------:R-:W-:Y:S02]  /*6900*/  P2R R106, PR, RZ, 0x40 ;  /* 0x00000040ff6a7803 */ /* 0x000fe40000000000 */
[----:B------:R-:W-:Y:S04]  /*6910*/  @P4 SEL R0, R5, R0, !P2 ;  /* 0x0000000005004207 */ /* 0x000fe80005000000 */
[----:B------:R-:W-:Y:S02]  /*6920*/  LOP3.LUT R0, R0, 0x1, RZ, 0xc0, !PT ;  /* 0x0000000100007812 */ /* 0x000fe400078ec0ff */
[----:B------:R-:W-:Y:S02]  /*6930*/  @P6 SHF.L.U32 R4, R149, 0x1f, RZ ;  /* 0x0000001f95046819 */ /* 0x000fe400000006ff */
[----:B------:R-:W-:Y:S02]  /*6940*/  ISETP.NE.U32.AND P5, PT, R0, 0x1, PT ;  /* 0x000000010000780c */ /* 0x000fe40003fa5070 */
[----:B------:R-:W1:Y:S02]  /*6950*/  @P6 SYNCS.PHASECHK.TRANS64.TRYWAIT P1, [R3+URZ+0xb0], R4 ;  /* 0x0000b004030065a7 */ /* 0x000e6400080211ff */
[----:B------:R-:W-:Y:S01]  /*6960*/  P2R R79, PR, RZ, 0x20 ;  /* 0x00000020ff4f7803 */ /* 0x000fe20000000000 */
[----:B------:R2:W3:Y:S01]  /*6970*/  SYNCS.PHASECHK.TRANS64.TRYWAIT P0, [R147+URZ+0x120], R2 ;  /* 0x00012002930075a7 */ /* 0x0004e200080011ff */
[----:B-1----:R-:W-:Y:S01]  /*6980*/  @P6 SEL R78, RZ, 0x1, !P1 ;  /* 0x00000001ff4e6807 */ /* 0x002fe20004800000 */
[----:B--2---:R-:W-:Y:S06]  /*6990*/  @!P6 BRA `(.L_x_115) ;  /* 0x0000000000a0e947 */ /* 0x004fec0003800000 */
[----:B------:R-:W-:Y:S01]  /*69a0*/  @P5 IMAD R7, R150, 0x2000, R135 ;  /* 0x0000200096075824 */ /* 0x000fe200078e0287 */
[----:B------:R-:W-:Y:S01]  /*69b0*/  ISETP.NE.AND P1, PT, R78, RZ, PT ;  /* 0x000000ff4e00720c */ /* 0x000fe20003f25270 */
[----:B------:R-:W-:Y:S01]  /*69c0*/  BSSY B0, `(.L_x_116) ;  /* 0x0000011000007945 */ /* 0x000fe20003800000 */
[----:B------:R-:W-:Y:S01]  /*69d0*/  CS2R R82, SRZ ;  /* 0x0000000000527805 */ /* 0x000fe2000001ff00 */
[----:B------:R-:W-:Y:S01]  /*69e0*/  @P5 VIADD R4, R7, UR44 ;  /* 0x0000002c07045c36 */ /* 0x000fe20008000000 */
[----:B------:R-:W-:Y:S02]  /*69f0*/  CS2R R80, SRZ ;  /* 0x0000000000507805 */ /* 0x000fe4000001ff00 */
[----:B------:R-:W-:Y:S02]  /*6a00*/  CS2R R86, SRZ ;  /* 0x0000000000567805 */ /* 0x000fe4000001ff00 */
[----:B------:R-:W-:Y:S01]  /*6a10*/  CS2R R84, SRZ ;  /* 0x0000000000547805 */ /* 0x000fe2000001ff00 */
[--C-:B------:R-:W-:Y:S01]  /*6a20*/  @P5 IMAD.IADD R6, R155, 0x1, R4.reuse ;  /* 0x000000019b065824 */ /* 0x100fe200078e0204 */
[----:B------:R-:W-:Y:S01]  /*6a30*/  CS2R R94, SRZ ;  /* 0x00000000005e7805 */ /* 0x000fe2000001ff00 */
[--C-:B------:R-:W-:Y:S01]  /*6a40*/  @P5 IMAD.IADD R5, R154, 0x1, R4.reuse ;  /* 0x000000019a055824 */ /* 0x100fe200078e0204 */
[----:B------:R-:W-:Y:S01]  /*6a50*/  CS2R R92, SRZ ;  /* 0x00000000005c7805 */ /* 0x000fe2000001ff00 */
[----:B------:R-:W-:Y:S01]  /*6a60*/  @P5 IMAD R4, R153, 0x10, R4 ;  /* 0x0000001099045824 */ /* 0x000fe200078e0204 */
[----:B------:R-:W-:Y:S02]  /*6a70*/  CS2R R98, SRZ ;  /* 0x0000000000627805 */ /* 0x000fe4000001ff00 */
[----:B------:R-:W-:Y:S01]  /*6a80*/  CS2R R96, SRZ ;  /* 0x0000000000607805 */ /* 0x000fe2000001ff00 */
[----:B------:R-:W-:Y:S06]  /*6a90*/  @P1 BRA `(.L_x_117) ;  /* 0x00000000000c1947 */ /* 0x000fec0003800000 */
[----:B------:R-:W-:Y:S04]  /*6aa0*/  SHF.L.U32 R0, R149, 0x1f, RZ ;  /* 0x0000001f95007819 */ /* 0x000fe800000006ff */
[----:B------:R-:W1:Y:S02]  /*6ab0*/  SYNCS.PHASECHK.TRANS64.TRYWAIT P1, [R3+URZ+0xb0], R0 ;  /* 0x0000b000030075a7 */ /* 0x000e6400080211ff */
[----:B-1----:R-:W-:Y:S05]  /*6ac0*/  @!P1 BRA `(.L_x_118) ;  /* 0x00000064005c9947 */ /* 0x002fea0003800000 */
.L_x_117:
[----:B------:R-:W-:Y:S05]  /*6ad0*/  BSYNC B0 ;  /* 0x0000000000007941 */ /* 0x000fea0003800000 */
.L_x_116:
[----:B------:R-:W-:Y:S01]  /*6ae0*/  ISETP.NE.AND P1, PT, R79, RZ, PT ;  /* 0x000000ff4f00720c */ /* 0x000fe20003f25270 */
[----:B-1----:R-:W-:Y:S02]  /*6af0*/  VIADD R3, R3, 0xd0 ;  /* 0x000000d003037836 */ /* 0x002fe40000000000 */
[----:B------:R-:W-:Y:S02]  /*6b00*/  IMAD.U32 R0, RZ, RZ, UR45 ;  /* 0x0000002dff007e24 */ /* 0x000fe4000f8e00ff */
[----:B------:R-:W-:Y:S03]  /*6b10*/  VIADD R150, R150, 0x1 ;  /* 0x0000000196967836 */ /* 0x000fe60000000000 */
[----:B------:R-:W-:Y:S05]  /*6b20*/  PRMT R0, R0, 0x654, R3 ;  /* 0x0000065400007816 */ /* 0x000fea0000000003 */
[----:B------:R1:W2:Y:S04]  /*6b30*/  @P1 LDS.128 R80, [R7+UR44+0x200] ;  /* 0x0002002c07501984 */ /* 0x0002a80008000c00 */
[----:B------:R1:W1:Y:S04]  /*6b40*/  @P1 LDS.128 R84, [R6+0x200] ;  /* 0x0002000006541984 */ /* 0x0002680000000c00 */
[----:B------:R1:W1:Y:S04]  /*6b50*/  @P1 LDS.128 R92, [R5+0x200] ;  /* 0x00020000055c1984 */ /* 0x0002680000000c00 */
[----:B------:R1:W1:Y:S01]  /*6b60*/  @P1 LDS.128 R96, [R4+0x200] ;  /* 0x0002000004601984 */ /* 0x0002620000000c00 */
[C---:B------:R-:W-:Y:S01]  /*6b70*/  ISETP.NE.AND P1, PT, R150.reuse, 0x4, PT ;  /* 0x000000049600780c */ /* 0x040fe20003f25270 */
[----:B------:R-:W-:Y:S01]  /*6b80*/  @!PT LDS RZ, [RZ] ;  /* 0x00000000fffff984 */ /* 0x000fe20000000800 */
[----:B------:R-:W-:Y:S01]  /*6b90*/  @!PT LDS RZ, [RZ] ;  /* 0x00000000fffff984 */ /* 0x000fe20000000800 */
[----:B------:R-:W-:Y:S01]  /*6ba0*/  @!PT LDS RZ, [RZ] ;  /* 0x00000000fffff984 */ /* 0x000fe20000000800 */
[----:B------:R-:W-:Y:S01]  /*6bb0*/  @!PT LDS RZ, [RZ] ;  /* 0x00000000fffff984 */ /* 0x000fe20000000800 */
[----:B------:R5:W-:Y:S06]  /*6bc0*/  MEMBAR.ALL.CTA ;  /* 0x0000000000007992 */ /* 0x000bec0000008000 */
[----:B-----5:R-:W5:Y:S01]  /*6bd0*/  FENCE.VIEW.ASYNC.S ;  /* 0x00000000000073c6 */ /* 0x020f620000000000 */
[----:B------:R-:W-:Y:S01]  /*6be0*/  SEL R150, R150, RZ, P1 ;  /* 0x000000ff96967207 */ /* 0x000fe20000800000 */
[----:B-----5:R5:W-:Y:S02]  /*6bf0*/  SYNCS.ARRIVE.TRANS64.RED.A1T0 RZ, [R0+URZ], RZ ;  /* 0x000000ff00ff79a7 */ /* 0x020be400081004ff */
[----:B-----5:R-:W-:Y:S04]  /*6c00*/  SEL R0, RZ, 0x1, P1 ;  /* 0x00000001ff007807 */ /* 0x020fe80000800000 */
[----:B--2---:R-:W-:Y:S02]  /*6c10*/  LOP3.LUT R149, R149, R0, RZ, 0x3c, !PT ;  /* 0x0000000095957212 */ /* 0x004fe400078e3cff */
.L_x_115:
[----:B------:R-:W-:Y:S05]  /*6c20*/  BSYNC B1 ;  /* 0x0000000000017941 */ /* 0x000fea0003800000 */
.L_x_114:
[----:B------:R-:W-:Y:S04]  /*6c30*/  SHF.R.U32.HI R0, RZ, 0x15, R71 ;  /* 0x00000015ff007819 */ /* 0x000fe80000011647 */
[----:B------:R-:W-:Y:S01]  /*6c40*/  LOP3.LUT P1, RZ, R0, 0x3, R145, 0x48, !PT ;  /* 0x0000000300ff7812 */ /* 0x000fe20007824891 */
[----:B------:R-:W-:Y:S01]  /*6c50*/  @!UPT UIADD3 URZ, UPT, UPT, URZ, URZ, URZ ;  /* 0x000000fffffff290 */ /* 0x000fe2000fffe0ff */
[----:B---3--:R-:W-:Y:S11]  /*6c60*/  @P0 BRA `(.L_x_119) ;  /* 0x0000000000080947 */ /* 0x008ff60003800000 */
[----:B------:R-:W2:Y:S02]  /*6c70*/  SYNCS.PHASECHK.TRANS64.TRYWAIT P0, [R147+URZ+0x120], R2 ;  /* 0x00012002930075a7 */ /* 0x000ea400080011ff */
[----:B--2---:R-:W-:Y:S05]  /*6c80*/  @!P0 BRA `(.L_x_120) ;  /* 0x0000006400008947 */ /* 0x004fea0003800000 */
.L_x_119:
[----:B------:R-:W-:Y:S05]  /*6c90*/  @!P1 BRA `(.L_x_121) ;  /* 0x0000000000409947 */ /* 0x000fea0003800000 */
[----:B------:R-:W1:Y:S01]  /*6ca0*/  LDCU.64 UR8, c[0x4][0x78] ;  /* 0x01000f00ff0877ac */ /* 0x000e620008000a00 */
[----:B------:R-:W-:Y:S01]  /*6cb0*/  MOV R3, 0x0 ;  /* 0x0000000000037802 */ /* 0x000fe20000000f00 */
[----:B------:R-:W-:Y:S02]  /*6cc0*/  HFMA2 R12, -RZ, RZ, 0, 5.9604644775390625e-08 ;  /* 0x00000001ff0c7431 */ /* 0x000fe400000001ff */
[----:B------:R-:W-:Y:S02]  /*6cd0*/  IMAD.MOV.U32 R8, RZ, RZ, 0x192 ;  /* 0x00000192ff087424 */ /* 0x000fe400078e00ff */
[----:B------:R-:W-:Y:S01]  /*6ce0*/  IMAD.MOV.U32 R13, RZ, RZ, RZ ;  /* 0x000000ffff0d7224 */ /* 0x000fe200078e00ff */
[----:B------:R-:W3:Y:S01]  /*6cf0*/  LDCU.64 UR6, c[0x4][0x80] ;  /* 0x01001000ff0677ac */ /* 0x000ee20008000a00 */
[----:B--2---:R-:W2:Y:S01]  /*6d00*/  LDC.64 R2, c[0x4][R3] ;  /* 0x0100000003027b82 */ /* 0x004ea20000000a00 */
[----:B------:R-:W5:Y:S01]  /*6d10*/  LDCU.64 UR4, c[0x4][0x18] ;  /* 0x01000300ff0477ac */ /* 0x000f620008000a00 */
[----:B-1----:R-:W-:Y:S01]  /*6d20*/  MOV R5, UR9 ;  /* 0x0000000900057c02 */ /* 0x002fe20008000f00 */
[----:B------:R-:W-:Y:S01]  /*6d30*/  IMAD.U32 R4, RZ, RZ, UR8 ;  /* 0x00000008ff047e24 */ /* 0x000fe2000f8e00ff */
[----:B---3--:R-:W-:Y:S01]  /*6d40*/  MOV R7, UR7 ;  /* 0x0000000700077c02 */ /* 0x008fe20008000f00 */
[----:B------:R-:W-:Y:S01]  /*6d50*/  IMAD.U32 R6, RZ, RZ, UR6 ;  /* 0x00000006ff067e24 */ /* 0x000fe2000f8e00ff */
[----:B-----5:R-:W-:Y:S01]  /*6d60*/  MOV R11, UR5 ;  /* 0x00000005000b7c02 */ /* 0x020fe20008000f00 */
[----:B------:R-:W-:Y:S02]  /*6d70*/  IMAD.U32 R10, RZ, RZ, UR4 ;  /* 0x00000004ff0a7e24 */ /* 0x000fe4000f8e00ff */
[----:B------:R-:W-:Y:S07]  /*6d80*/  LEPC R20, `(.L_x_121) ;  /* 0x000000001014794e */ /* 0x000fee0000000000 */
[----:B--2-4-:R-:W-:Y:S05]  /*6d90*/  CALL.ABS.NOINC R2 ;  /* 0x0000000002007343 */ /* 0x014fea0003c00000 */
.L_x_121:
[----:B------:R-:W-:Y:S01]  /*6da0*/  SHF.L.U32 R75, R80, 0x10, RZ ;  /* 0x00000010504b7819 */ /* 0x000fe200000006ff */
[----:B------:R-:W-:Y:S05]  /*6db0*/  WARPSYNC.ALL ;  /* 0x0000000000007948 */ /* 0x000fea0003800000 */
[----:B------:R-:W-:Y:S01]  /*6dc0*/  R2UR UR4, R71 ;  /* 0x00000000470472ca */ /* 0x000fe200000e0000 */
[----:B------:R-:W-:Y:S01]  /*6dd0*/  BSSY.RECONVERGENT B0, `(.L_x_122) ;  /* 0x0000121000007945 */ /* 0x000fe20003800200 */
[----:B------:R-:W-:Y:S02]  /*6de0*/  IADD3 R105, PT, PT, R135, UR44, RZ ;  /* 0x0000002c87697c10 */ /* 0x000fe4000fffe0ff */
[----:B------:R-:W-:Y:S02]  /*6df0*/  SHF.L.U32 R104, R153, 0x4, RZ ;  /* 0x0000000499687819 */ /* 0x000fe400000006ff */
[-C--:B------:R-:W-:Y:S02]  /*6e00*/  IADD3 R160, PT, PT, R155, R105.reuse, RZ ;  /* 0x000000699ba07210 */ /* 0x080fe40007ffe0ff */
[----:B------:R-:W-:Y:S02]  /*6e10*/  IADD3 R159, PT, PT, R154, R105, RZ ;  /* 0x000000699a9f7210 */ /* 0x000fe40007ffe0ff */
[----:B------:R-:W-:Y:S02]  /*6e20*/  IADD3 R158, PT, PT, R105, R104, RZ ;  /* 0x00000068699e7210 */ /* 0x000fe40007ffe0ff */
[C---:B------:R-:W-:Y:S01]  /*6e30*/  PRMT R73, R80.reuse, 0x8880, RZ ;  /* 0x0000888050497816 */ /* 0x040fe200000000ff */
[----:B-1----:R-:W4:Y:S01]  /*6e40*/  LDTM.x64 R4, tmem[UR4] ;  /* 0x00000004000479ee */ /* 0x002f220008340000 */
[----:B------:R-:W-:Y:S02]  /*6e50*/  SHF.R.S32.HI R75, RZ, 0x18, R75 ;  /* 0x00000018ff4b7819 */ /* 0x000fe4000001144b */
[----:B------:R-:W-:Y:S02]  /*6e60*/  SHF.R.S32.HI R76, RZ, 0x18, R81 ;  /* 0x00000018ff4c7819 */ /* 0x000fe40000011451 */
[----:B------:R-:W-:Y:S02]  /*6e70*/  SHF.L.U32 R74, R80, 0x8, RZ ;  /* 0x00000008504a7819 */ /* 0x000fe400000006ff */
[----:B------:R-:W-:Y:S02]  /*6e80*/  SHF.L.U32 R77, R81, 0x8, RZ ;  /* 0x00000008514d7819 */ /* 0x000fe400000006ff */
[----:B------:R-:W-:Y:S02]  /*6e90*/  SHF.R.S32.HI R74, RZ, 0x18, R74 ;  /* 0x00000018ff4a7819 */ /* 0x000fe4000001144a */
[----:B------:R-:W-:Y:S02]  /*6ea0*/  SHF.R.S32.HI R77, RZ, 0x18, R77 ;  /* 0x00000018ff4d7819 */ /* 0x000fe4000001144d */
[----:B------:R-:W-:Y:S02]  /*6eb0*/  ISETP.NE.AND P0, PT, R157, RZ, PT ;  /* 0x000000ff9d00720c */ /* 0x000fe40003f05270 */
[----:B------:R-:W-:Y:S02]  /*6ec0*/  ISETP.NE.AND P6, PT, R106, RZ, PT ;  /* 0x000000ff6a00720c */ /* 0x000fe40003fc5270 */
[----:B------:R-:W-:Y:S01]  /*6ed0*/  LEA R107, R150, UR44, 0x3 ;  /* 0x0000002c966b7c11 */ /* 0x000fe2000f8e18ff */
[C---:B----4-:R-:W-:Y:S02]  /*6ee0*/  IMAD R0, R70.reuse, R4, RZ ;  /* 0x0000000446007224 */ /* 0x050fe400078e02ff */
[C---:B--2---:R-:W-:Y:S02]  /*6ef0*/  IMAD R2, R70.reuse, R5, RZ ;  /* 0x0000000546027224 */ /* 0x044fe400078e02ff */
[----:B------:R-:W-:Y:S06]  /*6f00*/  IMAD R3, R70, R6, RZ ;  /* 0x0000000646037224 */ /* 0x000fec00078e02ff */
[----:B------:R-:W-:Y:S01]  /*6f10*/  @P6 SHF.L.U32 R116, R149, 0x1f, RZ ;  /* 0x0000001f95746819 */ /* 0x000fe200000006ff */
[-C--:B------:R-:W-:Y:S01]  /*6f20*/  IMAD R0, R73, R72.reuse, R0 ;  /* 0x0000004849007224 */ /* 0x080fe200078e0200 */
[----:B------:R-:W-:Y:S01]  /*6f30*/  SHF.R.S32.HI R73, RZ, 0x18, R80 ;  /* 0x00000018ff497819 */ /* 0x000fe20000011450 */
[-C--:B------:R-:W-:Y:S01]  /*6f40*/  IMAD R2, R75, R72.reuse, R2 ;  /* 0x000000484b027224 */ /* 0x080fe200078e0202 */
[C---:B------:R-:W-:Y:S01]  /*6f50*/  PRMT R75, R81.reuse, 0x8880, RZ ;  /* 0x00008880514b7816 */ /* 0x040fe200000000ff */
[----:B------:R-:W-:Y:S01]  /*6f60*/  IMAD R3, R74, R72, R3 ;  /* 0x000000484a037224 */ /* 0x000fe200078e0203 */
[----:B------:R-:W-:Y:S01]  /*6f70*/  SHF.L.U32 R74, R81, 0x10, RZ ;  /* 0x00000010514a7819 */ /* 0x000fe200000006ff */
[C---:B------:R-:W-:Y:S02]  /*6f80*/  IMAD R7, R70.reuse, R7, RZ ;  /* 0x0000000746077224 */ /* 0x040fe400078e02ff */
[C---:B------:R-:W-:Y:S01]  /*6f90*/  IMAD R4, R70.reuse, R8, RZ ;  /* 0x0000000846047224 */ /* 0x040fe200078e02ff */
[----:B------:R-:W-:Y:S01]  /*6fa0*/  SHF.R.S32.HI R74, RZ, 0x18, R74 ;  /* 0x00000018ff4a7819 */ /* 0x000fe2000001144a */
[----:B------:R-:W-:Y:S02]  /*6fb0*/  IMAD R5, R70, R9, RZ ;  /* 0x0000000946057224 */ /* 0x000fe400078e02ff */
[-C--:B------:R-:W-:Y:S01]  /*6fc0*/  IMAD R7, R73, R72.reuse, R7 ;  /* 0x0000004849077224 */ /* 0x080fe200078e0207 */
[C---:B------:R-:W-:Y:S01]  /*6fd0*/  PRMT R73, R82.reuse, 0x8880, RZ ;  /* 0x0000888052497816 */ /* 0x040fe200000000ff */
[----:B------:R-:W-:Y:S01]  /*6fe0*/  IMAD R4, R75, R72, R4 ;  /* 0x000000484b047224 */ /* 0x000fe200078e0204 */
[----:B------:R-:W-:Y:S01]  /*6ff0*/  SHF.L.U32 R75, R82, 0x8, RZ ;  /* 0x00000008524b7819 */ /* 0x000fe200000006ff */
[----:B------:R-:W-:Y:S01]  /*7000*/  IMAD R6, R70, R10, RZ ;  /* 0x0000000a46067224 */ /* 0x000fe200078e02ff */
[----:B------:R-:W-:Y:S01]  /*7010*/  I2IP.S8.S32.SAT R89, R7, R3, RZ ;  /* 0x0000000307597239 */ /* 0x000fe200000014ff */
[----:B------:R-:W-:Y:S01]  /*7020*/  IMAD R5, R74, R72, R5 ;  /* 0x000000484a057224 */ /* 0x000fe200078e0205 */
[----:B------:R-:W-:Y:S01]  /*7030*/  SHF.L.U32 R74, R82, 0x10, RZ ;  /* 0x00000010524a7819 */ /* 0x000fe200000006ff */
[----:B------:R-:W-:Y:S01]  /*7040*/  IMAD R11, R70, R11, RZ ;  /* 0x0000000b460b7224 */ /* 0x000fe200078e02ff */
[----:B------:R-:W-:Y:S01]  /*7050*/  I2IP.S8.S32.SAT R88, R2, R0, R89 ;  /* 0x0000000002587239 */ /* 0x000fe20000001459 */
[C---:B------:R-:W-:Y:S01]  /*7060*/  IMAD R8, R70.reuse, R12, RZ ;  /* 0x0000000c46087224 */ /* 0x040fe200078e02ff */
[----:B------:R-:W-:Y:S01]  /*7070*/  SHF.R.S32.HI R74, RZ, 0x18, R74 ;  /* 0x00000018ff4a7819 */ /* 0x000fe2000001144a */
[-C--:B------:R-:W-:Y:S01]  /*7080*/  IMAD R6, R77, R72.reuse, R6 ;  /* 0x000000484d067224 */ /* 0x080fe200078e0206 */
[----:B------:R-:W-:Y:S01]  /*7090*/  SHF.R.S32.HI R75, RZ, 0x18, R75 ;  /* 0x00000018ff4b7819 */ /* 0x000fe2000001144b */
[----:B------:R-:W-:Y:S01]  /*70a0*/  IMAD R9, R70, R13, RZ ;  /* 0x0000000d46097224 */ /* 0x000fe200078e02ff */
[----:B------:R-:W-:Y:S01]  /*70b0*/  SHF.L.U32 R77, R83, 0x8, RZ ;  /* 0x00000008534d7819 */ /* 0x000fe200000006ff */
[-C--:B------:R-:W-:Y:S01]  /*70c0*/  IMAD R11, R76, R72.reuse, R11 ;  /* 0x000000484c0b7224 */ /* 0x080fe200078e020b */
[----:B------:R-:W-:Y:S01]  /*70d0*/  SHF.R.S32.HI R76, RZ, 0x18, R83 ;  /* 0x00000018ff4c7819 */ /* 0x000fe20000011453 */
[----:B------:R-:W-:Y:S01]  /*70e0*/  IMAD R8, R73, R72, R8 ;  /* 0x0000004849087224 */ /* 0x000fe200078e0208 */
[----:B------:R-:W-:Y:S01]  /*70f0*/  SHF.R.S32.HI R73, RZ, 0x18, R82 ;  /* 0x00000018ff497819 */ /* 0x000fe20000011452 */
[----:B------:R-:W-:Y:S01]  /*7100*/  IMAD R10, R70, R14, RZ ;  /* 0x0000000e460a7224 */ /* 0x000fe200078e02ff */
[----:B------:R-:W-:Y:S01]  /*7110*/  I2IP.S8.S32.SAT R90, R11, R6, RZ ;  /* 0x000000060b5a7239 */ /* 0x000fe200000014ff */
[----:B------:R-:W-:Y:S01]  /*7120*/  IMAD R9, R74, R72, R9 ;  /* 0x000000484a097224 */ /* 0x000fe200078e0209 */
[----:B------:R-:W-:Y:S01]  /*7130*/  SHF.R.S32.HI R77, RZ, 0x18, R77 ;  /* 0x00000018ff4d7819 */ /* 0x000fe2000001144d */
[----:B------:R-:W-:Y:S01]  /*7140*/  IMAD.U32 R74, R83, 0x10000, RZ ;  /* 0x00010000534a7824 */ /* 0x000fe200078e00ff */
[----:B------:R-:W-:Y:S01]  /*7150*/  I2IP.S8.S32.SAT R89, R5, R4, R90 ;  /* 0x0000000405597239 */ /* 0x000fe2000000145a */
[C---:B------:R-:W-:Y:S02]  /*7160*/  IMAD R15, R70.reuse, R15, RZ ;  /* 0x0000000f460f7224 */ /* 0x040fe400078e02ff */
[----:B------:R-:W-:Y:S01]  /*7170*/  IMAD R10, R75, R72, R10 ;  /* 0x000000484b0a7224 */ /* 0x000fe200078e020a */
[----:B------:R-:W-:Y:S01]  /*7180*/  PRMT R75, R83, 0x8880, RZ ;  /* 0x00008880534b7816 */ /* 0x000fe200000000ff */
        /* <DEDUP_REMOVED lines=11> */
[C---:B------:R-:W-:Y:S01]  /*7240*/  IMAD R19, R70.reuse, R19, RZ ;  /* 0x0000001346137224 */ /* 0x040fe200078e02ff */
[----:B------:R-:W-:Y:S01]  /*7250*/  I2IP.S8.S32.SAT R90, R9, R8, R90 ;  /* 0x00000008095a7239 */ /* 0x000fe2000000145a */
[C---:B------:R-:W-:Y:S01]  /*7260*/  IMAD R16, R70.reuse, R20, RZ ;  /* 0x0000001446107224 */ /* 0x040fe200078e02ff */
[----:B------:R-:W-:Y:S01]  /*7270*/  SHF.R.S32.HI R74, RZ, 0x18, R74 ;  /* 0x00000018ff4a7819 */ /* 0x000fe2000001144a */
[-C--:B------:R-:W-:Y:S01]  /*7280*/  IMAD R14, R77, R72.reuse, R14 ;  /* 0x000000484d0e7224 */ /* 0x080fe200078e020e */
[----:B------:R-:W-:Y:S01]  /*7290*/  SHF.R.S32.HI R75, RZ, 0x18, R75 ;  /* 0x00000018ff4b7819 */ /* 0x000fe2000001144b */
[----:B------:R-:W-:Y:S01]  /*72a0*/  IMAD R17, R70, R21, RZ ;  /* 0x0000001546117224 */ /* 0x000fe200078e02ff */
[----:B------:R-:W-:Y:S01]  /*72b0*/  SHF.L.U32 R77, R85, 0x8, RZ ;  /* 0x00000008554d7819 */ /* 0x000fe200000006ff */
[----:B------:R-:W-:Y:S01]  /*72c0*/  IMAD R19, R76, R72, R19 ;  /* 0x000000484c137224 */ /* 0x000fe200078e0213 */
[----:B------:R-:W-:Y:S01]  /*72d0*/  SHF.R.S32.HI R76, RZ, 0x18, R85 ;  /* 0x00000018ff4c7819 */ /* 0x000fe20000011455 */
[----:B------:R-:W-:Y:S01]  /*72e0*/  IMAD R18, R70, R22, RZ ;  /* 0x0000001646127224 */ /* 0x000fe200078e02ff */
[----:B------:R-:W-:Y:S01]  /*72f0*/  SHF.R.S32.HI R77, RZ, 0x18, R77 ;  /* 0x00000018ff4d7819 */ /* 0x000fe2000001144d */
[----:B------:R-:W-:Y:S01]  /*7300*/  IMAD R16, R73, R72, R16 ;  /* 0x0000004849107224 */ /* 0x000fe200078e0210 */
[----:B------:R-:W-:Y:S01]  /*7310*/  I2IP.S8.S32.SAT R91, R19, R14, RZ ;  /* 0x0000000e135b7239 */ /* 0x000fe200000014ff */
[-C--:B------:R-:W-:Y:S01]  /*7320*/  IMAD R17, R74, R72.reuse, R17 ;  /* 0x000000484a117224 */ /* 0x080fe200078e0211 */
[----:B------:R-:W-:Y:S01]  /*7330*/  SHF.L.U32 R74, R85, 0x10, RZ ;  /* 0x00000010554a7819 */ /* 0x000fe200000006ff */
[C---:B------:R-:W-:Y:S01]  /*7340*/  IMAD R23, R70.reuse, R23, RZ ;  /* 0x0000001746177224 */ /* 0x040fe200078e02ff */
[----:B------:R-:W-:Y:S01]  /*7350*/  SHF.R.S32.HI R73, RZ, 0x18, R84 ;  /* 0x00000018ff497819 */ /* 0x000fe20000011454 */
[----:B------:R-:W-:Y:S01]  /*7360*/  IMAD R18, R75, R72, R18 ;  /* 0x000000484b127224 */ /* 0x000fe200078e0212 */
[----:B------:R-:W-:Y:S01]  /*7370*/  PRMT R75, R85, 0x8880, RZ ;  /* 0x00008880554b7816 */ /* 0x000fe200000000ff */
[C---:B------:R-:W-:Y:S01]  /*7380*/  IMAD R20, R70.reuse, R24, RZ ;  /* 0x0000001846147224 */ /* 0x040fe200078e02ff */
[----:B------:R-:W-:Y:S01]  /*7390*/  SHF.R.S32.HI R74, RZ, 0x18, R74 ;  /* 0x00000018ff4a7819 */ /* 0x000fe2000001144a */
[----:B------:R-:W-:Y:S01]  /*73a0*/  IMAD R21, R70, R25, RZ ;  /* 0x0000001946157224 */ /* 0x000fe200078e02ff */
[----:B------:R-:W-:Y:S01]  /*73b0*/  I2IP.S8.S32.SAT R91, R13, R12, R91 ;  /* 0x0000000c0d5b7239 */ /* 0x000fe2000000145b */
[-C--:B------:R-:W-:Y:S01]  /*73c0*/  IMAD R23, R73, R72.reuse, R23 ;  /* 0x0000004849177224 */ /* 0x080fe200078e0217 */
[C---:B------:R-:W-:Y:S01]  /*73d0*/  PRMT R73, R86.reuse, 0x8880, RZ ;  /* 0x0000888056497816 */ /* 0x040fe200000000ff */
[-C--:B------:R-:W-:Y:S01]  /*73e0*/  IMAD R20, R75, R72.reuse, R20 ;  /* 0x000000484b147224 */ /* 0x080fe200078e0214 */
[----:B------:R-:W-:Y:S01]  /*73f0*/  SHF.L.U32 R75, R86, 0x8, RZ ;  /* 0x00000008564b7819 */ /* 0x000fe200000006ff */
[----:B------:R-:W-:Y:S01]  /*7400*/  IMAD R21, R74, R72, R21 ;  /* 0x000000484a157224 */ /* 0x000fe200078e0215 */
[----:B------:R1:W-:Y:S01]  /*7410*/  STS.128 [R135+UR44+0x8200], R88 ;  /* 0x0082005887007988 */ /* 0x0003e20008000c2c */
[----:B------:R-:W-:Y:S01]  /*7420*/  IMAD R22, R70, R26, RZ ;  /* 0x0000001a46167224 */ /* 0x000fe200078e02ff */
[----:B------:R-:W-:Y:S01]  /*7430*/  I2IP.S8.S32.SAT R100, R23, R18, RZ ;  /* 0x0000001217647239 */ /* 0x000fe200000014ff */
[----:B------:R-:W-:Y:S01]  /*7440*/  IMAD.U32 R74, R86, 0x10000, RZ ;  /* 0x00010000564a7824 */ /* 0x000fe200078e00ff */
[----:B------:R-:W-:Y:S01]  /*7450*/  SHF.R.S32.HI R75, RZ, 0x18, R75 ;  /* 0x00000018ff4b7819 */ /* 0x000fe2000001144b */
[C---:B------:R-:W-:Y:S01]  /*7460*/  IMAD R27, R70.reuse, R27, RZ ;  /* 0x0000001b461b7224 */ /* 0x040fe200078e02ff */
[----:B------:R-:W-:Y:S01]  /*7470*/  I2IP.S8.S32.SAT R100, R17, R16, R100 ;  /* 0x0000001011647239 */ /* 0x000fe20000001464 */
[C---:B------:R-:W-:Y:S01]  /*7480*/  IMAD R24, R70.reuse, R28, RZ ;  /* 0x0000001c46187224 */ /* 0x040fe200078e02ff */
[----:B------:R-:W-:Y:S01]  /*7490*/  SHF.R.S32.HI R74, RZ, 0x18, R74 ;  /* 0x00000018ff4a7819 */ /* 0x000fe2000001144a */
[-C--:B------:R-:W-:Y:S01]  /*74a0*/  IMAD R22, R77, R72.reuse, R22 ;  /* 0x000000484d167224 */ /* 0x080fe200078e0216 */
[----:B------:R-:W-:Y:S01]  /*74b0*/  SHF.L.U32 R77, R87, 0x8, RZ ;  /* 0x00000008574d7819 */ /* 0x000fe200000006ff */
[----:B------:R-:W-:Y:S02]  /*74c0*/  IMAD R25, R70, R29, RZ ;  /* 0x0000001d46197224 */ /* 0x000fe400078e02ff */
        /* <DEDUP_REMOVED lines=33> */
[----:B------:R-:W-:Y:S01]  /*76e0*/  PRMT R76, R93, 0x8880, RZ ;  /* 0x000088805d4c7816 */ /* 0x000fe200000000ff */
[C---:B------:R-:W-:Y:S02]  /*76f0*/  IMAD R34, R70.reuse, R38, RZ ;  /* 0x0000002646227224 */ /* 0x040fe400078e02ff */
[----:B------:R-:W-:Y:S01]  /*7700*/  IMAD R32, R73, R72, R32 ;  /* 0x0000004849207224 */ /* 0x000fe200078e0220 */
[----:B------:R-:W-:Y:S01]  /*7710*/  SHF.R.S32.HI R73, RZ, 0x18, R92 ;  /* 0x00000018ff497819 */ /* 0x000fe2000001145c */
[----:B------:R-:W-:Y:S01]  /*7720*/  IMAD R39, R70, R39, RZ ;  /* 0x0000002746277224 */ /* 0x000fe200078e02ff */
[----:B------:R-:W-:Y:S01]  /*7730*/  I2IP.S8.S32.SAT R103, R35, R30, RZ ;  /* 0x0000001e23677239 */ /* 0x000fe200000014ff */
[-C--:B------:R-:W-:Y:S02]  /*7740*/  IMAD R33, R74, R72.reuse, R33 ;  /* 0x000000484a217224 */ /* 0x080fe400078e0221 */
[----:B------:R-:W-:Y:S01]  /*7750*/  IMAD R34, R75, R72, R34 ;  /* 0x000000484b227224 */ /* 0x000fe200078e0222 */
[----:B------:R-:W-:Y:S01]  /*7760*/  I2IP.S8.S32.SAT R103, R29, R28, R103 ;  /* 0x0000001c1d677239 */ /* 0x000fe20000001467 */
[C---:B------:R-:W-:Y:S01]  /*7770*/  IMAD.U32 R74, R93.reuse, 0x10000, RZ ;  /* 0x000100005d4a7824 */ /* 0x040fe200078e00ff */
[----:B------:R-:W-:Y:S01]  /*7780*/  SHF.L.U32 R75, R93, 0x8, RZ ;  /* 0x000000085d4b7819 */ /* 0x000fe200000006ff */
[----:B------:R-:W-:Y:S01]  /*7790*/  IMAD R39, R73, R72, R39 ;  /* 0x0000004849277224 */ /* 0x000fe200078e0227 */
[----:B------:R-:W-:Y:S01]  /*77a0*/  MOV R73, R76 ;  /* 0x0000004c00497202 */ /* 0x000fe20000000f00 */
[C---:B------:R-:W-:Y:S01]  /*77b0*/  IMAD R36, R70.reuse, R40, RZ ;  /* 0x0000002846247224 */ /* 0x040fe200078e02ff */
[----:B------:R-:W-:Y:S01]  /*77c0*/  SHF.R.S32.HI R74, RZ, 0x18, R74 ;  /* 0x00000018ff4a7819 */ /* 0x000fe2000001144a */
[C---:B------:R-:W-:Y:S01]  /*77d0*/  IMAD R37, R70.reuse, R41, RZ ;  /* 0x0000002946257224 */ /* 0x040fe200078e02ff */
[----:B------:R-:W-:Y:S01]  /*77e0*/  SHF.R.S32.HI R75, RZ, 0x18, R75 ;  /* 0x00000018ff4b7819 */ /* 0x000fe2000001144b */
[----:B------:R-:W-:Y:S01]  /*77f0*/  IMAD R38, R70, R42, RZ ;  /* 0x0000002a46267224 */ /* 0x000fe200078e02ff */
[----:B------:R1:W-:Y:S01]  /*7800*/  STS.128 [R160+0x8200], R100 ;  /* 0x00820064a0007388 */ /* 0x0003e20000000c00 */
[----:B------:R-:W-:Y:S01]  /*7810*/  IMAD R36, R73, R72, R36 ;  /* 0x0000004849247224 */ /* 0x000fe200078e0224 */
[----:B------:R-:W-:Y:S01]  /*7820*/  I2IP.S8.S32.SAT R108, R39, R34, RZ ;  /* 0x00000022276c7239 */ /* 0x000fe200000014ff */
[-C--:B------:R-:W-:Y:S01]  /*7830*/  IMAD R37, R74, R72.reuse, R37 ;  /* 0x000000484a257224 */ /* 0x080fe200078e0225 */
[----:B------:R-:W-:Y:S01]  /*7840*/  SHF.R.S32.HI R76, RZ, 0x18, R93 ;  /* 0x00000018ff4c7819 */ /* 0x000fe2000001145d */
[----:B------:R-:W-:Y:S01]  /*7850*/  IMAD R43, R70, R43, RZ ;  /* 0x0000002b462b7224 */ /* 0x000fe200078e02ff */
[C---:B------:R-:W-:Y:S01]  /*7860*/  SHF.L.U32 R74, R94.reuse, 0x10, RZ ;  /* 0x000000105e4a7819 */ /* 0x040fe200000006ff */
[----:B------:R-:W-:Y:S01]  /*7870*/  IMAD R38, R75, R72, R38 ;  /* 0x000000484b267224 */ /* 0x000fe200078e0226 */
[----:B------:R-:W-:Y:S01]  /*7880*/  PRMT R73, R94, 0x8880, RZ ;  /* 0x000088805e497816 */ /* 0x000fe200000000ff */
[----:B------:R-:W-:Y:S01]  /*7890*/  IMAD R40, R70, R44, RZ ;  /* 0x0000002c46287224 */ /* 0x000fe200078e02ff */
[----:B------:R-:W-:Y:S01]  /*78a0*/  SHF.L.U32 R75, R94, 0x8, RZ ;  /* 0x000000085e4b7819 */ /* 0x000fe200000006ff */
[----:B------:R-:W-:Y:S01]  /*78b0*/  IMAD R41, R70, R45, RZ ;  /* 0x0000002d46297224 */ /* 0x000fe200078e02ff */
[----:B------:R-:W-:Y:S01]  /*78c0*/  SHF.R.S32.HI R74, RZ, 0x18, R74 ;  /* 0x00000018ff4a7819 */ /* 0x000fe2000001144a */
[----:B------:R-:W-:Y:S01]  /*78d0*/  IMAD R43, R76, R72, R43 ;  /* 0x000000484c2b7224 */ /* 0x000fe200078e022b */
[----:B------:R-:W-:Y:S01]  /*78e0*/  SHF.R.S32.HI R75, RZ, 0x18, R75 ;  /* 0x00000018ff4b7819 */ /* 0x000fe2000001144b */
[C---:B------:R-:W-:Y:S01]  /*78f0*/  IMAD R42, R70.reuse, R46, RZ ;  /* 0x0000002e462a7224 */ /* 0x040fe200078e02ff */
[----:B------:R-:W-:Y:S01]  /*7900*/  I2IP.S8.S32.SAT R108, R33, R32, R108 ;  /* 0x00000020216c7239 */ /* 0x000fe2000000146c */
[----:B------:R-:W-:Y:S01]  /*7910*/  IMAD R40, R73, R72, R40 ;  /* 0x0000004849287224 */ /* 0x000fe200078e0228 */
[----:B------:R-:W-:Y:S01]  /*7920*/  SHF.R.S32.HI R76, RZ, 0x18, R94 ;  /* 0x00000018ff4c7819 */ /* 0x000fe2000001145e */
[----:B------:R-:W-:Y:S01]  /*7930*/  IMAD R47, R70, R47, RZ ;  /* 0x0000002f462f7224 */ /* 0x000fe200078e02ff */
[----:B------:R-:W-:Y:S01]  /*7940*/  I2IP.S8.S32.SAT R109, R43, R38, RZ ;  /* 0x000000262b6d7239 */ /* 0x000fe200000014ff */
[-C--:B------:R-:W-:Y:S01]  /*7950*/  IMAD R41, R74, R72.reuse, R41 ;  /* 0x000000484a297224 */ /* 0x080fe200078e0229 */
[----:B------:R-:W-:Y:S01]  /*7960*/  PRMT R73, R95, 0x8880, RZ ;  /* 0x000088805f497816 */ /* 0x000fe200000000ff */
[-C--:B------:R-:W-:Y:S01]  /*7970*/  IMAD R42, R75, R72.reuse, R42 ;  /* 0x000000484b2a7224 */ /* 0x080fe200078e022a */
[----:B------:R-:W-:Y:S01]  /*7980*/  SHF.L.U32 R74, R95, 0x10, RZ ;  /* 0x000000105f4a7819 */ /* 0x000fe200000006ff */
[----:B------:R-:W-:Y:S01]  /*7990*/  IMAD R47, R76, R72, R47 ;  /* 0x000000484c2f7224 */ /* 0x000fe200078e022f */
[----:B------:R-:W-:Y:S01]  /*79a0*/  I2IP.S8.S32.SAT R109, R37, R36, R109 ;  /* 0x00000024256d7239 */ /* 0x000fe2000000146d */
[C---:B------:R-:W-:Y:S01]  /*79b0*/  IMAD R44, R70.reuse, R48, RZ ;  /* 0x00000030462c7224 */ /* 0x040fe200078e02ff */
[----:B------:R-:W-:Y:S01]  /*79c0*/  SHF.R.S32.HI R74, RZ, 0x18, R74 ;  /* 0x00000018ff4a7819 */ /* 0x000fe2000001144a */
[----:B------:R-:W-:Y:S01]  /*79d0*/  IMAD.SHL.U32 R76, R95, 0x100, RZ ;  /* 0x000001005f4c7824 */ /* 0x000fe200078e00ff */
[----:B------:R-:W-:Y:S01]  /*79e0*/  I2IP.S8.S32.SAT R110, R47, R42, RZ ;  /* 0x0000002a2f6e7239 */ /* 0x000fe200000014ff */
[----:B------:R-:W-:Y:S01]  /*79f0*/  IMAD R45, R70, R49, RZ ;  /* 0x00000031462d7224 */ /* 0x000fe200078e02ff */
[----:B------:R-:W-:Y:S01]  /*7a00*/  PRMT R75, R96, 0x8880, RZ ;  /* 0x00008880604b7816 */ /* 0x000fe200000000ff */
[----:B------:R-:W-:Y:S01]  /*7a10*/  IMAD R44, R73, R72, R44 ;  /* 0x00000048492c7224 */ /* 0x000fe200078e022c */
[----:B------:R-:W-:Y:S01]  /*7a20*/  SHF.R.S32.HI R73, RZ, 0x18, R76 ;  /* 0x00000018ff497819 */ /* 0x000fe2000001144c */
[----:B------:R-:W-:Y:S01]  /*7a30*/  IMAD R46, R70, R50, RZ ;  /* 0x00000032462e7224 */ /* 0x000fe200078e02ff */
[----:B------:R-:W-:Y:S01]  /*7a40*/  I2IP.S8.S32.SAT R110, R41, R40, R110 ;  /* 0x00000028296e7239 */ /* 0x000fe2000000146e */
[----:B------:R-:W-:Y:S01]  /*7a50*/  IMAD R45, R74, R72, R45 ;  /* 0x000000484a2d7224 */ /* 0x000fe200078e022d */
[----:B------:R-:W-:Y:S01]  /*7a60*/  SHF.R.S32.HI R74, RZ, 0x18, R95 ;  /* 0x00000018ff4a7819 */ /* 0x000fe2000001145f */
[----:B------:R-:W-:Y:S01]  /*7a70*/  IMAD R51, R70, R51, RZ ;  /* 0x0000003346337224 */ /* 0x000fe200078e02ff */
[----:B------:R-:W-:Y:S01]  /*7a80*/  SHF.L.U32 R76, R96, 0x8, RZ ;  /* 0x00000008604c7819 */ /* 0x000fe200000006ff */
[----:B------:R-:W-:Y:S02]  /*7a90*/  IMAD R48, R70, R52, RZ ;  /* 0x0000003446307224 */ /* 0x000fe400078e02ff */
[-C--:B------:R-:W-:Y:S01]  /*7aa0*/  IMAD R46, R73, R72.reuse, R46 ;  /* 0x00000048492e7224 */ /* 0x080fe200078e022e */
[----:B------:R-:W-:Y:S01]  /*7ab0*/  SHF.R.S32.HI R73, RZ, 0x18, R77 ;  /* 0x00000018ff497819 */ /* 0x000fe2000001144d */
[-C--:B------:R-:W-:Y:S01]  /*7ac0*/  IMAD R51, R74, R72.reuse, R51 ;  /* 0x000000484a337224 */ /* 0x080fe200078e0233 */
[----:B------:R-:W-:Y:S01]  /*7ad0*/  SHF.R.S32.HI R74, RZ, 0x18, R96 ;  /* 0x00000018ff4a7819 */ /* 0x000fe20000011460 */
[----:B------:R-:W-:Y:S01]  /*7ae0*/  IMAD R49, R70, R53, RZ ;  /* 0x0000003546317224 */ /* 0x000fe200078e02ff */
[----:B------:R-:W-:Y:S01]  /*7af0*/  SHF.L.U32 R77, R98, 0x8, RZ ;  /* 0x00000008624d7819 */ /* 0x000fe200000006ff */
[----:B------:R-:W-:Y:S01]  /*7b00*/  IMAD R48, R75, R72, R48 ;  /* 0x000000484b307224 */ /* 0x000fe200078e0230 */
[----:B------:R-:W-:Y:S01]  /*7b10*/  SHF.R.S32.HI R75, RZ, 0x18, R76 ;  /* 0x00000018ff4b7819 */ /* 0x000fe2000001144c */
[C---:B------:R-:W-:Y:S01]  /*7b20*/  IMAD R50, R70.reuse, R54, RZ ;  /* 0x0000003646327224 */ /* 0x040fe200078e02ff */
[----:B------:R-:W-:Y:S01]  /*7b30*/  I2IP.S8.S32.SAT R111, R51, R46, RZ ;  /* 0x0000002e336f7239 */ /* 0x000fe200000014ff */
[C---:B------:R-:W-:Y:S01]  /*7b40*/  IMAD R55, R70.reuse, R55, RZ ;  /* 0x0000003746377224 */ /* 0x040fe200078e02ff */
[----:B------:R-:W-:Y:S01]  /*7b50*/  SHF.L.U32 R76, R97, 0x10, RZ ;  /* 0x00000010614c7819 */ /* 0x000fe200000006ff */
[----:B------:R-:W-:Y:S01]  /*7b60*/  IMAD R49, R73, R72, R49 ;  /* 0x0000004849317224 */ /* 0x000fe200078e0231 */
[----:B------:R-:W-:Y:S01]  /*7b70*/  PRMT R73, R97, 0x8880, RZ ;  /* 0x0000888061497816 */ /* 0x000fe200000000ff */
[----:B------:R-:W-:Y:S01]  /*7b80*/  IMAD R52, R70, R56, RZ ;  /* 0x0000003846347224 */ /* 0x000fe200078e02ff */
[----:B------:R-:W-:Y:S01]  /*7b90*/  I2IP.S8.S32.SAT R111, R45, R44, R111 ;  /* 0x0000002c2d6f7239 */ /* 0x000fe2000000146f */
[-C--:B------:R-:W-:Y:S01]  /*7ba0*/  IMAD R50, R75, R72.reuse, R50 ;  /* 0x000000484b327224 */ /* 0x080fe200078e0232 */
[----:B------:R-:W-:Y:S01]  /*7bb0*/  PRMT R75, R98, 0x8880, RZ ;  /* 0x00008880624b7816 */ /* 0x000fe200000000ff */
[-C--:B------:R-:W-:Y:S01]  /*7bc0*/  IMAD R55, R74, R72.reuse, R55 ;  /* 0x000000484a377224 */ /* 0x080fe200078e0237 */
[----:B------:R-:W-:Y:S01]  /*7bd0*/  SHF.R.S32.HI R74, RZ, 0x18, R76 ;  /* 0x00000018ff4a7819 */ /* 0x000fe2000001144c */
[----:B------:R-:W-:Y:S01]  /*7be0*/  IMAD R52, R73, R72, R52 ;  /* 0x0000004849347224 */ /* 0x000fe200078e0234 */
[----:B------:R-:W-:Y:S01]  /*7bf0*/  SHF.L.U32 R73, R97, 0x8, RZ ;  /* 0x0000000861497819 */ /* 0x000fe200000006ff */
[C---:B------:R-:W-:Y:S01]  /*7c00*/  IMAD R53, R70.reuse, R57, RZ ;  /* 0x0000003946357224 */ /* 0x040fe200078e02ff */
[----:B------:R1:W-:Y:S01]  /*7c10*/  STS.128 [R159+0x8200], R108 ;  /* 0x0082006c9f007388 */ /* 0x0003e20000000c00 */
[----:B------:R-:W-:Y:S01]  /*7c20*/  IMAD R54, R70, R58, RZ ;  /* 0x0000003a46367224 */ /* 0x000fe200078e02ff */
[----:B------:R-:W-:Y:S01]  /*7c30*/  SHF.R.S32.HI R73, RZ, 0x18, R73 ;  /* 0x00000018ff497819 */ /* 0x000fe20000011449 */
[----:B------:R-:W-:Y:S01]  /*7c40*/  IMAD R53, R74, R72, R53 ;  /* 0x000000484a357224 */ /* 0x000fe200078e0235 */
[----:B------:R-:W-:Y:S01]  /*7c50*/  SHF.L.U32 R76, R98, 0x10, RZ ;  /* 0x00000010624c7819 */ /* 0x000fe200000006ff */
[C---:B------:R-:W-:Y:S01]  /*7c60*/  IMAD R59, R70.reuse, R59, RZ ;  /* 0x0000003b463b7224 */ /* 0x040fe200078e02ff */
[----:B------:R-:W-:Y:S01]  /*7c70*/  SHF.R.S32.HI R74, RZ, 0x18, R97 ;  /* 0x00000018ff4a7819 */ /* 0x000fe20000011461 */
[C---:B------:R-:W-:Y:S01]  /*7c80*/  IMAD R56, R70.reuse, R60, RZ ;  /* 0x0000003c46387224 */ /* 0x040fe200078e02ff */
[----:B------:R-:W-:Y:S01]  /*7c90*/  I2IP.S8.S32.SAT R112, R55, R50, RZ ;  /* 0x0000003237707239 */ /* 0x000fe200000014ff */
[----:B------:R-:W-:Y:S01]  /*7ca0*/  IMAD R54, R73, R72, R54 ;  /* 0x0000004849367224 */ /* 0x000fe200078e0236 */
[----:B------:R-:W-:Y:S01]  /*7cb0*/  SHF.R.S32.HI R76, RZ, 0x18, R76 ;  /* 0x00000018ff4c7819 */ /* 0x000fe2000001144c */
[----:B------:R-:W-:Y:S01]  /*7cc0*/  IMAD R57, R70, R61, RZ ;  /* 0x0000003d46397224 */ /* 0x000fe200078e02ff */
[----:B------:R-:W-:Y:S01]  /*7cd0*/  I2IP.S8.S32.SAT R112, R49, R48, R112 ;  /* 0x0000003031707239 */ /* 0x000fe20000001470 */
[----:B------:R-:W-:Y:S01]  /*7ce0*/  IMAD R59, R74, R72, R59 ;  /* 0x000000484a3b7224 */ /* 0x000fe200078e023b */
[----:B------:R-:W-:Y:S01]  /*7cf0*/  SHF.R.S32.HI R77, RZ, 0x18, R77 ;  /* 0x00000018ff4d7819 */ /* 0x000fe2000001144d */
[----:B------:R-:W-:Y:S01]  /*7d00*/  IMAD R58, R70, R62, RZ ;  /* 0x0000003e463a7224 */ /* 0x000fe200078e02ff */
[----:B------:R-:W-:Y:S01]  /*7d10*/  SHF.R.S32.HI R73, RZ, 0x18, R98 ;  /* 0x00000018ff497819 */ /* 0x000fe20000011462 */
[----:B------:R-:W-:Y:S01]  /*7d20*/  IMAD R56, R75, R72, R56 ;  /* 0x000000484b387224 */ /* 0x000fe200078e0238 */
[----:B------:R-:W-:Y:S01]  /*7d30*/  I2IP.S8.S32.SAT R113, R59, R54, RZ ;  /* 0x000000363b717239 */ /* 0x000fe200000014ff */
[----:B------:R-:W-:Y:S01]  /*7d40*/  IMAD R57, R76, R72, R57 ;  /* 0x000000484c397224 */ /* 0x000fe200078e0239 */
[C---:B------:R-:W-:Y:S01]  /*7d50*/  PRMT R75, R99.reuse, 0x8880, RZ ;  /* 0x00008880634b7816 */ /* 0x040fe200000000ff */
[----:B------:R-:W-:Y:S01]  /*7d60*/  IMAD.U32 R74, R99, 0x10000, RZ ;  /* 0x00010000634a7824 */ /* 0x000fe200078e00ff */
[----:B------:R-:W-:Y:S01]  /*7d70*/  I2IP.S8.S32.SAT R113, R53, R52, R113 ;  /* 0x0000003435717239 */ /* 0x000fe20000001471 */
[C---:B------:R-:W-:Y:S01]  /*7d80*/  IMAD R63, R70.reuse, R63, RZ ;  /* 0x0000003f463f7224 */ /* 0x040fe200078e02ff */
[----:B------:R-:W-:Y:S01]  /*7d90*/  SHF.R.S32.HI R76, RZ, 0x18, R99 ;  /* 0x00000018ff4c7819 */ /* 0x000fe20000011463 */
[----:B------:R-:W-:Y:S01]  /*7da0*/  IMAD R58, R77, R72, R58 ;  /* 0x000000484d3a7224 */ /* 0x000fe200078e023a */
[----:B------:R-:W-:Y:S01]  /*7db0*/  SHF.L.U32 R77, R99, 0x8, RZ ;  /* 0x00000008634d7819 */ /* 0x000fe200000006ff */
[C---:B------:R-:W-:Y:S01]  /*7dc0*/  IMAD R60, R70.reuse, R64, RZ ;  /* 0x00000040463c7224 */ /* 0x040fe200078e02ff */
[----:B------:R-:W-:Y:S01]  /*7dd0*/  SHF.R.S32.HI R74, RZ, 0x18, R74 ;  /* 0x00000018ff4a7819 */ /* 0x000fe2000001144a */
[C---:B------:R-:W-:Y:S01]  /*7de0*/  IMAD R61, R70.reuse, R65, RZ ;  /* 0x00000041463d7224 */ /* 0x040fe200078e02ff */
[----:B------:R-:W-:Y:S01]  /*7df0*/  SHF.R.S32.HI R77, RZ, 0x18, R77 ;  /* 0x00000018ff4d7819 */ /* 0x000fe2000001144d */
[-C--:B------:R-:W-:Y:S02]  /*7e00*/  IMAD R63, R73, R72.reuse, R63 ;  /* 0x00000048493f7224 */ /* 0x080fe400078e023f */
[----:B------:R-:W-:Y:S02]  /*7e10*/  IMAD R60, R75, R72, R60 ;  /* 0x000000484b3c7224 */ /* 0x000fe400078e023c */
[----:B------:R-:W-:Y:S01]  /*7e20*/  IMAD R62, R70, R66, RZ ;  /* 0x00000042463e7224 */ /* 0x000fe200078e02ff */
[----:B------:R-:W-:Y:S01]  /*7e30*/  I2IP.S8.S32.SAT R114, R63, R58, RZ ;  /* 0x0000003a3f727239 */ /* 0x000fe200000014ff */
[----:B------:R-:W-:Y:S02]  /*7e40*/  IMAD R61, R74, R72, R61 ;  /* 0x000000484a3d7224 */ /* 0x000fe400078e023d */
[----:B------:R-:W-:Y:S01]  /*7e50*/  IMAD R67, R70, R67, RZ ;  /* 0x0000004346437224 */ /* 0x000fe200078e02ff */
[----:B------:R-:W-:Y:S01]  /*7e60*/  I2IP.S8.S32.SAT R114, R57, R56, R114 ;  /* 0x0000003839727239 */ /* 0x000fe20000001472 */
[-C--:B------:R-:W-:Y:S02]  /*7e70*/  IMAD R62, R77, R72.reuse, R62 ;  /* 0x000000484d3e7224 */ /* 0x080fe400078e023e */
[----:B------:R-:W-:Y:S05]  /*7e80*/  IMAD R67, R76, R72, R67 ;  /* 0x000000484c437224 */ /* 0x000fea00078e0243 */
[----:B------:R-:W-:Y:S04]  /*7e90*/  I2IP.S8.S32.SAT R115, R67, R62, RZ ;  /* 0x0000003e43737239 */ /* 0x000fe800000014ff */
[----:B------:R-:W-:Y:S05]  /*7ea0*/  I2IP.S8.S32.SAT R115, R61, R60, R115 ;  /* 0x0000003c3d737239 */ /* 0x000fea0000001473 */
[----:B------:R1:W-:Y:S01]  /*7eb0*/  STS.128 [R158+0x8200], R112 ;  /* 0x008200709e007388 */ /* 0x0003e20000000c00 */
[----:B------:R-:W-:Y:S01]  /*7ec0*/  @!PT LDS RZ, [RZ] ;  /* 0x00000000fffff984 */ /* 0x000fe20000000800 */
[----:B------:R-:W-:Y:S01]  /*7ed0*/  @!PT LDS RZ, [RZ] ;  /* 0x00000000fffff984 */ /* 0x000fe20000000800 */
[----:B------:R-:W-:Y:S01]  /*7ee0*/  @!PT LDS RZ, [RZ] ;  /* 0x00000000fffff984 */ /* 0x000fe20000000800 */
[----:B------:R-:W-:Y:S01]  /*7ef0*/  @!PT LDS RZ, [RZ] ;  /* 0x00000000fffff984 */ /* 0x000fe20000000800 */
[----:B------:R2:W-:Y:S07]  /*7f00*/  MEMBAR.ALL.CTA ;  /* 0x0000000000007992 */ /* 0x0005ee0000008000 */
[----:B--2---:R-:W2:Y:S02]  /*7f10*/  FENCE.VIEW.ASYNC.S ;  /* 0x00000000000073c6 */ /* 0x004ea40000000000 */
[----:B--2---:R-:W-:Y:S06]  /*7f20*/  BAR.SYNC.DEFER_BLOCKING 0x1, 0x80 ;  /* 0x0042000000007b1d */ /* 0x004fec0000010000 */
[----:B------:R-:W-:Y:S05]  /*7f30*/  @P0 BRA `(.L_x_123) ;  /* 0x0000000000280947 */ /* 0x000fea0003800000 */
[----:B------:R-:W-:Y:S01]  /*7f40*/  UIADD3 UR4, UPT, UPT, UR44, 0x8200, URZ ;  /* 0x000082002c047890 */ /* 0x000fe2000fffe0ff */
[----:B------:R-:W-:Y:S05]  /*7f50*/  UMOV UR51, UR36 ;  /* 0x0000002400337c82 */ /* 0x000fea0008000000 */
[----:B------:R-:W-:Y:S01]  /*7f60*/  MOV R156, UR4 ;  /* 0x00000004009c7c02 */ /* 0x000fe20008000f00 */
[----:B------:R-:W-:Y:S03]  /*7f70*/  UIADD3 UR4, UP0, UPT, UR62, 0x680, URZ ;  /* 0x000006803e047890 */ /* 0x000fe6000ff1e0ff */
[----:B------:R-:W-:Y:S01]  /*7f80*/  R2UR UR48, R156 ;  /* 0x000000009c3072ca */ /* 0x000fe200000e0000 */
[----:B------:R-:W-:Y:S11]  /*7f90*/  UIADD3.X UR5, UPT, UPT, URZ, UR63, URZ, UP0, !UPT ;  /* 0x0000003fff057290 */ /* 0x000ff600087fe4ff */
[----:B------:R-:W-:Y:S01]  /*7fa0*/  @!UPT UIADD3 URZ, UPT, UPT, URZ, URZ, URZ ;  /* 0x000000fffffff290 */ /* 0x000fe2000fffe0ff */
[----:B------:R2:W-:Y:S01]  /*7fb0*/  UTMASTG.3D [UR48], [UR4] ;  /* 0x00000030040073b5 */ /* 0x0005e20008010000 */
[----:B------:R0:W-:Y:S01]  /*7fc0*/  UTMACMDFLUSH ;  /* 0x00000000000079b7 */ /* 0x0001e20000000000 */
[----:B--2---:R-:W-:Y:S04]  /*7fd0*/  DEPBAR.LE SB0, 0x1 ;  /* 0x000080400000791a */ /* 0x004fe80000000000 */
.L_x_123:
[----:B------:R-:W-:Y:S05]  /*7fe0*/  BSYNC.RECONVERGENT B0 ;  /* 0x0000000000007941 */ /* 0x000fea0003800200 */
.L_x_122:
[----:B------:R-:W-:Y:S06]  /*7ff0*/  BAR.SYNC.DEFER_BLOCKING 0x1, 0x80 ;  /* 0x0042000000007b1d */ /* 0x000fec0000010000 */
[----:B------:R-:W2:Y:S01]  /*8000*/  @P6 SYNCS.PHASECHK.TRANS64.TRYWAIT P0, [R107+URZ+0xb0], R116 ;  /* 0x0000b0746b0065a7 */ /* 0x000ea200080011ff */
[----:B------:R-:W-:Y:S01]  /*8010*/  BSSY B1, `(.L_x_124) ;  /* 0x0000023000017945 */ /* 0x000fe20003800000 */
[----:B--2---:R-:W-:Y:S03]  /*8020*/  @P6 SEL R78, RZ, 0x1, !P0 ;  /* 0x00000001ff4e6807 */ /* 0x004fe60004000000 */
[----:B------:R-:W-:Y:S05]  /*8030*/  @!P6 BRA `(.L_x_125) ;  /* 0x000000000080e947 */ /* 0x000fea0003800000 */
[----:B------:R-:W-:Y:S01]  /*8040*/  ISETP.NE.AND P1, PT, R79, RZ, PT ;  /* 0x000000ff4f00720c */ /* 0x000fe20003f25270 */
[----:B------:R-:W-:Y:S01]  /*8050*/  BSSY B0, `(.L_x_126) ;  /* 0x000000a000007945 */ /* 0x000fe20003800000 */
[----:B------:R-:W-:Y:S11]  /*8060*/  ISETP.NE.AND P0, PT, R78, RZ, PT ;  /* 0x000000ff4e00720c */ /* 0x000ff60003f05270 */
[----:B------:R-:W-:Y:S04]  /*8070*/  @P1 IMAD R5, R150, 0x2000, R105 ;  /* 0x0000200096051824 */ /* 0x000fe800078e0269 */
[--C-:B------:R-:W-:Y:S01]  /*8080*/  @P1 IMAD.IADD R4, R155, 0x1, R5.reuse ;  /* 0x000000019b041824 */ /* 0x100fe200078e0205 */
[----:B------:R-:W-:Y:S01]  /*8090*/  @P1 IADD3 R3, PT, PT, R154, R5, RZ ;  /* 0x000000059a031210 */ /* 0x000fe20007ffe0ff */
[----:B------:R-:W-:Y:S01]  /*80a0*/  @P1 IMAD.IADD R2, R104, 0x1, R5 ;  /* 0x0000000168021824 */ /* 0x000fe200078e0205 */
[----:B------:R-:W-:Y:S06]  /*80b0*/  @P0 BRA `(.L_x_127) ;  /* 0x00000000000c0947 */ /* 0x000fec0003800000 */
[----:B------:R-:W-:Y:S04]  /*80c0*/  SHF.L.U32 R0, R149, 0x1f, RZ ;  /* 0x0000001f95007819 */ /* 0x000fe800000006ff */
[----:B------:R-:W2:Y:S02]  /*80d0*/  SYNCS.PHASECHK.TRANS64.TRYWAIT P0, [R107+URZ+0xb0], R0 ;  /* 0x0000b0006b0075a7 */ /* 0x000ea400080011ff */
[----:B--2---:R-:W-:Y:S05]  /*80e0*/  @!P0 BRA `(.L_x_128) ;  /* 0x0000004c00fc8947 */ /* 0x004fea0003800000 */
.L_x_127:
[----:B------:R-:W-:Y:S05]  /*80f0*/  BSYNC B0 ;  /* 0x0000000000007941 */ /* 0x000fea0003800000 */
.L_x_126:
[----:B------:R-:W-:Y:S01]  /*8100*/  ISETP.NE.AND P0, PT, R79, RZ, PT ;  /* 0x000000ff4f00720c */ /* 0x000fe20003f05270 */
[----:B--2---:R-:W-:Y:S02]  /*8110*/  VIADD R107, R107, 0xd0 ;  /* 0x000000d06b6b7836 */ /* 0x004fe40000000000 */
[----:B------:R-:W-:Y:S02]  /*8120*/  IMAD.U32 R0, RZ, RZ, UR45 ;  /* 0x0000002dff007e24 */ /* 0x000fe4000f8e00ff */
[----:B------:R-:W-:Y:S03]  /*8130*/  VIADD R150, R150, 0x1 ;  /* 0x0000000196967836 */ /* 0x000fe60000000000 */
[----:B------:R-:W-:Y:S05]  /*8140*/  PRMT R0, R0, 0x654, R107 ;  /* 0x0000065400007816 */ /* 0x000fea000000006b */
[----:B------:R2:W3:Y:S04]  /*8150*/  @P0 LDS.128 R80, [R5+0x200] ;  /* 0x0002000005500984 */ /* 0x0004e80000000c00 */
[----:B------:R2:W4:Y:S04]  /*8160*/  @P0 LDS.128 R84, [R4+0x200] ;  /* 0x0002000004540984 */ /* 0x0005280000000c00 */
        /* <DEDUP_REMOVED lines=12> */
[----:B--234-:R-:W-:Y:S02]  /*8230*/  LOP3.LUT R149, R149, R0, RZ, 0x3c, !PT ;  /* 0x0000000095957212 */ /* 0x01cfe400078e3cff */
.L_x_125:
[----:B------:R-:W-:Y:S05]  /*8240*/  BSYNC B1 ;  /* 0x0000000000017941 */ /* 0x000fea0003800000 */
.L_x_124:
[----:B------:R-:W-:Y:S05]  /*8250*/  VIADD R0, R71, 0x40 ;  /* 0x0000004047007836 */ /* 0x000fea0000000000 */
[----:B------:R-:W-:Y:S04]  /*8260*/  SHF.R.U32.HI R0, RZ, 0x15, R0 ;  /* 0x00000015ff007819 */ /* 0x000fe80000011600 */
[----:B------:R-:W-:Y:S11]  /*8270*/  LOP3.LUT P0, RZ, R0, 0x3, R145, 0x48, !PT ;  /* 0x0000000300ff7812 */ /* 0x000ff60007804891 */
[----:B------:R-:W-:Y:S02]  /*8280*/  @!UPT UIADD3 URZ, UPT, UPT, URZ, URZ, URZ ;  /* 0x000000fffffff290 */ /* 0x000fe4000fffe0ff */
        /* <DEDUP_REMOVED lines=8> */
[----:B------:R-:W5:Y:S01]  /*8310*/  LDCU.64 UR4, c[0x4][0x18] ;  /* 0x01000300ff0477ac */ /* 0x000f620008000a00 */
[----:B--2---:R-:W-:Y:S01]  /*8320*/  MOV R5, UR9 ;  /* 0x0000000900057c02 */ /* 0x004fe20008000f00 */
[----:B------:R-:W-:Y:S01]  /*8330*/  IMAD.U32 R4, RZ, RZ, UR8 ;  /* 0x00000008ff047e24 */ /* 0x000fe2000f8e00ff */
[----:B---3--:R-:W-:Y:S01]  /*8340*/  MOV R7, UR7 ;  /* 0x0000000700077c02 */ /* 0x008fe20008000f00 */
[----:B------:R-:W-:Y:S01]  /*8350*/  IMAD.U32 R6, RZ, RZ, UR6 ;  /* 0x00000006ff067e24 */ /* 0x000fe2000f8e00ff */
[----:B-----5:R-:W-:Y:S01]  /*8360*/  MOV R11, UR5 ;  /* 0x00000005000b7c02 */ /* 0x020fe20008000f00 */
[----:B------:R-:W-:Y:S02]  /*8370*/  IMAD.U32 R10, RZ, RZ, UR4 ;  /* 0x00000004ff0a7e24 */ /* 0x000fe4000f8e00ff */
[----:B------:R-:W-:Y:S07]  /*8380*/  LEPC R20, `(.L_x_129) ;  /* 0x000000001014794e */ /* 0x000fee0000000000 */
[----:B-1--4-:R-:W-:Y:S05]  /*8390*/  CALL.ABS.NOINC R2 ;  /* 0x0000000002007343 */ /* 0x012fea0003c00000 */
.L_x_129:
[----:B------:R-:W-:Y:S05]  /*83a0*/  WARPSYNC.ALL ;  /* 0x0000000000007948 */ /* 0x000fea0003800000 */
[----:B------:R-:W-:Y:S01]  /*83b0*/  R2UR UR4, R71 ;  /* 0x00000000470472ca */ /* 0x000fe200000e0000 */
[----:B------:R-:W-:Y:S01]  /*83c0*/  BSSY.RECONVERGENT B0, `(.L_x_130) ;  /* 0x000011c000007945 */ /* 0x000fe20003800200 */
[C---:B------:R-:W-:Y:S02]  /*83d0*/  PRMT R73, R80.reuse, 0x8880, RZ ;  /* 0x0000888050497816 */ /* 0x040fe400000000ff */
[C---:B------:R-:W-:Y:S02]  /*83e0*/  SHF.L.U32 R75, R80.reuse, 0x10, RZ ;  /* 0x00000010504b7819 */ /* 0x040fe400000006ff */
[----:B------:R-:W-:Y:S02]  /*83f0*/  SHF.L.U32 R77, R81, 0x8, RZ ;  /* 0x00000008514d7819 */ /* 0x000fe400000006ff */
[----:B------:R-:W-:Y:S02]  /*8400*/  SHF.R.S32.HI R75, RZ, 0x18, R75 ;  /* 0x00000018ff4b7819 */ /* 0x000fe4000001144b */
[----:B------:R-:W-:Y:S02]  /*8410*/  SHF.R.S32.HI R77, RZ, 0x18, R77 ;  /* 0x00000018ff4d7819 */ /* 0x000fe4000001144d */
[----:B------:R-:W-:Y:S01]  /*8420*/  SHF.R.S32.HI R76, RZ, 0x18, R81 ;  /* 0x00000018ff4c7819 */ /* 0x000fe20000011451 */
[----:B------:R-:W2:Y:S01]  /*8430*/  LDTM.x64 R4, tmem[UR4+0x40] ;  /* 0x00004004000479ee */ /* 0x000ea20008340000 */
[----:B------:R-:W-:Y:S02]  /*8440*/  SHF.L.U32 R74, R80, 0x8, RZ ;  /* 0x00000008504a7819 */ /* 0x000fe400000006ff */
[----:B------:R-:W-:Y:S02]  /*8450*/  ISETP.NE.AND P0, PT, R157, RZ, PT ;  /* 0x000000ff9d00720c */ /* 0x000fe40003f05270 */
[----:B------:R-:W-:Y:S02]  /*8460*/  SHF.R.S32.HI R74, RZ, 0x18, R74 ;  /* 0x00000018ff4a7819 */ /* 0x000fe4000001144a */
[----:B------:R-:W-:Y:S01]  /*8470*/  ISETP.NE.AND P6, PT, R106, RZ, PT ;  /* 0x000000ff6a00720c */ /* 0x000fe20003fc5270 */
[C---:B--2---:R-:W-:Y:S02]  /*8480*/  IMAD R0, R70.reuse, R4, RZ ;  /* 0x0000000446007224 */ /* 0x044fe400078e02ff */
[C---:B------:R-:W-:Y:S02]  /*8490*/  IMAD R2, R70.reuse, R5, RZ ;  /* 0x0000000546027224 */ /* 0x040fe400078e02ff */
[----:B------:R-:W-:Y:S02]  /*84a0*/  IMAD R3, R70, R6, RZ ;  /* 0x0000000646037224 */ /* 0x000fe400078e02ff */
        /* <DEDUP_REMOVED lines=10> */
[----:B------:R-:W-:Y:S01]  /*8550*/  IMAD R7, R73, R72, R7 ;  /* 0x0000004849077224 */ /* 0x000fe200078e0207 */
[----:B------:R-:W-:Y:S01]  /*8560*/  PRMT R73, R82, 0x8880, RZ ;  /* 0x0000888052497816 */ /* 0x000fe200000000ff */
[----:B------:R-:W-:Y:S02]  /*8570*/  IMAD R6, R70, R10, RZ ;  /* 0x0000000a46067224 */ /* 0x000fe400078e02ff */
[-C--:B------:R-:W-:Y:S01]  /*8580*/  IMAD R4, R75, R72.reuse, R4 ;  /* 0x000000484b047224 */ /* 0x080fe200078e0204 */
[----:B------:R-:W-:Y:S01]  /*8590*/  SHF.L.U32 R75, R82, 0x8, RZ ;  /* 0x00000008524b7819 */ /* 0x000fe200000006ff */
[-C--:B------:R-:W-:Y:S01]  /*85a0*/  IMAD R5, R74, R72.reuse, R5 ;  /* 0x000000484a057224 */ /* 0x080fe200078e0205 */
[----:B------:R-:W-:Y:S01]  /*85b0*/  SHF.L.U32 R74, R82, 0x10, RZ ;  /* 0x00000010524a7819 */ /* 0x000fe200000006ff */
[----:B------:R-:W-:Y:S01]  /*85c0*/  IMAD R6, R77, R72, R6 ;  /* 0x000000484d067224 */ /* 0x000fe200078e0206 */
[----:B------:R-:W-:Y:S01]  /*85d0*/  I2IP.S8.S32.SAT R77, R7, R3, RZ ;  /* 0x00000003074d7239 */ /* 0x000fe200000014ff */
[C---:B------:R-:W-:Y:S01]  /*85e0*/  IMAD R11, R70.reuse, R11, RZ ;  /* 0x0000000b460b7224 */ /* 0x040fe200078e02ff */
[----:B------:R-:W-:Y:S01]  /*85f0*/  MOV R3, R73 ;  /* 0x0000004900037202 */ /* 0x000fe20000000f00 */
[----:B------:R-:W-:Y:S01]  /*8600*/  IMAD R8, R70, R12, RZ ;  /* 0x0000000c46087224 */ /* 0x000fe200078e02ff */
[----:B-1----:R-:W-:Y:S01]  /*8610*/  I2IP.S8.S32.SAT R88, R2, R0, R77 ;  /* 0x0000000002587239 */ /* 0x002fe2000000144d */
[----:B------:R-:W-:Y:S01]  /*8620*/  IMAD R9, R70, R13, RZ ;  /* 0x0000000d46097224 */ /* 0x000fe200078e02ff */
[----:B------:R-:W-:Y:S01]  /*8630*/  SHF.R.S32.HI R73, RZ, 0x18, R74 ;  /* 0x00000018ff497819 */ /* 0x000fe2000001144a */
[----:B------:R-:W-:Y:S01]  /*8640*/  IMAD R11, R76, R72, R11 ;  /* 0x000000484c0b7224 */ /* 0x000fe200078e020b */
[----:B------:R-:W-:Y:S01]  /*8650*/  SHF.R.S32.HI R75, RZ, 0x18, R75 ;  /* 0x00000018ff4b7819 */ /* 0x000fe2000001144b */
[C---:B------:R-:W-:Y:S01]  /*8660*/  IMAD R10, R70.reuse, R14, RZ ;  /* 0x0000000e460a7224 */ /* 0x040fe200078e02ff */
[----:B------:R-:W-:Y:S01]  /*8670*/  SHF.L.U32 R2, R83, 0x10, RZ ;  /* 0x0000001053027819 */ /* 0x000fe200000006ff */
[----:B------:R-:W-:Y:S01]  /*8680*/  IMAD R8, R3, R72, R8 ;  /* 0x0000004803087224 */ /* 0x000fe200078e0208 */
[----:B------:R-:W-:Y:S01]  /*8690*/  I2IP.S8.S32.SAT R89, R11, R6, RZ ;  /* 0x000000060b597239 */ /* 0x000fe200000014ff */
[C---:B------:R-:W-:Y:S01]  /*86a0*/  IMAD R15, R70.reuse, R15, RZ ;  /* 0x0000000f460f7224 */ /* 0x040fe200078e02ff */
[----:B------:R-:W-:Y:S01]  /*86b0*/  PRMT R3, R83, 0x8880, RZ ;  /* 0x0000888053037816 */ /* 0x000fe200000000ff */
[----:B------:R-:W-:Y:S01]  /*86c0*/  IMAD R9, R73, R72, R9 ;  /* 0x0000004849097224 */ /* 0x000fe200078e0209 */
[----:B------:R-:W-:Y:S01]  /*86d0*/  I2IP.S8.S32.SAT R89, R5, R4, R89 ;  /* 0x0000000405597239 */ /* 0x000fe20000001459 */
[C---:B------:R-:W-:Y:S01]  /*86e0*/  IMAD R12, R70.reuse, R16, RZ ;  /* 0x00000010460c7224 */ /* 0x040fe200078e02ff */
[----:B------:R-:W-:Y:S01]  /*86f0*/  SHF.R.S32.HI R2, RZ, 0x18, R2 ;  /* 0x00000018ff027819 */ /* 0x000fe20000011402 */
[----:B------:R-:W-:Y:S01]  /*8700*/  IMAD R10, R75, R72, R10 ;  /* 0x000000484b0a7224 */ /* 0x000fe200078e020a */
[----:B------:R-:W-:Y:S01]  /*8710*/  SHF.R.S32.HI R0, RZ, 0x18, R82 ;  /* 0x00000018ff007819 */ /* 0x000fe20000011452 */
[C---:B------:R-:W-:Y:S01]  /*8720*/  IMAD R13, R70.reuse, R17, RZ ;  /* 0x00000011460d7224 */ /* 0x040fe200078e02ff */
[----:B------:R-:W-:Y:S01]  /*8730*/  SHF.R.S32.HI R74, RZ, 0x18, R83 ;  /* 0x00000018ff4a7819 */ /* 0x000fe20000011453 */
[----:B------:R-:W-:Y:S01]  /*8740*/  IMAD R14, R70, R18, RZ ;  /* 0x00000012460e7224 */ /* 0x000fe200078e02ff */
[----:B------:R-:W-:Y:S01]  /*8750*/  SHF.L.U32 R73, R83, 0x8, RZ ;  /* 0x0000000853497819 */ /* 0x000fe200000006ff */
[-C--:B------:R-:W-:Y:S01]  /*8760*/  IMAD R15, R0, R72.reuse, R15 ;  /* 0x00000048000f7224 */ /* 0x080fe200078e020f */
[C---:B------:R-:W-:Y:S01]  /*8770*/  SHF.L.U32 R0, R84.reuse, 0x10, RZ ;  /* 0x0000001054007819 */ /* 0x040fe200000006ff */
[-C--:B------:R-:W-:Y:S01]  /*8780*/  IMAD R12, R3, R72.reuse, R12 ;  /* 0x00000048030c7224 */ /* 0x080fe200078e020c */
[----:B------:R-:W-:Y:S01]  /*8790*/  PRMT R3, R84, 0x8880, RZ ;  /* 0x0000888054037816 */ /* 0x000fe200000000ff */
[----:B------:R-:W-:Y:S01]  /*87a0*/  IMAD R13, R2, R72, R13 ;  /* 0x00000048020d7224 */ /* 0x000fe200078e020d */
[----:B------:R-:W-:Y:S01]  /*87b0*/  SHF.R.S32.HI R73, RZ, 0x18, R73 ;  /* 0x00000018ff497819 */ /* 0x000fe20000011449 */
[----:B------:R-:W-:Y:S01]  /*87c0*/  IMAD R19, R70, R19, RZ ;  /* 0x0000001346137224 */ /* 0x000fe200078e02ff */
[----:B------:R-:W-:Y:S01]  /*87d0*/  I2IP.S8.S32.SAT R90, R15, R10, RZ ;  /* 0x0000000a0f5a7239 */ /* 0x000fe200000014ff */
[----:B------:R-:W-:Y:S01]  /*87e0*/  IMAD.SHL.U32 R2, R84, 0x100, RZ ;  /* 0x0000010054027824 */ /* 0x000fe200078e00ff */
[----:B------:R-:W-:Y:S01]  /*87f0*/  SHF.R.S32.HI R0, RZ, 0x18, R0 ;  /* 0x00000018ff007819 */ /* 0x000fe20000011400 */
[C---:B------:R-:W-:Y:S01]  /*8800*/  IMAD R16, R70.reuse, R20, RZ ;  /* 0x0000001446107224 */ /* 0x040fe200078e02ff */
[----:B------:R-:W-:Y:S01]  /*8810*/  I2IP.S8.S32.SAT R90, R9, R8, R90 ;  /* 0x00000008095a7239 */ /* 0x000fe2000000145a */
[-C--:B------:R-:W-:Y:S01]  /*8820*/  IMAD R14, R73, R72.reuse, R14 ;  /* 0x00000048490e7224 */ /* 0x080fe200078e020e */
[----:B------:R-:W-:Y:S01]  /*8830*/  SHF.R.S32.HI R73, RZ, 0x18, R2 ;  /* 0x00000018ff497819 */ /* 0x000fe20000011402 */
[----:B------:R-:W-:Y:S01]  /*8840*/  IMAD R17, R70, R21, RZ ;  /* 0x0000001546117224 */ /* 0x000fe200078e02ff */
[----:B------:R-:W-:Y:S01]  /*8850*/  SHF.L.U32 R2, R85, 0x8, RZ ;  /* 0x0000000855027819 */ /* 0x000fe200000006ff */
[----:B------:R-:W-:Y:S01]  /*8860*/  IMAD R19, R74, R72, R19 ;  /* 0x000000484a137224 */ /* 0x000fe200078e0213 */
[----:B------:R-:W-:Y:S01]  /*8870*/  SHF.R.S32.HI R74, RZ, 0x18, R94 ;  /* 0x00000018ff4a7819 */ /* 0x000fe2000001145e */
[----:B------:R-:W-:Y:S01]  /*8880*/  IMAD R18, R70, R22, RZ ;  /* 0x0000001646127224 */ /* 0x000fe200078e02ff */
[----:B------:R-:W-:Y:S01]  /*8890*/  SHF.L.U32 R75, R98, 0x8, RZ ;  /* 0x00000008624b7819 */ /* 0x000fe200000006ff */
[----:B------:R-:W-:Y:S01]  /*88a0*/  IMAD R16, R3, R72, R16 ;  /* 0x0000004803107224 */ /* 0x000fe200078e0210 */
[----:B------:R-:W-:Y:S01]  /*88b0*/  I2IP.S8.S32.SAT R91, R19, R14, RZ ;  /* 0x0000000e135b7239 */ /* 0x000fe200000014ff */
[----:B------:R-:W-:Y:S01]  /*88c0*/  IMAD R17, R0, R72, R17 ;  /* 0x0000004800117224 */ /* 0x000fe200078e0211 */
[----:B------:R-:W-:Y:S01]  /*88d0*/  SHF.R.S32.HI R0, RZ, 0x18, R84 ;  /* 0x00000018ff007819 */ /* 0x000fe20000011454 */
[C---:B------:R-:W-:Y:S01]  /*88e0*/  IMAD R23, R70.reuse, R23, RZ ;  /* 0x0000001746177224 */ /* 0x040fe200078e02ff */
[----:B------:R-:W-:Y:S01]  /*88f0*/  I2IP.S8.S32.SAT R91, R13, R12, R91 ;  /* 0x0000000c0d5b7239 */ /* 0x000fe2000000145b */
[----:B------:R-:W-:Y:S01]  /*8900*/  IMAD R18, R73, R72, R18 ;  /* 0x0000004849127224 */ /* 0x000fe200078e0212 */
[C---:B------:R-:W-:Y:S01]  /*8910*/  SHF.L.U32 R73, R85.reuse, 0x10, RZ ;  /* 0x0000001055497819 */ /* 0x040fe200000006ff */
[----:B------:R-:W-:Y:S01]  /*8920*/  IMAD R20, R70, R24, RZ ;  /* 0x0000001846147224 */ /* 0x000fe200078e02ff */
[----:B------:R-:W-:Y:S01]  /*8930*/  PRMT R3, R85, 0x8880, RZ ;  /* 0x0000888055037816 */ /* 0x000fe200000000ff */
[----:B------:R-:W-:Y:S01]  /*8940*/  IMAD R23, R0, R72, R23 ;  /* 0x0000004800177224 */ /* 0x000fe200078e0217 */
[----:B------:R-:W-:Y:S01]  /*8950*/  SHF.R.S32.HI R0, RZ, 0x18, R73 ;  /* 0x00000018ff007819 */ /* 0x000fe20000011449 */
[C---:B------:R-:W-:Y:S01]  /*8960*/  IMAD R21, R70.reuse, R25, RZ ;  /* 0x0000001946157224 */ /* 0x040fe200078e02ff */
[----:B------:R-:W-:Y:S01]  /*8970*/  SHF.R.S32.HI R73, RZ, 0x18, R2 ;  /* 0x00000018ff497819 */ /* 0x000fe20000011402 */
[C---:B------:R-:W-:Y:S01]  /*8980*/  IMAD R22, R70.reuse, R26, RZ ;  /* 0x0000001a46167224 */ /* 0x040fe200078e02ff */
[----:B------:R1:W-:Y:S01]  /*8990*/  STS.128 [R135+UR44+0xa200], R88 ;  /* 0x00a2005887007988 */ /* 0x0003e20008000c2c */
[----:B------:R-:W-:Y:S01]  /*89a0*/  IMAD R20, R3, R72, R20 ;  /* 0x0000004803147224 */ /* 0x000fe200078e0214 */
[----:B------:R-:W-:Y:S01]  /*89b0*/  SHF.R.S32.HI R2, RZ, 0x18, R85 ;  /* 0x00000018ff027819 */ /* 0x000fe20000011455 */
[----:B------:R-:W-:Y:S01]  /*89c0*/  IMAD R27, R70, R27, RZ ;  /* 0x0000001b461b7224 */ /* 0x000fe200078e02ff */
[----:B------:R-:W-:Y:S01]  /*89d0*/  I2IP.S8.S32.SAT R100, R23, R18, RZ ;  /* 0x0000001217647239 */ /* 0x000fe200000014ff */
[-C--:B------:R-:W-:Y:S01]  /*89e0*/  IMAD R21, R0, R72.reuse, R21 ;  /* 0x0000004800157224 */ /* 0x080fe200078e0215 */
[C---:B------:R-:W-:Y:S01]  /*89f0*/  PRMT R3, R86.reuse, 0x8880, RZ ;  /* 0x0000888056037816 */ /* 0x040fe200000000ff */
[-C--:B------:R-:W-:Y:S01]  /*8a00*/  IMAD R22, R73, R72.reuse, R22 ;  /* 0x0000004849167224 */ /* 0x080fe200078e0216 */
[----:B------:R-:W-:Y:S01]  /*8a10*/  SHF.L.U32 R0, R86, 0x10, RZ ;  /* 0x0000001056007819 */ /* 0x000fe200000006ff */
[----:B------:R-:W-:Y:S01]  /*8a20*/  IMAD R27, R2, R72, R27 ;  /* 0x00000048021b7224 */ /* 0x000fe200078e021b */
[----:B------:R-:W-:Y:S01]  /*8a30*/  SHF.L.U32 R2, R86, 0x8, RZ ;  /* 0x0000000856027819 */ /* 0x000fe200000006ff */
[C---:B------:R-:W-:Y:S01]  /*8a40*/  IMAD R24, R70.reuse, R28, RZ ;  /* 0x0000001c46187224 */ /* 0x040fe200078e02ff */
[----:B------:R-:W-:Y:S01]  /*8a50*/  SHF.R.S32.HI R0, RZ, 0x18, R0 ;  /* 0x00000018ff007819 */ /* 0x000fe20000011400 */
[C---:B------:R-:W-:Y:S01]  /*8a60*/  IMAD R25, R70.reuse, R29, RZ ;  /* 0x0000001d46197224 */ /* 0x040fe200078e02ff */
        /* <DEDUP_REMOVED lines=10> */
[C---:B------:R-:W-:Y:S01]  /*8b10*/  SHF.L.U32 R0, R87.reuse, 0x10, RZ ;  /* 0x0000001057007819 */ /* 0x040fe200000006ff */
        /* <DEDUP_REMOVED lines=13> */
[C---:B------:R-:W-:Y:S01]  /*8bf0*/  PRMT R3, R92.reuse, 0x8880, RZ ;  /* 0x000088805c037816 */ /* 0x040fe200000000ff */
[----:B------:R-:W-:Y:S01]  /*8c00*/  IMAD R30, R73, R72, R30 ;  /* 0x00000048491e7224 */ /* 0x000fe200078e021e */
[----:B------:R-:W-:Y:S01]  /*8c10*/  I2IP.S8.S32.SAT R102, R25, R24, R102 ;  /* 0x0000001819667239 */ /* 0x000fe20000001466 */
[----:B------:R-:W-:Y:S01]  /*8c20*/  IMAD.U32 R0, R92, 0x10000, RZ ;  /* 0x000100005c007824 */ /* 0x000fe200078e00ff */
[----:B------:R-:W-:Y:S01]  /*8c30*/  SHF.R.S32.HI R75, RZ, 0x18, R75 ;  /* 0x00000018ff4b7819 */ /* 0x000fe2000001144b */
[----:B------:R-:W-:Y:S01]  /*8c40*/  IMAD R35, R2, R72, R35 ;  /* 0x0000004802237224 */ /* 0x000fe200078e0223 */
[----:B------:R-:W-:Y:S01]  /*8c50*/  SHF.L.U32 R2, R92, 0x8, RZ ;  /* 0x000000085c027819 */ /* 0x000fe200000006ff */
[C---:B------:R-:W-:Y:S01]  /*8c60*/  IMAD R32, R70.reuse, R36, RZ ;  /* 0x0000002446207224 */ /* 0x040fe200078e02ff */
[----:B------:R-:W-:Y:S01]  /*8c70*/  SHF.R.S32.HI R0, RZ, 0x18, R0 ;  /* 0x00000018ff007819 */ /* 0x000fe20000011400 */
[C---:B------:R-:W-:Y:S01]  /*8c80*/  IMAD R33, R70.reuse, R37, RZ ;  /* 0x0000002546217224 */ /* 0x040fe200078e02ff */
[----:B------:R-:W-:Y:S01]  /*8c90*/  SHF.R.S32.HI R73, RZ, 0x18, R2 ;  /* 0x00000018ff497819 */ /* 0x000fe20000011402 */
[----:B------:R-:W-:Y:S01]  /*8ca0*/  IMAD R34, R70, R38, RZ ;  /* 0x0000002646227224 */ /* 0x000fe200078e02ff */
[----:B------:R-:W-:Y:S01]  /*8cb0*/  I2IP.S8.S32.SAT R103, R35, R30, RZ ;  /* 0x0000001e23677239 */ /* 0x000fe200000014ff */
[-C--:B------:R-:W-:Y:S01]  /*8cc0*/  IMAD R32, R3, R72.reuse, R32 ;  /* 0x0000004803207224 */ /* 0x080fe200078e0220 */
[----:B------:R-:W-:Y:S01]  /*8cd0*/  PRMT R3, R93, 0x8880, RZ ;  /* 0x000088805d037816 */ /* 0x000fe200000000ff */
[----:B------:R-:W-:Y:S01]  /*8ce0*/  IMAD R33, R0, R72, R33 ;  /* 0x0000004800217224 */ /* 0x000fe200078e0221 */
[----:B------:R-:W-:Y:S01]  /*8cf0*/  SHF.R.S32.HI R0, RZ, 0x18, R92 ;  /* 0x00000018ff007819 */ /* 0x000fe2000001145c */
[C---:B------:R-:W-:Y:S01]  /*8d00*/  IMAD R39, R70.reuse, R39, RZ ;  /* 0x0000002746277224 */ /* 0x040fe200078e02ff */
[----:B------:R-:W-:Y:S01]  /*8d10*/  I2IP.S8.S32.SAT R103, R29, R28, R103 ;  /* 0x0000001c1d677239 */ /* 0x000fe20000001467 */
[----:B------:R-:W-:Y:S01]  /*8d20*/  IMAD R34, R73, R72, R34 ;  /* 0x0000004849227224 */ /* 0x000fe200078e0222 */
[C---:B------:R-:W-:Y:S01]  /*8d30*/  SHF.L.U32 R73, R93.reuse, 0x10, RZ ;  /* 0x000000105d497819 */ /* 0x040fe200000006ff */
[----:B------:R-:W-:Y:S01]  /*8d40*/  IMAD R36, R70, R40, RZ ;  /* 0x0000002846247224 */ /* 0x000fe200078e02ff */
[----:B------:R-:W-:Y:S01]  /*8d50*/  SHF.L.U32 R2, R93, 0x8, RZ ;  /* 0x000000085d027819 */ /* 0x000fe200000006ff */
[----:B------:R-:W-:Y:S01]  /*8d60*/  IMAD R39, R0, R72, R39 ;  /* 0x0000004800277224 */ /* 0x000fe200078e0227 */
        /* <DEDUP_REMOVED lines=8> */
[----:B------:R-:W-:Y:S01]  /*8df0*/  SHF.L.U32 R2, R94, 0x10, RZ ;  /* 0x000000105e027819 */ /* 0x000fe200000006ff */
[----:B------:R-:W-:Y:S01]  /*8e00*/  IMAD R43, R70, R43, RZ ;  /* 0x0000002b462b7224 */ /* 0x000fe200078e02ff */
[----:B------:R-:W-:Y:S01]  /*8e10*/  SHF.R.S32.HI R0, RZ, 0x18, R93 ;  /* 0x00000018ff007819 */ /* 0x000fe2000001145d */
        /* <DEDUP_REMOVED lines=11> */
[----:B------:R-:W-:Y:S01]  /*8ed0*/  SHF.L.U32 R0, R95, 0x10, RZ ;  /* 0x000000105f007819 */ /* 0x000fe200000006ff */
[----:B------:R-:W-:Y:S01]  /*8ee0*/  IMAD R47, R70, R47, RZ ;  /* 0x0000002f462f7224 */ /* 0x000fe200078e02ff */
[----:B------:R-:W-:Y:S01]  /*8ef0*/  I2IP.S8.S32.SAT R109, R43, R38, RZ ;  /* 0x000000262b6d7239 */ /* 0x000fe200000014ff */
[----:B------:R-:W-:Y:S01]  /*8f00*/  IMAD R41, R2, R72, R41 ;  /* 0x0000004802297224 */ /* 0x000fe200078e0229 */
[C---:B------:R-:W-:Y:S01]  /*8f10*/  PRMT R3, R95.reuse, 0x8880, RZ ;  /* 0x000088805f037816 */ /* 0x040fe200000000ff */
[C---:B------:R-:W-:Y:S01]  /*8f20*/  IMAD R44, R70.reuse, R48, RZ ;  /* 0x00000030462c7224 */ /* 0x040fe200078e02ff */
[----:B------:R-:W-:Y:S01]  /*8f30*/  SHF.L.U32 R2, R95, 0x8, RZ ;  /* 0x000000085f027819 */ /* 0x000fe200000006ff */
[----:B------:R-:W-:Y:S01]  /*8f40*/  IMAD R42, R73, R72, R42 ;  /* 0x00000048492a7224 */ /* 0x000fe200078e022a */
[----:B------:R-:W-:Y:S01]  /*8f50*/  SHF.R.S32.HI R0, RZ, 0x18, R0 ;  /* 0x00000018ff007819 */ /* 0x000fe20000011400 */
[----:B------:R-:W-:Y:S01]  /*8f60*/  IMAD R45, R70, R49, RZ ;  /* 0x00000031462d7224 */ /* 0x000fe200078e02ff */
[----:B------:R-:W-:Y:S01]  /*8f70*/  I2IP.S8.S32.SAT R109, R37, R36, R109 ;  /* 0x00000024256d7239 */ /* 0x000fe2000000146d */
[----:B------:R-:W-:Y:S01]  /*8f80*/  IMAD R47, R74, R72, R47 ;  /* 0x000000484a2f7224 */ /* 0x000fe200078e022f */
[----:B------:R-:W-:Y:S01]  /*8f90*/  SHF.R.S32.HI R73, RZ, 0x18, R2 ;  /* 0x00000018ff497819 */ /* 0x000fe20000011402 */
[C---:B------:R-:W-:Y:S01]  /*8fa0*/  IMAD R46, R70.reuse, R50, RZ ;  /* 0x00000032462e7224 */ /* 0x040fe200078e02ff */
[----:B------:R-:W-:Y:S01]  /*8fb0*/  SHF.R.S32.HI R2, RZ, 0x18, R95 ;  /* 0x00000018ff027819 */ /* 0x000fe2000001145f */
[----:B------:R-:W-:Y:S01]  /*8fc0*/  IMAD R44, R3, R72, R44 ;  /* 0x00000048032c7224 */ /* 0x000fe200078e022c */
[----:B------:R-:W-:Y:S01]  /*8fd0*/  I2IP.S8.S32.SAT R110, R47, R42, RZ ;  /* 0x0000002a2f6e7239 */ /* 0x000fe200000014ff */
[----:B------:R-:W-:Y:S01]  /*8fe0*/  IMAD R51, R70, R51, RZ ;  /* 0x0000003346337224 */ /* 0x000fe200078e02ff */
[----:B------:R-:W-:Y:S01]  /*8ff0*/  PRMT R3, R96, 0x8880, RZ ;  /* 0x0000888060037816 */ /* 0x000fe200000000ff */
[----:B------:R-:W-:Y:S01]  /*9000*/  IMAD R45, R0, R72, R45 ;  /* 0x00000048002d7224 */ /* 0x000fe200078e022d */
[----:B------:R-:W-:Y:S01]  /*9010*/  I2IP.S8.S32.SAT R110, R41, R40, R110 ;  /* 0x00000028296e7239 */ /* 0x000fe2000000146e */
[----:B------:R-:W-:Y:S01]  /*9020*/  IMAD R48, R70, R52, RZ ;  /* 0x0000003446307224 */ /* 0x000fe200078e02ff */
[----:B------:R-:W-:Y:S01]  /*9030*/  SHF.L.U32 R74, R97, 0x10, RZ ;  /* 0x00000010614a7819 */ /* 0x000fe200000006ff */
[-C--:B------:R-:W-:Y:S01]  /*9040*/  IMAD R46, R73, R72.reuse, R46 ;  /* 0x00000048492e7224 */ /* 0x080fe200078e022e */
[----:B------:R-:W-:Y:S01]  /*9050*/  PRMT R73, R97, 0x8880, RZ ;  /* 0x0000888061497816 */ /* 0x000fe200000000ff */
[-C--:B------:R-:W-:Y:S01]  /*9060*/  IMAD R51, R2, R72.reuse, R51 ;  /* 0x0000004802337224 */ /* 0x080fe200078e0233 */
[----:B------:R-:W-:Y:S01]  /*9070*/  SHF.R.S32.HI R74, RZ, 0x18, R74 ;  /* 0x00000018ff4a7819 */ /* 0x000fe2000001144a */
[C---:B------:R-:W-:Y:S01]  /*9080*/  IMAD.U32 R0, R96.reuse, 0x10000, RZ ;  /* 0x0001000060007824 */ /* 0x040fe200078e00ff */
        /* <DEDUP_REMOVED lines=10> */
[----:B------:R-:W-:Y:S01]  /*9130*/  SHF.R.S32.HI R0, RZ, 0x18, R97 ;  /* 0x00000018ff007819 */ /* 0x000fe20000011461 */
[----:B------:R-:W-:Y:S01]  /*9140*/  IMAD R50, R3, R72, R50 ;  /* 0x0000004803327224 */ /* 0x000fe200078e0232 */
[----:B------:R-:W-:Y:S01]  /*9150*/  SHF.L.U32 R3, R97, 0x8, RZ ;  /* 0x0000000861037819 */ /* 0x000fe200000006ff */
[C---:B------:R-:W-:Y:S01]  /*9160*/  IMAD R52, R70.reuse, R56, RZ ;  /* 0x0000003846347224 */ /* 0x040fe200078e02ff */
[----:B------:R-:W-:Y:S01]  /*9170*/  I2IP.S8.S32.SAT R111, R45, R44, R111 ;  /* 0x0000002c2d6f7239 */ /* 0x000fe2000000146f */
[----:B------:R-:W-:Y:S01]  /*9180*/  IMAD R53, R70, R57, RZ ;  /* 0x0000003946357224 */ /* 0x000fe200078e02ff */
[----:B------:R-:W-:Y:S01]  /*9190*/  SHF.R.S32.HI R3, RZ, 0x18, R3 ;  /* 0x00000018ff037819 */ /* 0x000fe20000011403 */
[----:B------:R-:W-:Y:S01]  /*91a0*/  IMAD R55, R2, R72, R55 ;  /* 0x0000004802377224 */ /* 0x000fe200078e0237 */
[----:B------:R-:W-:Y:S01]  /*91b0*/  SHF.L.U32 R2, R98, 0x10, RZ ;  /* 0x0000001062027819 */ /* 0x000fe200000006ff */
[C---:B------:R-:W-:Y:S01]  /*91c0*/  IMAD R54, R70.reuse, R58, RZ ;  /* 0x0000003a46367224 */ /* 0x040fe200078e02ff */
[----:B------:R1:W-:Y:S01]  /*91d0*/  STS.128 [R159+0xa200], R108 ;  /* 0x00a2006c9f007388 */ /* 0x0003e20000000c00 */
[----:B------:R-:W-:Y:S01]  /*91e0*/  IMAD R52, R73, R72, R52 ;  /* 0x0000004849347224 */ /* 0x000fe200078e0234 */
[----:B------:R-:W-:Y:S01]  /*91f0*/  I2IP.S8.S32.SAT R112, R55, R50, RZ ;  /* 0x0000003237707239 */ /* 0x000fe200000014ff */
[----:B------:R-:W-:Y:S01]  /*9200*/  IMAD R59, R70, R59, RZ ;  /* 0x0000003b463b7224 */ /* 0x000fe200078e02ff */
[----:B------:R-:W-:Y:S01]  /*9210*/  PRMT R73, R98, 0x8880, RZ ;  /* 0x0000888062497816 */ /* 0x000fe200000000ff */
[----:B------:R-:W-:Y:S01]  /*9220*/  IMAD R53, R74, R72, R53 ;  /* 0x000000484a357224 */ /* 0x000fe200078e0235 */
[----:B------:R-:W-:Y:S01]  /*9230*/  I2IP.S8.S32.SAT R112, R49, R48, R112 ;  /* 0x0000003031707239 */ /* 0x000fe20000001470 */
[C---:B------:R-:W-:Y:S01]  /*9240*/  IMAD R56, R70.reuse, R60, RZ ;  /* 0x0000003c46387224 */ /* 0x040fe200078e02ff */
[----:B------:R-:W-:Y:S01]  /*9250*/  SHF.R.S32.HI R2, RZ, 0x18, R2 ;  /* 0x00000018ff027819 */ /* 0x000fe20000011402 */
[-C--:B------:R-:W-:Y:S01]  /*9260*/  IMAD R54, R3, R72.reuse, R54 ;  /* 0x0000004803367224 */ /* 0x080fe200078e0236 */
[----:B------:R-:W-:Y:S01]  /*9270*/  PRMT R3, R99, 0x8880, RZ ;  /* 0x0000888063037816 */ /* 0x000fe200000000ff */
[----:B------:R-:W-:Y:S01]  /*9280*/  IMAD R57, R70, R61, RZ ;  /* 0x0000003d46397224 */ /* 0x000fe200078e02ff */
[----:B------:R-:W-:Y:S01]  /*9290*/  SHF.R.S32.HI R74, RZ, 0x18, R99 ;  /* 0x00000018ff4a7819 */ /* 0x000fe20000011463 */
[-C--:B------:R-:W-:Y:S01]  /*92a0*/  IMAD R59, R0, R72.reuse, R59 ;  /* 0x00000048003b7224 */ /* 0x080fe200078e023b */
[----:B------:R-:W-:Y:S01]  /*92b0*/  SHF.R.S32.HI R0, RZ, 0x18, R98 ;  /* 0x00000018ff007819 */ /* 0x000fe20000011462 */
[----:B------:R-:W-:Y:S01]  /*92c0*/  IMAD R56, R73, R72, R56 ;  /* 0x0000004849387224 */ /* 0x000fe200078e0238 */
[----:B------:R-:W-:Y:S01]  /*92d0*/  SHF.L.U32 R73, R99, 0x8, RZ ;  /* 0x0000000863497819 */ /* 0x000fe200000006ff */
[----:B------:R-:W-:Y:S01]  /*92e0*/  IMAD R58, R70, R62, RZ ;  /* 0x0000003e463a7224 */ /* 0x000fe200078e02ff */
[----:B------:R-:W-:Y:S01]  /*92f0*/  I2IP.S8.S32.SAT R113, R59, R54, RZ ;  /* 0x000000363b717239 */ /* 0x000fe200000014ff */
[----:B------:R-:W-:Y:S01]  /*9300*/  IMAD R57, R2, R72, R57 ;  /* 0x0000004802397224 */ /* 0x000fe200078e0239 */
[----:B------:R-:W-:Y:S01]  /*9310*/  SHF.L.U32 R2, R99, 0x10, RZ ;  /* 0x0000001063027819 */ /* 0x000fe200000006ff */
[C---:B------:R-:W-:Y:S01]  /*9320*/  IMAD R63, R70.reuse, R63, RZ ;  /* 0x0000003f463f7224 */ /* 0x040fe200078e02ff */
[----:B------:R-:W-:Y:S01]  /*9330*/  SHF.R.S32.HI R73, RZ, 0x18, R73 ;  /* 0x00000018ff497819 */ /* 0x000fe20000011449 */
[C---:B------:R-:W-:Y:S01]  /*9340*/  IMAD R60, R70.reuse, R64, RZ ;  /* 0x00000040463c7224 */ /* 0x040fe200078e02ff */
[----:B------:R-:W-:Y:S01]  /*9350*/  SHF.R.S32.HI R2, RZ, 0x18, R2 ;  /* 0x00000018ff027819 */ /* 0x000fe20000011402 */
[----:B------:R-:W-:Y:S01]  /*9360*/  IMAD R58, R75, R72, R58 ;  /* 0x000000484b3a7224 */ /* 0x000fe200078e023a */
[----:B------:R-:W-:Y:S01]  /*9370*/  I2IP.S8.S32.SAT R113, R53, R52, R113 ;  /* 0x0000003435717239 */ /* 0x000fe20000001471 */
[----:B------:R-:W-:Y:S02]  /*9380*/  IMAD R61, R70, R65, RZ ;  /* 0x00000041463d7224 */ /* 0x000fe400078e02ff */
[-C--:B------:R-:W-:Y:S02]  /*9390*/  IMAD R63, R0, R72.reuse, R63 ;  /* 0x00000048003f7224 */ /* 0x080fe400078e023f */
[----:B------:R-:W-:Y:S01]  /*93a0*/  IMAD R60, R3, R72, R60 ;  /* 0x00000048033c7224 */ /* 0x000fe200078e023c */
[----:B------:R-:W-:Y:S01]  /*93b0*/  @P6 SHF.L.U32 R3, R149, 0x1f, RZ ;  /* 0x0000001f95036819 */ /* 0x000fe200000006ff */
        /* <DEDUP_REMOVED lines=8> */
[----:B------:R-:W-:Y:S02]  /*9440*/  I2IP.S8.S32.SAT R115, R61, R60, R0 ;  /* 0x0000003c3d737239 */ /* 0x000fe40000001400 */
[----:B------:R-:W-:Y:S03]  /*9450*/  LEA R0, R150, UR44, 0x3 ;  /* 0x0000002c96007c11 */ /* 0x000fe6000f8e18ff */
        /* <DEDUP_REMOVED lines=9> */
[----:B------:R-:W-:Y:S02]  /*94f0*/  UIADD3 UR4, UP0, UPT, UR62, 0x680, URZ ;  /* 0x000006803e047890 */ /* 0x000fe4000ff1e0ff */
[----:B------:R-:W-:Y:S02]  /*9500*/  UIADD3 UR9, UPT, UPT, UR49, 0x40, URZ ;  /* 0x0000004031097890 */ /* 0x000fe4000fffe0ff */
[----:B------:R-:W-:Y:S02]  /*9510*/  UIADD3 UR8, UPT, UPT, UR44, 0xa200, URZ ;  /* 0x0000a2002c087890 */ /* 0x000fe4000fffe0ff */
[----:B------:R-:W-:Y:S01]  /*9520*/  UIADD3.X UR5, UPT, UPT, URZ, UR63, URZ, UP0, !UPT ;  /* 0x0000003fff057290 */ /* 0x000fe200087fe4ff */
[----:B------:R-:W-:Y:S01]  /*9530*/  UMOV UR10, UR50 ;  /* 0x00000032000a7c82 */ /* 0x000fe20008000000 */
[----:B------:R-:W-:Y:S07]  /*9540*/  UMOV UR11, UR36 ;  /* 0x00000024000b7c82 */ /* 0x000fee0008000000 */
[----:B------:R2:W-:Y:S01]  /*9550*/  UTMASTG.3D [UR8], [UR4] ;  /* 0x00000008040073b5 */ /* 0x0005e20008010000 */
[----:B------:R0:W-:Y:S01]  /*9560*/  UTMACMDFLUSH ;  /* 0x00000000000079b7 */ /* 0x0001e20000000000 */
[----:B--2---:R-:W-:Y:S04]  /*9570*/  DEPBAR.LE SB0, 0x1 ;  /* 0x000080400000791a */ /* 0x004fe80000000000 */
.L_x_131:
[----:B------:R-:W-:Y:S05]  /*9580*/  BSYNC.RECONVERGENT B0 ;  /* 0x0000000000007941 */ /* 0x000fea0003800200 */
.L_x_130:
        /* <DEDUP_REMOVED lines=16> */
.L_x_135:
[----:B------:R-:W-:Y:S05]  /*9690*/  BSYNC B0 ;  /* 0x0000000000007941 */ /* 0x000fea0003800000 */
.L_x_134:
        /* <DEDUP_REMOVED lines=20> */
.L_x_133:
[----:B------:R-:W-:Y:S05]  /*97e0*/  BSYNC B1 ;  /* 0x0000000000017941 */ /* 0x000fea0003800000 */
.L_x_132:
        /* <DEDUP_REMOVED lines=21> */
.L_x_137:
        /* <DEDUP_REMOVED lines=8> */
[----:B------:R-:W-:Y:S01]  /*99c0*/  ISETP.NE.AND P0, PT, R157, RZ, PT ;  /* 0x000000ff9d00720c */ /* 0x000fe20003f05270 */
[----:B------:R-:W2:Y:S01]  /*99d0*/  LDTM.x64 R4, tmem[UR4+0x80] ;  /* 0x00008004000479ee */ /* 0x000ea20008340000 */
[----:B------:R-:W-:Y:S01]  /*99e0*/  ISETP.NE.AND P6, PT, R106, RZ, PT ;  /* 0x000000ff6a00720c */ /* 0x000fe20003fc5270 */
[C---:B--2---:R-:W-:Y:S02]  /*99f0*/  IMAD R0, R70.reuse, R4, RZ ;  /* 0x0000000446007224 */ /* 0x044fe400078e02ff */
[C---:B------:R-:W-:Y:S02]  /*9a00*/  IMAD R3, R70.reuse, R6, RZ ;  /* 0x0000000646037224 */ /* 0x040fe400078e02ff */
[C---:B------:R-:W-:Y:S02]  /*9a10*/  IMAD R4, R70.reuse, R8, RZ ;  /* 0x0000000846047224 */ /* 0x040fe400078e02ff */
[C---:B------:R-:W-:Y:S02]  /*9a20*/  IMAD R6, R70.reuse, R10, RZ ;  /* 0x0000000a46067224 */ /* 0x040fe400078e02ff */
[C---:B------:R-:W-:Y:S02]  /*9a30*/  IMAD R2, R70.reuse, R5, RZ ;  /* 0x0000000546027224 */ /* 0x040fe400078e02ff */
[C---:B------:R-:W-:Y:S02]  /*9a40*/  IMAD R8, R70.reuse, R12, RZ ;  /* 0x0000000c46087224 */ /* 0x040fe400078e02ff */
[C---:B------:R-:W-:Y:S02]  /*9a50*/  IMAD R10, R70.reuse, R14, RZ ;  /* 0x0000000e460a7224 */ /* 0x040fe400078e02ff */
[C---:B------:R-:W-:Y:S02]  /*9a60*/  IMAD R5, R70.reuse, R9, RZ ;  /* 0x0000000946057224 */ /* 0x040fe400078e02ff */
[----:B------:R-:W-:Y:S01]  /*9a70*/  IMAD R0, R73, R72, R0 ;  /* 0x0000004849007224 */ /* 0x000fe200078e0200 */
[----:B------:R-:W-:Y:S01]  /*9a80*/  SHF.L.U32 R73, R81, 0x8, RZ ;  /* 0x0000000851497819 */ /* 0x000fe200000006ff */
[C---:B------:R-:W-:Y:S02]  /*9a90*/  IMAD R12, R70.reuse, R16, RZ ;  /* 0x00000010460c7224 */ /* 0x040fe400078e02ff */
[C---:B------:R-:W-:Y:S01]  /*9aa0*/  IMAD R14, R70.reuse, R18, RZ ;  /* 0x00000012460e7224 */ /* 0x040fe200078e02ff */
[----:B------:R-:W-:Y:S01]  /*9ab0*/  SHF.R.S32.HI R73, RZ, 0x18, R73 ;  /* 0x00000018ff497819 */ /* 0x000fe20000011449 */
[C---:B------:R-:W-:Y:S02]  /*9ac0*/  IMAD R9, R70.reuse, R13, RZ ;  /* 0x0000000d46097224 */ /* 0x040fe400078e02ff */
[C---:B------:R-:W-:Y:S02]  /*9ad0*/  IMAD R16, R70.reuse, R20, RZ ;  /* 0x0000001446107224 */ /* 0x040fe400078e02ff */
[C---:B------:R-:W-:Y:S02]  /*9ae0*/  IMAD R18, R70.reuse, R22, RZ ;  /* 0x0000001646127224 */ /* 0x040fe400078e02ff */
[C---:B------:R-:W-:Y:S02]  /*9af0*/  IMAD R13, R70.reuse, R17, RZ ;  /* 0x00000011460d7224 */ /* 0x040fe400078e02ff */
[C---:B------:R-:W-:Y:S02]  /*9b00*/  IMAD R20, R70.reuse, R24, RZ ;  /* 0x0000001846147224 */ /* 0x040fe400078e02ff */
[C---:B------:R-:W-:Y:S02]  /*9b10*/  IMAD R22, R70.reuse, R26, RZ ;  /* 0x0000001a46167224 */ /* 0x040fe400078e02ff */
[----:B------:R-:W-:Y:S02]  /*9b20*/  IMAD R2, R75, R72, R2 ;  /* 0x000000484b027224 */ /* 0x000fe400078e0202 */
[C---:B------:R-:W-:Y:S02]  /*9b30*/  IMAD R17, R70.reuse, R21, RZ ;  /* 0x0000001546117224 */ /* 0x040fe400078e02ff */
        /* <DEDUP_REMOVED lines=18> */
[C---:B------:R-:W-:Y:S01]  /*9c60*/  IMAD R60, R70.reuse, R64, RZ ;  /* 0x00000040463c7224 */ /* 0x040fe200078e02ff */
[----:B------:R-:W-:Y:S01]  /*9c70*/  SHF.R.S32.HI R64, RZ, 0x18, R80 ;  /* 0x00000018ff407819 */ /* 0x000fe20000011450 */
[C---:B------:R-:W-:Y:S02]  /*9c80*/  IMAD R26, R70.reuse, R30, RZ ;  /* 0x0000001e461a7224 */ /* 0x040fe400078e02ff */
[C---:B------:R-:W-:Y:S02]  /*9c90*/  IMAD R30, R70.reuse, R34, RZ ;  /* 0x00000022461e7224 */ /* 0x040fe400078e02ff */
[C---:B------:R-:W-:Y:S02]  /*9ca0*/  IMAD R57, R70.reuse, R61, RZ ;  /* 0x0000003d46397224 */ /* 0x040fe400078e02ff */
[C---:B------:R-:W-:Y:S01]  /*9cb0*/  IMAD R61, R70.reuse, R65, RZ ;  /* 0x00000041463d7224 */ /* 0x040fe200078e02ff */
[C---:B------:R-:W-:Y:S01]  /*9cc0*/  PRMT R65, R81.reuse, 0x8880, RZ ;  /* 0x0000888051417816 */ /* 0x040fe200000000ff */
[C---:B------:R-:W-:Y:S02]  /*9cd0*/  IMAD R34, R70.reuse, R38, RZ ;  /* 0x0000002646227224 */ /* 0x040fe400078e02ff */
[----:B------:R-:W-:Y:S02]  /*9ce0*/  IMAD R38, R70, R42, RZ ;  /* 0x0000002a46267224 */ /* 0x000fe400078e02ff */
[----:B------:R-:W-:Y:S01]  /*9cf0*/  IMAD R3, R74, R72, R3 ;  /* 0x000000484a037224 */ /* 0x000fe200078e0203 */
[----:B------:R-:W-:Y:S01]  /*9d00*/  SHF.R.S32.HI R74, RZ, 0x18, R81 ;  /* 0x00000018ff4a7819 */ /* 0x000fe20000011451 */
[C---:B------:R-:W-:Y:S02]  /*9d10*/  IMAD R42, R70.reuse, R46, RZ ;  /* 0x0000002e462a7224 */ /* 0x040fe400078e02ff */
[C---:B------:R-:W-:Y:S02]  /*9d20*/  IMAD R46, R70.reuse, R50, RZ ;  /* 0x00000032462e7224 */ /* 0x040fe400078e02ff */
[C---:B------:R-:W-:Y:S02]  /*9d30*/  IMAD R51, R70.reuse, R51, RZ ;  /* 0x0000003346337224 */ /* 0x040fe400078e02ff */
[C---:B------:R-:W-:Y:S02]  /*9d40*/  IMAD R50, R70.reuse, R54, RZ ;  /* 0x0000003646327224 */ /* 0x040fe400078e02ff */
[C---:B------:R-:W-:Y:S02]  /*9d50*/  IMAD R54, R70.reuse, R58, RZ ;  /* 0x0000003a46367224 */ /* 0x040fe400078e02ff */
[C---:B------:R-:W-:Y:S02]  /*9d60*/  IMAD R58, R70.reuse, R62, RZ ;  /* 0x0000003e463a7224 */ /* 0x040fe400078e02ff */
[C---:B------:R-:W-:Y:S01]  /*9d70*/  IMAD R62, R70.reuse, R66, RZ ;  /* 0x00000042463e7224 */ /* 0x040fe200078e02ff */
[----:B------:R-:W-:Y:S01]  /*9d80*/  SHF.L.U32 R66, R81, 0x10, RZ ;  /* 0x0000001051427819 */ /* 0x000fe200000006ff */
[C---:B------:R-:W-:Y:S02]  /*9d90*/  IMAD R7, R70.reuse, R7, RZ ;  /* 0x0000000746077224 */ /* 0x040fe400078e02ff */
[----:B------:R-:W-:Y:S01]  /*9da0*/  IMAD R11, R70, R11, RZ ;  /* 0x0000000b460b7224 */ /* 0x000fe200078e02ff */
[----:B------:R-:W-:Y:S01]  /*9db0*/  SHF.R.S32.HI R66, RZ, 0x18, R66 ;  /* 0x00000018ff427819 */ /* 0x000fe20000011442 */
[-C--:B------:R-:W-:Y:S01]  /*9dc0*/  IMAD R7, R64, R72.reuse, R7 ;  /* 0x0000004840077224 */ /* 0x080fe200078e0207 */
[C---:B------:R-:W-:Y:S01]  /*9dd0*/  PRMT R64, R82.reuse, 0x8880, RZ ;  /* 0x0000888052407816 */ /* 0x040fe200000000ff */
[-C--:B------:R-:W-:Y:S01]  /*9de0*/  IMAD R4, R65, R72.reuse, R4 ;  /* 0x0000004841047224 */ /* 0x080fe200078e0204 */
[----:B------:R-:W-:Y:S01]  /*9df0*/  SHF.L.U32 R65, R82, 0x10, RZ ;  /* 0x0000001052417819 */ /* 0x000fe200000006ff */
[-C--:B------:R-:W-:Y:S02]  /*9e00*/  IMAD R5, R66, R72.reuse, R5 ;  /* 0x0000004842057224 */ /* 0x080fe400078e0205 */
[-C--:B------:R-:W-:Y:S01]  /*9e10*/  IMAD R6, R73, R72.reuse, R6 ;  /* 0x0000004849067224 */ /* 0x080fe200078e0206 */
[----:B------:R-:W-:Y:S01]  /*9e20*/  I2IP.S8.S32.SAT R73, R7, R3, RZ ;  /* 0x0000000307497239 */ /* 0x000fe200000014ff */
[----:B------:R-:W-:Y:S01]  /*9e30*/  IMAD R11, R74, R72, R11 ;  /* 0x000000484a0b7224 */ /* 0x000fe200078e020b */
[----:B------:R-:W-:Y:S01]  /*9e40*/  SHF.L.U32 R7, R82, 0x8, RZ ;  /* 0x0000000852077819 */ /* 0x000fe200000006ff */
[C---:B------:R-:W-:Y:S01]  /*9e50*/  IMAD R15, R70.reuse, R15, RZ ;  /* 0x0000000f460f7224 */ /* 0x040fe200078e02ff */
[----:B------:R-:W-:Y:S01]  /*9e60*/  MOV R3, R64 ;  /* 0x0000004000037202 */ /* 0x000fe20000000f00 */
[C---:B------:R-:W-:Y:S01]  /*9e70*/  IMAD R19, R70.reuse, R19, RZ ;  /* 0x0000001346137224 */ /* 0x040fe200078e02ff */
[----:B------:R-:W-:Y:S01]  /*9e80*/  I2IP.S8.S32.SAT R11, R11, R6, RZ ;  /* 0x000000060b0b7239 */ /* 0x000fe200000014ff */
[C---:B------:R-:W-:Y:S01]  /*9e90*/  IMAD R23, R70.reuse, R23, RZ ;  /* 0x0000001746177224 */ /* 0x040fe200078e02ff */
[----:B------:R-:W-:Y:S01]  /*9ea0*/  SHF.R.S32.HI R6, RZ, 0x18, R65 ;  /* 0x00000018ff067819 */ /* 0x000fe20000011441 */
[----:B------:R-:W-:Y:S01]  /*9eb0*/  IMAD R8, R3, R72, R8 ;  /* 0x0000004803087224 */ /* 0x000fe200078e0208 */
[----:B------:R-:W-:Y:S01]  /*9ec0*/  SHF.R.S32.HI R7, RZ, 0x18, R7 ;  /* 0x00000018ff077819 */ /* 0x000fe20000011407 */
[----:B------:R-:W-:Y:S01]  /*9ed0*/  IMAD R27, R70, R27, RZ ;  /* 0x0000001b461b7224 */ /* 0x000fe200078e02ff */
[----:B-1----:R-:W-:Y:S01]  /*9ee0*/  I2IP.S8.S32.SAT R88, R2, R0, R73 ;  /* 0x0000000002587239 */ /* 0x002fe20000001449 */
[-C--:B------:R-:W-:Y:S01]  /*9ef0*/  IMAD R9, R6, R72.reuse, R9 ;  /* 0x0000004806097224 */ /* 0x080fe200078e0209 */
[----:B------:R-:W-:Y:S01]  /*9f00*/  SHF.L.U32 R2, R83, 0x10, RZ ;  /* 0x0000001053027819 */ /* 0x000fe200000006ff */
[----:B------:R-:W-:Y:S01]  /*9f10*/  IMAD R10, R7, R72, R10 ;  /* 0x00000048070a7224 */ /* 0x000fe200078e020a */
[----:B------:R-:W-:Y:S01]  /*9f20*/  SHF.R.S32.HI R0, RZ, 0x18, R82 ;  /* 0x00000018ff007819 */ /* 0x000fe20000011452 */
[C---:B------:R-:W-:Y:S01]  /*9f30*/  IMAD R31, R70.reuse, R31, RZ ;  /* 0x0000001f461f7224 */ /* 0x040fe200078e02ff */
[----:B------:R-:W-:Y:S01]  /*9f40*/  I2IP.S8.S32.SAT R89, R5, R4, R11 ;  /* 0x0000000405597239 */ /* 0x000fe2000000140b */
[----:B------:R-:W-:Y:S01]  /*9f50*/  IMAD R35, R70, R35, RZ ;  /* 0x0000002346237224 */ /* 0x000fe200078e02ff */
[C---:B------:R-:W-:Y:S01]  /*9f60*/  PRMT R3, R83.reuse, 0x8880, RZ ;  /* 0x0000888053037816 */ /* 0x040fe200000000ff */
[-C--:B------:R-:W-:Y:S01]  /*9f70*/  IMAD R15, R0, R72.reuse, R15 ;  /* 0x00000048000f7224 */ /* 0x080fe200078e020f */
[----:B------:R-:W-:Y:S01]  /*9f80*/  SHF.L.U32 R5, R83, 0x8, RZ ;  /* 0x0000000853057819 */ /* 0x000fe200000006ff */
[C---:B------:R-:W-:Y:S01]  /*9f90*/  IMAD R39, R70.reuse, R39, RZ ;  /* 0x0000002746277224 */ /* 0x040fe200078e02ff */
[----:B------:R-:W-:Y:S01]  /*9fa0*/  SHF.R.S32.HI R2, RZ, 0x18, R2 ;  /* 0x00000018ff027819 */ /* 0x000fe20000011402 */
[-C--:B------:R-:W-:Y:S01]  /*9fb0*/  IMAD R12, R3, R72.reuse, R12 ;  /* 0x00000048030c7224 */ /* 0x080fe200078e020c */
[----:B------:R-:W-:Y:S01]  /*9fc0*/  SHF.R.S32.HI R5, RZ, 0x18, R5 ;  /* 0x00000018ff057819 */ /* 0x000fe20000011405 */
[----:B------:R-:W-:Y:S01]  /*9fd0*/  IMAD R43, R70, R43, RZ ;  /* 0x0000002b462b7224 */ /* 0x000fe200078e02ff */
[----:B------:R-:W-:Y:S01]  /*9fe0*/  SHF.R.S32.HI R4, RZ, 0x18, R83 ;  /* 0x00000018ff047819 */ /* 0x000fe20000011453 */
[-C--:B------:R-:W-:Y:S01]  /*9ff0*/  IMAD R13, R2, R72.reuse, R13 ;  /* 0x00000048020d7224 */ /* 0x080fe200078e020d */
[C---:B------:R-:W-:Y:S01]  /*a000*/  SHF.L.U32 R0, R84.reuse, 0x10, RZ ;  /* 0x0000001054007819 */ /* 0x040fe200000006ff */
[-C--:B------:R-:W-:Y:S01]  /*a010*/  IMAD R14, R5, R72.reuse, R14 ;  /* 0x00000048050e7224 */ /* 0x080fe200078e020e */
[C---:B------:R-:W-:Y:S01]  /*a020*/  PRMT R3, R84.reuse, 0x8880, RZ ;  /* 0x0000888054037816 */ /* 0x040fe200000000ff */
[----:B------:R-:W-:Y:S01]  /*a030*/  IMAD.SHL.U32 R2, R84, 0x100, RZ ;  /* 0x0000010054027824 */ /* 0x000fe200078e00ff */
[----:B------:R-:W-:Y:S01]  /*a040*/  SHF.R.S32.HI R0, RZ, 0x18, R0 ;  /* 0x00000018ff007819 */ /* 0x000fe20000011400 */
[-C--:B------:R-:W-:Y:S01]  /*a050*/  IMAD R19, R4, R72.reuse, R19 ;  /* 0x0000004804137224 */ /* 0x080fe200078e0213 */
[----:B------:R-:W-:Y:S01]  /*a060*/  SHF.L.U32 R4, R85, 0x10, RZ ;  /* 0x0000001055047819 */ /* 0x000fe200000006ff */
[-C--:B------:R-:W-:Y:S01]  /*a070*/  IMAD R16, R3, R72.reuse, R16 ;  /* 0x0000004803107224 */ /* 0x080fe200078e0210 */
[----:B------:R-:W-:Y:S01]  /*a080*/  SHF.R.S32.HI R5, RZ, 0x18, R2 ;  /* 0x00000018ff057819 */ /* 0x000fe20000011402 */
[-C--:B------:R-:W-:Y:S01]  /*a090*/  IMAD R17, R0, R72.reuse, R17 ;  /* 0x0000004800117224 */ /* 0x080fe200078e0211 */
[----:B------:R-:W-:Y:S01]  /*a0a0*/  SHF.R.S32.HI R0, RZ, 0x18, R84 ;  /* 0x00000018ff007819 */ /* 0x000fe20000011454 */
[----:B------:R-:W-:Y:S01]  /*a0b0*/  IMAD R47, R70, R47, RZ ;  /* 0x0000002f462f7224 */ /* 0x000fe200078e02ff */
[----:B------:R-:W-:Y:S01]  /*a0c0*/  PRMT R3, R85, 0x8880, RZ ;  /* 0x0000888055037816 */ /* 0x000fe200000000ff */
[-C--:B------:R-:W-:Y:S01]  /*a0d0*/  IMAD R18, R5, R72.reuse, R18 ;  /* 0x0000004805127224 */ /* 0x080fe200078e0212 */
[----:B------:R-:W-:Y:S01]  /*a0e0*/  SHF.L.U32 R2, R85, 0x8, RZ ;  /* 0x0000000855027819 */ /* 0x000fe200000006ff */
[-C--:B------:R-:W-:Y:S01]  /*a0f0*/  IMAD R23, R0, R72.reuse, R23 ;  /* 0x0000004800177224 */ /* 0x080fe200078e0217 */
        /* <DEDUP_REMOVED lines=8> */
[----:B------:R-:W-:Y:S01]  /*a180*/  PRMT R3, R86, 0x8880, RZ ;  /* 0x0000888056037816 */ /* 0x000fe200000000ff */
        /* <DEDUP_REMOVED lines=9> */
[----:B------:R-:W-:Y:S01]  /*a220*/  SHF.L.U32 R0, R87, 0x10, RZ ;  /* 0x0000001057007819 */ /* 0x000fe200000006ff */
[-C--:B------:R-:W-:Y:S01]  /*a230*/  IMAD R26, R5, R72.reuse, R26 ;  /* 0x00000048051a7224 */ /* 0x080fe200078e021a */
[C---:B------:R-:W-:Y:S01]  /*a240*/  PRMT R3, R87.reuse, 0x8880, RZ ;  /* 0x0000888057037816 */ /* 0x040fe200000000ff */
[-C--:B------:R-:W-:Y:S01]  /*a250*/  IMAD R31, R2, R72.reuse, R31 ;  /* 0x00000048021f7224 */ /* 0x080fe200078e021f */
[----:B------:R-:W-:Y:S01]  /*a260*/  SHF.L.U32 R2, R87, 0x8, RZ ;  /* 0x0000000857027819 */ /* 0x000fe200000006ff */
[----:B------:R-:W-:Y:S01]  /*a270*/  IMAD R67, R70, R67, RZ ;  /* 0x0000004346437224 */ /* 0x000fe200078e02ff */
[----:B------:R-:W-:Y:S01]  /*a280*/  SHF.R.S32.HI R0, RZ, 0x18, R0 ;  /* 0x00000018ff007819 */ /* 0x000fe20000011400 */
[-C--:B------:R-:W-:Y:S01]  /*a290*/  IMAD R28, R3, R72.reuse, R28 ;  /* 0x00000048031c7224 */ /* 0x080fe200078e021c */
[----:B------:R-:W-:Y:S02]  /*a2a0*/  SHF.R.S32.HI R5, RZ, 0x18, R2 ;  /* 0x00000018ff057819 */ /* 0x000fe40000011402 */
[----:B------:R-:W-:Y:S01]  /*a2b0*/  SHF.R.S32.HI R2, RZ, 0x18, R87 ;  /* 0x00000018ff027819 */ /* 0x000fe20000011457 */
[-C--:B------:R-:W-:Y:S01]  /*a2c0*/  IMAD R29, R0, R72.reuse, R29 ;  /* 0x00000048001d7224 */ /* 0x080fe200078e021d */
[C---:B------:R-:W-:Y:S01]  /*a2d0*/  PRMT R3, R92.reuse, 0x8880, RZ ;  /* 0x000088805c037816 */ /* 0x040fe200000000ff */
[----:B------:R-:W-:Y:S01]  /*a2e0*/  IMAD.U32 R0, R92, 0x10000, RZ ;  /* 0x000100005c007824 */ /* 0x000fe200078e00ff */
[----:B------:R-:W-:Y:S01]  /*a2f0*/  SHF.L.U32 R4, R93, 0x10, RZ ;  /* 0x000000105d047819 */ /* 0x000fe200000006ff */
[----:B------:R-:W-:Y:S01]  /*a300*/  IMAD R30, R5, R72, R30 ;  /* 0x00000048051e7224 */ /* 0x000fe200078e021e */
[----:B------:R-:W-:Y:S01]  /*a310*/  I2IP.S8.S32.SAT R10, R15, R10, RZ ;  /* 0x0000000a0f0a7239 */ /* 0x000fe200000014ff */
[-C--:B------:R-:W-:Y:S01]  /*a320*/  IMAD R35, R2, R72.reuse, R35 ;  /* 0x0000004802237224 */ /* 0x080fe200078e0223 */
[----:B------:R-:W-:Y:S01]  /*a330*/  SHF.L.U32 R2, R92, 0x8, RZ ;  /* 0x000000085c027819 */ /* 0x000fe200000006ff */
[-C--:B------:R-:W-:Y:S01]  /*a340*/  IMAD R32, R3, R72.reuse, R32 ;  /* 0x0000004803207224 */ /* 0x080fe200078e0220 */
[----:B------:R-:W-:Y:S02]  /*a350*/  SHF.R.S32.HI R0, RZ, 0x18, R0 ;  /* 0x00000018ff007819 */ /* 0x000fe40000011400 */
[----:B------:R-:W-:Y:S02]  /*a360*/  SHF.R.S32.HI R5, RZ, 0x18, R2 ;  /* 0x00000018ff057819 */ /* 0x000fe40000011402 */
[----:B------:R-:W-:Y:S01]  /*a370*/  PRMT R3, R93, 0x8880, RZ ;  /* 0x000088805d037816 */ /* 0x000fe200000000ff */
[-C--:B------:R-:W-:Y:S01]  /*a380*/  IMAD R33, R0, R72.reuse, R33 ;  /* 0x0000004800217224 */ /* 0x080fe200078e0221 */
[----:B------:R-:W-:Y:S01]  /*a390*/  SHF.R.S32.HI R0, RZ, 0x18, R92 ;  /* 0x00000018ff007819 */ /* 0x000fe2000001145c */
[----:B------:R-:W-:Y:S01]  /*a3a0*/  IMAD R34, R5, R72, R34 ;  /* 0x0000004805227224 */ /* 0x000fe200078e0222 */
[----:B------:R-:W-:Y:S02]  /*a3b0*/  SHF.L.U32 R2, R93, 0x8, RZ ;  /* 0x000000085d027819 */ /* 0x000fe400000006ff */
[----:B------:R-:W-:Y:S01]  /*a3c0*/  I2IP.S8.S32.SAT R14, R19, R14, RZ ;  /* 0x0000000e130e7239 */ /* 0x000fe200000014ff */
[-C--:B------:R-:W-:Y:S01]  /*a3d0*/  IMAD R39, R0, R72.reuse, R39 ;  /* 0x0000004800277224 */ /* 0x080fe200078e0227 */
[----:B------:R-:W-:Y:S01]  /*a3e0*/  SHF.R.S32.HI R0, RZ, 0x18, R4 ;  /* 0x00000018ff007819 */ /* 0x000fe20000011404 */
[-C--:B------:R-:W-:Y:S01]  /*a3f0*/  IMAD R36, R3, R72.reuse, R36 ;  /* 0x0000004803247224 */ /* 0x080fe200078e0224 */
[----:B------:R-:W-:Y:S02]  /*a400*/  SHF.R.S32.HI R5, RZ, 0x18, R2 ;  /* 0x00000018ff057819 */ /* 0x000fe40000011402 */
[----:B------:R-:W-:Y:S01]  /*a410*/  SHF.L.U32 R2, R94, 0x10, RZ ;  /* 0x000000105e027819 */ /* 0x000fe200000006ff */
[-C--:B------:R-:W-:Y:S01]  /*a420*/  IMAD R37, R0, R72.reuse, R37 ;  /* 0x0000004800257224 */ /* 0x080fe200078e0225 */
[----:B------:R-:W-:Y:S01]  /*a430*/  SHF.R.S32.HI R0, RZ, 0x18, R93 ;  /* 0x00000018ff007819 */ /* 0x000fe2000001145d */
[-C--:B------:R-:W-:Y:S01]  /*a440*/  IMAD R38, R5, R72.reuse, R38 ;  /* 0x0000004805267224 */ /* 0x080fe200078e0226 */
[C---:B------:R-:W-:Y:S02]  /*a450*/  PRMT R3, R94.reuse, 0x8880, RZ ;  /* 0x000088805e037816 */ /* 0x040fe400000000ff */
[----:B------:R-:W-:Y:S01]  /*a460*/  SHF.L.U32 R5, R94, 0x8, RZ ;  /* 0x000000085e057819 */ /* 0x000fe200000006ff */
[-C--:B------:R-:W-:Y:S01]  /*a470*/  IMAD R43, R0, R72.reuse, R43 ;  /* 0x00000048002b7224 */ /* 0x080fe200078e022b */
[----:B------:R-:W-:Y:S01]  /*a480*/  SHF.R.S32.HI R2, RZ, 0x18, R2 ;  /* 0x00000018ff027819 */ /* 0x000fe20000011402 */
[-C--:B------:R-:W-:Y:S01]  /*a490*/  IMAD R40, R3, R72.reuse, R40 ;  /* 0x0000004803287224 */ /* 0x080fe200078e0228 */
[----:B------:R-:W-:Y:S02]  /*a4a0*/  SHF.R.S32.HI R5, RZ, 0x18, R5 ;  /* 0x00000018ff057819 */ /* 0x000fe40000011405 */
[----:B------:R-:W-:Y:S01]  /*a4b0*/  SHF.R.S32.HI R4, RZ, 0x18, R94 ;  /* 0x00000018ff047819 */ /* 0x000fe2000001145e */
[-C--:B------:R-:W-:Y:S01]  /*a4c0*/  IMAD R41, R2, R72.reuse, R41 ;  /* 0x0000004802297224 */ /* 0x080fe200078e0229 */
[----:B------:R-:W-:Y:S01]  /*a4d0*/  SHF.L.U32 R0, R95, 0x10, RZ ;  /* 0x000000105f007819 */ /* 0x000fe200000006ff */
[-C--:B------:R-:W-:Y:S01]  /*a4e0*/  IMAD R42, R5, R72.reuse, R42 ;  /* 0x00000048052a7224 */ /* 0x080fe200078e022a */
[C---:B------:R-:W-:Y:S01]  /*a4f0*/  PRMT R3, R95.reuse, 0x8880, RZ ;  /* 0x000088805f037816 */ /* 0x040fe200000000ff */
[-C--:B------:R-:W-:Y:S01]  /*a500*/  IMAD R47, R4, R72.reuse, R47 ;  /* 0x00000048042f7224 */ /* 0x080fe200078e022f */
[----:B------:R-:W-:Y:S02]  /*a510*/  SHF.L.U32 R2, R95, 0x8, RZ ;  /* 0x000000085f027819 */ /* 0x000fe400000006ff */
[----:B------:R-:W-:Y:S01]  /*a520*/  SHF.R.S32.HI R0, RZ, 0x18, R0 ;  /* 0x00000018ff007819 */ /* 0x000fe20000011400 */
[-C--:B------:R-:W-:Y:S01]  /*a530*/  IMAD R44, R3, R72.reuse, R44 ;  /* 0x00000048032c7224 */ /* 0x080fe200078e022c */
[----:B------:R-:W-:Y:S02]  /*a540*/  SHF.R.S32.HI R5, RZ, 0x18, R2 ;  /* 0x00000018ff057819 */ /* 0x000fe40000011402 */
[----:B------:R-:W-:Y:S01]  /*a550*/  SHF.R.S32.HI R2, RZ, 0x18, R95 ;  /* 0x00000018ff027819 */ /* 0x000fe2000001145f */
[-C--:B------:R-:W-:Y:S01]  /*a560*/  IMAD R45, R0, R72.reuse, R45 ;  /* 0x00000048002d7224 */ /* 0x080fe200078e022d */
[----:B------:R-:W-:Y:S01]  /*a570*/  PRMT R3, R96, 0x8880, RZ ;  /* 0x0000888060037816 */ /* 0x000fe200000000ff */
[-C--:B------:R-:W-:Y:S01]  /*a580*/  IMAD R46, R5, R72.reuse, R46 ;  /* 0x00000048052e7224 */ /* 0x080fe200078e022e */
[C---:B------:R-:W-:Y:S01]  /*a590*/  SHF.L.U32 R4, R97.reuse, 0x10, RZ ;  /* 0x0000001061047819 */ /* 0x040fe200000006ff */
[-C--:B------:R-:W-:Y:S01]  /*a5a0*/  IMAD R51, R2, R72.reuse, R51 ;  /* 0x0000004802337224 */ /* 0x080fe200078e0233 */
[----:B------:R-:W-:Y:S01]  /*a5b0*/  SHF.R.S32.HI R2, RZ, 0x18, R96 ;  /* 0x00000018ff027819 */ /* 0x000fe20000011460 */
[C---:B------:R-:W-:Y:S01]  /*a5c0*/  IMAD.U32 R0, R96.reuse, 0x10000, RZ ;  /* 0x0001000060007824 */ /* 0x040fe200078e00ff */
[----:B------:R-:W-:Y:S01]  /*a5d0*/  PRMT R5, R97, 0x8880, RZ ;  /* 0x0000888061057816 */ /* 0x000fe200000000ff */
[-C--:B------:R-:W-:Y:S01]  /*a5e0*/  IMAD R48, R3, R72.reuse, R48 ;  /* 0x0000004803307224 */ /* 0x080fe200078e0230 */
[----:B------:R-:W-:Y:S02]  /*a5f0*/  SHF.L.U32 R3, R96, 0x8, RZ ;  /* 0x0000000860037819 */ /* 0x000fe400000006ff */
[----:B------:R-:W-:Y:S02]  /*a600*/  SHF.R.S32.HI R0, RZ, 0x18, R0 ;  /* 0x00000018ff007819 */ /* 0x000fe40000011400 */
[----:B------:R-:W-:Y:S02]  /*a610*/  SHF.R.S32.HI R3, RZ, 0x18, R3 ;  /* 0x00000018ff037819 */ /* 0x000fe40000011403 */
[----:B------:R-:W-:Y:S01]  /*a620*/  SHF.R.S32.HI R4, RZ, 0x18, R4 ;  /* 0x00000018ff047819 */ /* 0x000fe20000011404 */
[-C--:B------:R-:W-:Y:S01]  /*a630*/  IMAD R49, R0, R72.reuse, R49 ;  /* 0x0000004800317224 */ /* 0x080fe200078e0231 */
[----:B------:R-:W-:Y:S01]  /*a640*/  SHF.R.S32.HI R0, RZ, 0x18, R97 ;  /* 0x00000018ff007819 */ /* 0x000fe20000011461 */
[-C--:B------:R-:W-:Y:S01]  /*a650*/  IMAD R50, R3, R72.reuse, R50 ;  /* 0x0000004803327224 */ /* 0x080fe200078e0232 */
[----:B------:R-:W-:Y:S01]  /*a660*/  SHF.L.U32 R3, R97, 0x8, RZ ;  /* 0x0000000861037819 */ /* 0x000fe200000006ff */
[-C--:B------:R-:W-:Y:S01]  /*a670*/  IMAD R55, R2, R72.reuse, R55 ;  /* 0x0000004802377224 */ /* 0x080fe200078e0237 */
        /* <DEDUP_REMOVED lines=8> */
[----:B------:R-:W-:Y:S01]  /*a700*/  IMAD R59, R0, R72, R59 ;  /* 0x00000048003b7224 */ /* 0x000fe200078e023b */
[----:B------:R-:W-:Y:S01]  /*a710*/  I2IP.S8.S32.SAT R18, R23, R18, RZ ;  /* 0x0000001217127239 */ /* 0x000fe200000014ff */
[----:B------:R-:W-:Y:S01]  /*a720*/  IMAD R56, R5, R72, R56 ;  /* 0x0000004805387224 */ /* 0x000fe200078e0238 */
[----:B------:R-:W-:Y:S01]  /*a730*/  I2IP.S8.S32.SAT R90, R9, R8, R10 ;  /* 0x00000008095a7239 */ /* 0x000fe2000000140a */
[----:B------:R-:W-:Y:S01]  /*a740*/  IMAD R57, R2, R72, R57 ;  /* 0x0000004802397224 */ /* 0x000fe200078e0239 */
[----:B------:R-:W-:Y:S02]  /*a750*/  I2IP.S8.S32.SAT R91, R13, R12, R14 ;  /* 0x0000000c0d5b7239 */ /* 0x000fe4000000140e */
[----:B------:R-:W-:Y:S02]  /*a760*/  SHF.R.S32.HI R7, RZ, 0x18, R7 ;  /* 0x00000018ff077819 */ /* 0x000fe40000011407 */
[----:B------:R-:W-:Y:S01]  /*a770*/  SHF.L.U32 R2, R99, 0x10, RZ ;  /* 0x0000001063027819 */ /* 0x000fe200000006ff */
[----:B------:R1:W-:Y:S01]  /*a780*/  STS.128 [R135+UR44+0x8200], R88 ;  /* 0x0082005887007988 */ /* 0x0003e20008000c2c */
[----:B------:R-:W-:Y:S01]  /*a790*/  SHF.R.S32.HI R0, RZ, 0x18, R98 ;  /* 0x00000018ff007819 */ /* 0x000fe20000011462 */
[----:B------:R-:W-:Y:S01]  /*a7a0*/  IMAD R58, R7, R72, R58 ;  /* 0x00000048073a7224 */ /* 0x000fe200078e023a */
[----:B------:R-:W-:Y:S02]  /*a7b0*/  I2IP.S8.S32.SAT R16, R17, R16, R18 ;  /* 0x0000001011107239 */ /* 0x000fe40000001412 */
[----:B------:R-:W-:Y:S01]  /*a7c0*/  I2IP.S8.S32.SAT R17, R27, R22, RZ ;  /* 0x000000161b117239 */ /* 0x000fe200000014ff */
[----:B------:R-:W-:Y:S01]  /*a7d0*/  IMAD R63, R0, R72, R63 ;  /* 0x00000048003f7224 */ /* 0x000fe200078e023f */
[----:B------:R-:W-:Y:S02]  /*a7e0*/  I2IP.S8.S32.SAT R18, R31, R26, RZ ;  /* 0x0000001a1f127239 */ /* 0x000fe400000014ff */
[----:B------:R-:W-:Y:S02]  /*a7f0*/  I2IP.S8.S32.SAT R19, R35, R30, RZ ;  /* 0x0000001e23137239 */ /* 0x000fe400000014ff */
[C---:B------:R-:W-:Y:S02]  /*a800*/  PRMT R3, R99.reuse, 0x8880, RZ ;  /* 0x0000888063037816 */ /* 0x040fe400000000ff */
[----:B------:R-:W-:Y:S02]  /*a810*/  SHF.L.U32 R5, R99, 0x8, RZ ;  /* 0x0000000863057819 */ /* 0x000fe400000006ff */
[----:B------:R-:W-:Y:S01]  /*a820*/  SHF.R.S32.HI R2, RZ, 0x18, R2 ;  /* 0x00000018ff027819 */ /* 0x000fe20000011402 */
[----:B------:R-:W-:Y:S01]  /*a830*/  IMAD R60, R3, R72, R60 ;  /* 0x00000048033c7224 */ /* 0x000fe200078e023c */
[----:B------:R-:W-:Y:S02]  /*a840*/  I2IP.S8.S32.SAT R17, R21, R20, R17 ;  /* 0x0000001415117239 */ /* 0x000fe40000001411 */
[----:B------:R-:W-:Y:S01]  /*a850*/  I2IP.S8.S32.SAT R18, R25, R24, R18 ;  /* 0x0000001819127239 */ /* 0x000fe20000001412 */
[----:B------:R-:W-:Y:S01]  /*a860*/  IMAD R61, R2, R72, R61 ;  /* 0x00000048023d7224 */ /* 0x000fe200078e023d */
[----:B------:R-:W-:Y:S02]  /*a870*/  I2IP.S8.S32.SAT R19, R29, R28, R19 ;  /* 0x0000001c1d137239 */ /* 0x000fe40000001413 */
[----:B------:R-:W-:Y:S02]  /*a880*/  SHF.R.S32.HI R5, RZ, 0x18, R5 ;  /* 0x00000018ff057819 */ /* 0x000fe40000011405 */
[----:B------:R-:W-:Y:S01]  /*a890*/  SHF.R.S32.HI R4, RZ, 0x18, R99 ;  /* 0x00000018ff047819 */ /* 0x000fe20000011463 */
[----:B------:R1:W-:Y:S01]  /*a8a0*/  STS.128 [R160+0x8200], R16 ;  /* 0x00820010a0007388 */ /* 0x0003e20000000c00 */
[----:B------:R-:W-:Y:S01]  /*a8b0*/  I2IP.S8.S32.SAT R34, R39, R34, RZ ;  /* 0x0000002227227239 */ /* 0x000fe200000014ff */
[----:B------:R-:W-:Y:S01]  /*a8c0*/  IMAD R62, R5, R72, R62 ;  /* 0x00000048053e7224 */ /* 0x000fe200078e023e */
[----:B------:R-:W-:Y:S01]  /*a8d0*/  I2IP.S8.S32.SAT R38, R43, R38, RZ ;  /* 0x000000262b267239 */ /* 0x000fe200000014ff */
[----:B------:R-:W-:Y:S01]  /*a8e0*/  IMAD R67, R4, R72, R67 ;  /* 0x0000004804437224 */ /* 0x000fe200078e0243 */
[----:B------:R-:W-:Y:S02]  /*a8f0*/  I2IP.S8.S32.SAT R42, R47, R42, RZ ;  /* 0x0000002a2f2a7239 */ /* 0x000fe400000014ff */
[----:B------:R-:W-:Y:S02]  /*a900*/  I2IP.S8.S32.SAT R35, R51, R46, RZ ;  /* 0x0000002e33237239 */ /* 0x000fe400000014ff */
[----:B------:R-:W-:Y:S02]  /*a910*/  I2IP.S8.S32.SAT R32, R33, R32, R34 ;  /* 0x0000002021207239 */ /* 0x000fe40000001422 */
[----:B------:R-:W-:Y:S02]  /*a920*/  I2IP.S8.S32.SAT R33, R37, R36, R38 ;  /* 0x0000002425217239 */ /* 0x000fe40000001426 */
[----:B------:R-:W-:Y:S02]  /*a930*/  I2IP.S8.S32.SAT R34, R41, R40, R42 ;  /* 0x0000002829227239 */ /* 0x000fe4000000142a */
[----:B------:R-:W-:Y:S02]  /*a940*/  I2IP.S8.S32.SAT R35, R45, R44, R35 ;  /* 0x0000002c2d237239 */ /* 0x000fe40000001423 */
[----:B------:R-:W-:Y:S02]  /*a950*/  I2IP.S8.S32.SAT R50, R55, R50, RZ ;  /* 0x0000003237327239 */ /* 0x000fe400000014ff */
[----:B------:R-:W-:Y:S01]  /*a960*/  I2IP.S8.S32.SAT R54, R59, R54, RZ ;  /* 0x000000363b367239 */ /* 0x000fe200000014ff */
[----:B------:R1:W-:Y:S01]  /*a970*/  STS.128 [R159+0x8200], R32 ;  /* 0x008200209f007388 */ /* 0x0003e20000000c00 */
[----:B------:R-:W-:Y:S02]  /*a980*/  I2IP.S8.S32.SAT R58, R63, R58, RZ ;  /* 0x0000003a3f3a7239 */ /* 0x000fe400000014ff */
[----:B------:R-:W-:Y:S02]  /*a990*/  I2IP.S8.S32.SAT R62, R67, R62, RZ ;  /* 0x0000003e433e7239 */ /* 0x000fe400000014ff */
[----:B------:R-:W-:Y:S02]  /*a9a0*/  I2IP.S8.S32.SAT R48, R49, R48, R50 ;  /* 0x0000003031307239 */ /* 0x000fe40000001432 */
[----:B------:R-:W-:Y:S02]  /*a9b0*/  I2IP.S8.S32.SAT R49, R53, R52, R54 ;  /* 0x0000003435317239 */ /* 0x000fe40000001436 */
[----:B------:R-:W-:Y:S02]  /*a9c0*/  I2IP.S8.S32.SAT R50, R57, R56, R58 ;  /* 0x0000003839327239 */ /* 0x000fe4000000143a */
[----:B------:R-:W-:Y:S02]  /*a9d0*/  I2IP.S8.S32.SAT R51, R61, R60, R62 ;  /* 0x0000003c3d337239 */ /* 0x000fe4000000143e */
[----:B------:R-:W-:Y:S02]  /*a9e0*/  LEA R0, R150, UR44, 0x3 ;  /* 0x0000002c96007c11 */ /* 0x000fe4000f8e18ff */
[----:B------:R-:W-:Y:S01]  /*a9f0*/  @P6 SHF.L.U32 R3, R149, 0x1f, RZ ;  /* 0x0000001f95036819 */ /* 0x000fe200000006ff */
        /* <DEDUP_REMOVED lines=9> */
[----:B------:R-:W-:Y:S02]  /*aa90*/  UIADD3 UR4, UPT, UPT, UR44, 0x8200, URZ ;  /* 0x000082002c047890 */ /* 0x000fe4000fffe0ff */
[----:B------:R-:W-:Y:S01]  /*aaa0*/  UIADD3 UR9, UPT, UPT, UR49, 0x80, URZ ;  /* 0x0000008031097890 */ /* 0x000fe2000fffe0ff */
[----:B------:R-:W-:Y:S01]  /*aab0*/  UMOV UR10, UR50 ;  /* 0x00000032000a7c82 */ /* 0x000fe20008000000 */
[----:B------:R-:W-:Y:S02]  /*aac0*/  UMOV UR11, UR36 ;  /* 0x00000024000b7c82 */ /* 0x000fe40008000000 */
        /* <DEDUP_REMOVED lines=8> */
.L_x_139:
[----:B------:R-:W-:Y:S05]  /*ab50*/  BSYNC.RECONVERGENT B0 ;  /* 0x0000000000007941 */ /* 0x000fea0003800200 */
.L_x_138:
        /* <DEDUP_REMOVED lines=16> */
.L_x_143:
[----:B------:R-:W-:Y:S05]  /*ac60*/  BSYNC B0 ;  /* 0x0000000000007941 */ /* 0x000fea0003800000 */
.L_x_142:
        /* <DEDUP_REMOVED lines=20> */
.L_x_141:
[----:B------:R-:W-:Y:S05]  /*adb0*/  BSYNC B1 ;  /* 0x0000000000017941 */ /* 0x000fea0003800000 */
.L_x_140:
        /* <DEDUP_REMOVED lines=21> */
.L_x_145:
[----:B------:R-:W-:Y:S01]  /*af10*/  ISETP.NE.AND P0, PT, R157, RZ, PT ;  /* 0x000000ff9d00720c */ /* 0x000fe20003f05270 */
[----:B------:R-:W-:Y:S05]  /*af20*/  WARPSYNC.ALL ;  /* 0x0000000000007948 */ /* 0x000fea0003800000 */
[----:B------:R-:W-:Y:S01]  /*af30*/  R2UR UR4, R71 ;  /* 0x00000000470472ca */ /* 0x000fe200000e0000 */
[----:B------:R-:W-:Y:S01]  /*af40*/  IMAD.U32 R130, R82, 0x10000, RZ ;  /* 0x0001000052827824 */ /* 0x000fe200078e00ff */
[C---:B------:R-:W-:Y:S01]  /*af50*/  SHF.L.U32 R75, R80.reuse, 0x10, RZ ;  /* 0x00000010504b7819 */ /* 0x040fe200000006ff */
[----:B------:R-:W-:Y:S01]  /*af60*/  IMAD.U32 R115, R87, 0x10000, RZ ;  /* 0x0001000057737824 */ /* 0x000fe200078e00ff */
[----:B------:R-:W-:Y:S01]  /*af70*/  PRMT R73, R80, 0x8880, RZ ;  /* 0x0000888050497816 */ /* 0x000fe200000000ff */
[----:B-1----:R-:W-:Y:S01]  /*af80*/  IMAD.U32 R104, R96, 0x10000, RZ ;  /* 0x0001000060687824 */ /* 0x002fe200078e00ff */
[----:B------:R-:W-:Y:S01]  /*af90*/  SHF.L.U32 R74, R80, 0x8, RZ ;  /* 0x00000008504a7819 */ /* 0x000fe200000006ff */
[----:B------:R-:W-:Y:S01]  /*afa0*/  IMAD.SHL.U32 R123, R84, 0x100, RZ ;  /* 0x00000100547b7824 */ /* 0x000fe200078e00ff */
[----:B------:R-:W-:Y:S01]  /*afb0*/  SHF.R.S32.HI R75, RZ, 0x18, R75 ;  /* 0x00000018ff4b7819 */ /* 0x000fe2000001144b */
[----:B------:R-:W-:Y:S01]  /*afc0*/  IMAD.SHL.U32 R108, R93, 0x100, RZ ;  /* 0x000001005d6c7824 */ /* 0x000fe200078e00ff */
[----:B------:R-:W-:Y:S01]  /*afd0*/  SHF.R.S32.HI R74, RZ, 0x18, R74 ;  /* 0x00000018ff4a7819 */ /* 0x000fe2000001144a */
[----:B------:R-:W-:Y:S01]  /*afe0*/  BSSY.RECONVERGENT B0, `(.L_x_146) ;  /* 0x0000121000007945 */ /* 0x000fe20003800200 */
[----:B------:R-:W-:Y:S01]  /*aff0*/  SHF.R.S32.HI R76, RZ, 0x18, R80 ;  /* 0x00000018ff4c7819 */ /* 0x000fe20000011450 */
[----:B------:R-:W1:Y:S01]  /*b000*/  LDTM.x64 R4, tmem[UR4+0xc0] ;  /* 0x0000c004000479ee */ /* 0x000e620008340000 */
[----:B------:R-:W-:Y:S01]  /*b010*/  NOP ;  /* 0x0000000000007918 */ /* 0x000fe20000000000 */
[----:B------:R-:W-:Y:S02]  /*b020*/  IADD3 R147, PT, PT, R147, 0x130, RZ ;  /* 0x0000013093937810 */ /* 0x000fe40007ffe0ff */
[----:B------:R-:W-:Y:S02]  /*b030*/  PRMT R134, R81, 0x8880, RZ ;  /* 0x0000888051867816 */ /* 0x000fe400000000ff */
[----:B------:R-:W-:Y:S02]  /*b040*/  LOP3.LUT R147, R147, 0xfefffff8, RZ, 0xc0, !PT ;  /* 0xfefffff893937812 */ /* 0x000fe400078ec0ff */
[----:B------:R-:W-:Y:S02]  /*b050*/  SHF.L.U32 R133, R81, 0x10, RZ ;  /* 0x0000001051857819 */ /* 0x000fe400000006ff */
[----:B-1----:R1:W-:Y:S01]  /*b060*/  SYNCS.ARRIVE.TRANS64.RED.A1T0 RZ, [R147+URZ], RZ ;  /* 0x000000ff93ff79a7 */ /* 0x0023e200081004ff */
[----:B------:R-:W-:Y:S02]  /*b070*/  PRMT R131, R82, 0x8880, RZ ;  /* 0x0000888052837816 */ /* 0x000fe400000000ff */
[----:B------:R-:W-:Y:S02]  /*b080*/  SHF.R.S32.HI R77, RZ, 0x18, R81 ;  /* 0x00000018ff4d7819 */ /* 0x000fe40000011451 */
[C---:B------:R-:W-:Y:S02]  /*b090*/  PRMT R128, R83.reuse, 0x8880, RZ ;  /* 0x0000888053807816 */ /* 0x040fe400000000ff */
[----:B------:R-:W-:Y:S02]  /*b0a0*/  SHF.R.S32.HI R78, RZ, 0x18, R82 ;  /* 0x00000018ff4e7819 */ /* 0x000fe40000011452 */
[----:B------:R-:W-:Y:S02]  /*b0b0*/  SHF.L.U32 R127, R83, 0x10, RZ ;  /* 0x00000010537f7819 */ /* 0x000fe400000006ff */
[----:B------:R-:W-:Y:S02]  /*b0c0*/  PRMT R125, R84, 0x8880, RZ ;  /* 0x00008880547d7816 */ /* 0x000fe400000000ff */
[----:B------:R-:W-:Y:S01]  /*b0d0*/  SHF.R.S32.HI R79, RZ, 0x18, R83 ;  /* 0x00000018ff4f7819 */ /* 0x000fe20000011453 */
[C---:B------:R-:W-:Y:S01]  /*b0e0*/  IMAD R0, R70.reuse, R4, RZ ;  /* 0x0000000446007224 */ /* 0x040fe200078e02ff */
[----:B------:R-:W-:Y:S01]  /*b0f0*/  SHF.R.S32.HI R4, RZ, 0x18, R133 ;  /* 0x00000018ff047819 */ /* 0x000fe20000011485 */
[----:B------:R-:W-:Y:S01]  /*b100*/  IMAD R2, R70, R5, RZ ;  /* 0x0000000546027224 */ /* 0x000fe200078e02ff */
[----:B------:R-:W-:Y:S01]  /*b110*/  SHF.L.U32 R124, R84, 0x10, RZ ;  /* 0x00000010547c7819 */ /* 0x000fe200000006ff */
[C---:B------:R-:W-:Y:S01]  /*b120*/  IMAD R3, R70.reuse, R6, RZ ;  /* 0x0000000646037224 */ /* 0x040fe200078e02ff */
[----:B------:R-:W-:Y:S01]  /*b130*/  PRMT R122, R85, 0x8880, RZ ;  /* 0x00008880557a7816 */ /* 0x000fe200000000ff */
[-C--:B------:R-:W-:Y:S01]  /*b140*/  IMAD R0, R73, R72.reuse, R0 ;  /* 0x0000004849007224 */ /* 0x080fe200078e0200 */
[----:B------:R-:W-:Y:S01]  /*b150*/  SHF.L.U32 R121, R85, 0x10, RZ ;  /* 0x0000001055797819 */ /* 0x000fe200000006ff */
[----:B------:R-:W-:Y:S01]  /*b160*/  IMAD R7, R70, R7, RZ ;  /* 0x0000000746077224 */ /* 0x000fe200078e02ff */
[C---:B------:R-:W-:Y:S01]  /*b170*/  PRMT R119, R86.reuse, 0x8880, RZ ;  /* 0x0000888056777816 */ /* 0x040fe200000000ff */
[-C--:B------:R-:W-:Y:S01]  /*b180*/  IMAD R2, R75, R72.reuse, R2 ;  /* 0x000000484b027224 */ /* 0x080fe200078e0202 */
[----:B------:R-:W-:Y:S01]  /*b190*/  SHF.L.U32 R118, R86, 0x10, RZ ;  /* 0x0000001056767819 */ /* 0x000fe200000006ff */
[-C--:B------:R-:W-:Y:S01]  /*b1a0*/  IMAD R3, R74, R72.reuse, R3 ;  /* 0x000000484a037224 */ /* 0x080fe200078e0203 */
[----:B------:R-:W-:Y:S01]  /*b1b0*/  PRMT R116, R87, 0x8880, RZ ;  /* 0x0000888057747816 */ /* 0x000fe200000000ff */
[----:B------:R-:W-:Y:S01]  /*b1c0*/  IMAD R7, R76, R72, R7 ;  /* 0x000000484c077224 */ /* 0x000fe200078e0207 */
[----:B------:R-:W-:Y:S01]  /*b1d0*/  PRMT R113, R92, 0x8880, RZ ;  /* 0x000088805c717816 */ /* 0x000fe200000000ff */
[----:B------:R-:W-:Y:S01]  /*b1e0*/  IMAD R8, R70, R8, RZ ;  /* 0x0000000846087224 */ /* 0x000fe200078e02ff */
[----:B------:R-:W-:Y:S01]  /*b1f0*/  SHF.L.U32 R112, R92, 0x10, RZ ;  /* 0x000000105c707819 */ /* 0x000fe200000006ff */
[C---:B------:R-:W-:Y:S01]  /*b200*/  IMAD R9, R70.reuse, R9, RZ ;  /* 0x0000000946097224 */ /* 0x040fe200078e02ff */
[----:B------:R-:W-:Y:S01]  /*b210*/  I2IP.S8.S32.SAT R161, R7, R3, RZ ;  /* 0x0000000307a17239 */ /* 0x000fe200000014ff */
[C---:B------:R-:W-:Y:S01]  /*b220*/  IMAD R10, R70.reuse, R10, RZ ;  /* 0x0000000a460a7224 */ /* 0x040fe200078e02ff */
[----:B------:R-:W-:Y:S01]  /*b230*/  MOV R3, R134 ;  /* 0x0000008600037202 */ /* 0x000fe20000000f00 */
[C---:B------:R-:W-:Y:S01]  /*b240*/  IMAD R7, R70.reuse, R20, RZ ;  /* 0x0000001446077224 */ /* 0x040fe200078e02ff */
[----:B------:R-:W-:Y:S01]  /*b250*/  PRMT R110, R93, 0x8880, RZ ;  /* 0x000088805d6e7816 */ /* 0x000fe200000000ff */
[----:B------:R-:W-:Y:S01]  /*b260*/  IMAD R11, R70, R11, RZ ;  /* 0x0000000b460b7224 */ /* 0x000fe200078e02ff */
[----:B------:R-:W-:Y:S01]  /*b270*/  SHF.R.S32.HI R89, RZ, 0x18, R92 ;  /* 0x00000018ff597819 */ /* 0x000fe2000001145c */
[-C--:B------:R-:W-:Y:S01]  /*b280*/  IMAD R8, R3, R72.reuse, R8 ;  /* 0x0000004803087224 */ /* 0x080fe200078e0208 */
[----:B------:R-:W-:Y:S01]  /*b290*/  MOV R3, R131 ;  /* 0x0000008300037202 */ /* 0x000fe20000000f00 */
[----:B------:R-:W-:Y:S01]  /*b2a0*/  IMAD R9, R4, R72, R9 ;  /* 0x0000004804097224 */ /* 0x000fe200078e0209 */
[----:B------:R-:W-:Y:S01]  /*b2b0*/  SHF.R.S32.HI R4, RZ, 0x18, R130 ;  /* 0x00000018ff047819 */ /* 0x000fe20000011482 */
[C---:B------:R-:W-:Y:S01]  /*b2c0*/  IMAD R20, R70.reuse, R25, RZ ;  /* 0x0000001946147224 */ /* 0x040fe200078e02ff */
[----:B------:R-:W-:Y:S01]  /*b2d0*/  SHF.L.U32 R109, R93, 0x10, RZ ;  /* 0x000000105d6d7819 */ /* 0x000fe200000006ff */
[----:B------:R-:W-:Y:S01]  /*b2e0*/  IMAD R25, R70, R30, RZ ;  /* 0x0000001e46197224 */ /* 0x000fe200078e02ff */
[----:B------:R-:W-:Y:S01]  /*b2f0*/  PRMT R107, R94, 0x8880, RZ ;  /* 0x000088805e6b7816 */ /* 0x000fe200000000ff */
[C---:B------:R-:W-:Y:S01]  /*b300*/  IMAD R12, R70.reuse, R12, RZ ;  /* 0x0000000c460c7224 */ /* 0x040fe200078e02ff */
[----:B------:R-:W-:Y:S01]  /*b310*/  SHF.R.S32.HI R91, RZ, 0x18, R93 ;  /* 0x00000018ff5b7819 */ /* 0x000fe2000001145d */
[----:B------:R-:W-:Y:S01]  /*b320*/  IMAD R6, R70, R19, RZ ;  /* 0x0000001346067224 */ /* 0x000fe200078e02ff */
[----:B------:R-:W-:Y:S01]  /*b330*/  SHF.L.U32 R105, R94, 0x10, RZ ;  /* 0x000000105e697819 */ /* 0x000fe200000006ff */
[C---:B------:R-:W-:Y:S01]  /*b340*/  IMAD R30, R70.reuse, R35, RZ ;  /* 0x00000023461e7224 */ /* 0x040fe200078e02ff */
[C---:B------:R-:W-:Y:S01]  /*b350*/  PRMT R101, R95.reuse, 0x8880, RZ ;  /* 0x000088805f657816 */ /* 0x040fe200000000ff */
[C---:B------:R-:W-:Y:S01]  /*b360*/  IMAD R19, R70.reuse, R24, RZ ;  /* 0x0000001846137224 */ /* 0x040fe200078e02ff */
[----:B------:R-:W-:Y:S01]  /*b370*/  SHF.R.S32.HI R93, RZ, 0x18, R94 ;  /* 0x00000018ff5d7819 */ /* 0x000fe2000001145e */
[C---:B------:R-:W-:Y:S01]  /*b380*/  IMAD R35, R70.reuse, R40, RZ ;  /* 0x0000002846237224 */ /* 0x040fe200078e02ff */
[----:B------:R-:W-:Y:S01]  /*b390*/  SHF.L.U32 R100, R95, 0x10, RZ ;  /* 0x000000105f647819 */ /* 0x000fe200000006ff */
[----:B------:R-:W-:Y:S01]  /*b3a0*/  IMAD R13, R70, R13, RZ ;  /* 0x0000000d460d7224 */ /* 0x000fe200078e02ff */
[----:B------:R-:W-:Y:S01]  /*b3b0*/  PRMT R106, R96, 0x8880, RZ ;  /* 0x00008880606a7816 */ /* 0x000fe200000000ff */
[C---:B------:R-:W-:Y:S01]  /*b3c0*/  IMAD R24, R70.reuse, R29, RZ ;  /* 0x0000001d46187224 */ /* 0x040fe200078e02ff */
[----:B------:R-:W-:Y:S01]  /*b3d0*/  SHF.R.S32.HI R73, RZ, 0x18, R96 ;  /* 0x00000018ff497819 */ /* 0x000fe20000011460 */
[C---:B------:R-:W-:Y:S01]  /*b3e0*/  IMAD R40, R70.reuse, R45, RZ ;  /* 0x0000002d46287224 */ /* 0x040fe200078e02ff */
[----:B------:R-:W-:Y:S01]  /*b3f0*/  SHF.L.U32 R90, R97, 0x10, RZ ;  /* 0x00000010615a7819 */ /* 0x000fe200000006ff */
[C---:B------:R-:W-:Y:S01]  /*b400*/  IMAD R29, R70.reuse, R34, RZ ;  /* 0x00000022461d7224 */ /* 0x040fe200078e02ff */
[----:B------:R-:W-:Y:S01]  /*b410*/  SHF.R.S32.HI R75, RZ, 0x18, R97 ;  /* 0x00000018ff4b7819 */ /* 0x000fe20000011461 */
[C---:B------:R-:W-:Y:S01]  /*b420*/  IMAD R45, R70.reuse, R50, RZ ;  /* 0x00000032462d7224 */ /* 0x040fe200078e02ff */
[C---:B------:R-:W-:Y:S01]  /*b430*/  PRMT R80, R99.reuse, 0x8880, RZ ;  /* 0x0000888063507816 */ /* 0x040fe200000000ff */
[C---:B------:R-:W-:Y:S01]  /*b440*/  IMAD R14, R70.reuse, R14, RZ ;  /* 0x0000000e460e7224 */ /* 0x040fe200078e02ff */
[----:B------:R-:W-:Y:S01]  /*b450*/  SHF.L.U32 R76, R99, 0x10, RZ ;  /* 0x00000010634c7819 */ /* 0x000fe200000006ff */
[C---:B------:R-:W-:Y:S01]  /*b460*/  IMAD R34, R70.reuse, R39, RZ ;  /* 0x0000002746227224 */ /* 0x040fe200078e02ff */
[----:B------:R-:W-:Y:S01]  /*b470*/  SHF.L.U32 R132, R81, 0x8, RZ ;  /* 0x0000000851847819 */ /* 0x000fe200000006ff */
[C---:B------:R-:W-:Y:S01]  /*b480*/  IMAD R50, R70.reuse, R55, RZ ;  /* 0x0000003746327224 */ /* 0x040fe200078e02ff */
[----:B------:R-:W-:Y:S01]  /*b490*/  SHF.R.S32.HI R81, RZ, 0x18, R84 ;  /* 0x00000018ff517819 */ /* 0x000fe20000011454 */
[C---:B------:R-:W-:Y:S01]  /*b4a0*/  IMAD R39, R70.reuse, R44, RZ ;  /* 0x0000002c46277224 */ /* 0x040fe200078e02ff */
[----:B------:R-:W-:Y:S01]  /*b4b0*/  SHF.R.S32.HI R5, RZ, 0x18, R132 ;  /* 0x00000018ff057819 */ /* 0x000fe20000011484 */
[----:B------:R-:W-:Y:S01]  /*b4c0*/  IMAD R55, R70, R60, RZ ;  /* 0x0000003c46377224 */ /* 0x000fe200078e02ff */
[----:B------:R-:W-:Y:S01]  /*b4d0*/  SHF.L.U32 R84, R98, 0x10, RZ ;  /* 0x0000001062547819 */ /* 0x000fe200000006ff */
[----:B------:R-:W-:Y:S01]  /*b4e0*/  IMAD R15, R70, R15, RZ ;  /* 0x0000000f460f7224 */ /* 0x000fe200078e02ff */
[----:B------:R-:W-:Y:S01]  /*b4f0*/  SHF.L.U32 R129, R82, 0x8, RZ ;  /* 0x0000000852817819 */ /* 0x000fe200000006ff */
[-C--:B------:R-:W-:Y:S01]  /*b500*/  IMAD R10, R5, R72.reuse, R10 ;  /* 0x00000048050a7224 */ /* 0x080fe200078e020a */
[----:B------:R-:W-:Y:S01]  /*b510*/  SHF.L.U32 R126, R83, 0x8, RZ ;  /* 0x00000008537e7819 */ /* 0x000fe200000006ff */
[-C--:B------:R-:W-:Y:S01]  /*b520*/  IMAD R11, R77, R72.reuse, R11 ;  /* 0x000000484d0b7224 */ /* 0x080fe200078e020b */
[----:B------:R-:W-:Y:S01]  /*b530*/  SHF.R.S32.HI R5, RZ, 0x18, R129 ;  /* 0x00000018ff057819 */ /* 0x000fe20000011481 */
[-C--:B------:R-:W-:Y:S01]  /*b540*/  IMAD R12, R3, R72.reuse, R12 ;  /* 0x00000048030c7224 */ /* 0x080fe200078e020c */
[----:B------:R-:W-:Y:S01]  /*b550*/  SHF.R.S32.HI R83, RZ, 0x18, R85 ;  /* 0x00000018ff537819 */ /* 0x000fe20000011455 */
[----:B------:R-:W-:Y:S01]  /*b560*/  IMAD R13, R4, R72, R13 ;  /* 0x00000048040d7224 */ /* 0x000fe200078e020d */
[----:B------:R-:W-:Y:S01]  /*b570*/  SHF.L.U32 R120, R85, 0x8, RZ ;  /* 0x0000000855787819 */ /* 0x000fe200000006ff */
[C---:B------:R-:W-:Y:S01]  /*b580*/  IMAD R44, R70.reuse, R49, RZ ;  /* 0x00000031462c7224 */ /* 0x040fe200078e02ff */
[----:B------:R-:W-:Y:S01]  /*b590*/  SHF.R.S32.HI R85, RZ, 0x18, R86 ;  /* 0x00000018ff557819 */ /* 0x000fe20000011456 */
[C---:B------:R-:W-:Y:S01]  /*b5a0*/  IMAD R60, R70.reuse, R65, RZ ;  /* 0x00000041463c7224 */ /* 0x040fe200078e02ff */
[----:B------:R-:W-:Y:S01]  /*b5b0*/  I2IP.S8.S32.SAT R65, R11, R10, RZ ;  /* 0x0000000a0b417239 */ /* 0x000fe200000014ff */
[C---:B------:R-:W-:Y:S01]  /*b5c0*/  IMAD R49, R70.reuse, R54, RZ ;  /* 0x0000003646317224 */ /* 0x040fe200078e02ff */
[----:B------:R-:W-:Y:S01]  /*b5d0*/  SHF.R.S32.HI R11, RZ, 0x18, R127 ;  /* 0x00000018ff0b7819 */ /* 0x000fe2000001147f */
[----:B------:R-:W-:Y:S01]  /*b5e0*/  IMAD R14, R5, R72, R14 ;  /* 0x00000048050e7224 */ /* 0x000fe200078e020e */
[----:B------:R-:W-:Y:S01]  /*b5f0*/  I2IP.S8.S32.SAT R65, R9, R8, R65 ;  /* 0x0000000809417239 */ /* 0x000fe20000001441 */
[C---:B------:R-:W-:Y:S01]  /*b600*/  IMAD R3, R70.reuse, R16, RZ ;  /* 0x0000001046037224 */ /* 0x040fe200078e02ff */
[----:B------:R-:W-:Y:S01]  /*b610*/  SHF.R.S32.HI R9, RZ, 0x18, R124 ;  /* 0x00000018ff097819 */ /* 0x000fe2000001147c */
[----:B------:R-:W-:Y:S01]  /*b620*/  IMAD R54, R70, R59, RZ ;  /* 0x0000003b46367224 */ /* 0x000fe200078e02ff */
[----:B------:R-:W-:Y:S01]  /*b630*/  SHF.R.S32.HI R8, RZ, 0x18, R123 ;  /* 0x00000018ff087819 */ /* 0x000fe2000001147b */
[----:B------:R-:W-:Y:S01]  /*b640*/  IMAD.MOV.U32 R10, RZ, RZ, R128 ;  /* 0x000000ffff0a7224 */ /* 0x000fe200078e0080 */
[----:B------:R-:W-:Y:S01]  /*b650*/  SHF.L.U32 R117, R86, 0x8, RZ ;  /* 0x0000000856757819 */ /* 0x000fe200000006ff */
[----:B------:R-:W-:Y:S01]  /*b660*/  IMAD R59, R70, R64, RZ ;  /* 0x00000040463b7224 */ /* 0x000fe200078e02ff */
[----:B------:R-:W-:Y:S01]  /*b670*/  I2IP.S8.S32.SAT R64, R2, R0, R161 ;  /* 0x0000000002407239 */ /* 0x000fe200000014a1 */
[----:B------:R-:W-:Y:S01]  /*b680*/  IMAD R15, R78, R72, R15 ;  /* 0x000000484e0f7224 */ /* 0x000fe200078e020f */
[----:B------:R-:W-:Y:S01]  /*b690*/  MOV R2, R125 ;  /* 0x0000007d00027202 */ /* 0x000fe20000000f00 */
[C---:B------:R-:W-:Y:S01]  /*b6a0*/  IMAD R4, R70.reuse, R17, RZ ;  /* 0x0000001146047224 */ /* 0x040fe200078e02ff */
        /* <DEDUP_REMOVED lines=8> */
[----:B------:R-:W-:Y:S01]  /*b730*/  MOV R0, R122 ;  /* 0x0000007a00007202 */ /* 0x000fe20000000f00 */
[----:B------:R-:W-:Y:S01]  /*b740*/  IMAD R16, R70, R21, RZ ;  /* 0x0000001546107224 */ /* 0x000fe200078e02ff */
[----:B------:R-:W-:Y:S01]  /*b750*/  SHF.R.S32.HI R87, RZ, 0x18, R87 ;  /* 0x00000018ff577819 */ /* 0x000fe20000011457 */
[----:B------:R-:W-:Y:S01]  /*b760*/  IMAD R6, R79, R72, R6 ;  /* 0x000000484f067224 */ /* 0x000fe200078e0206 */
[----:B------:R-:W-:Y:S01]  /*b770*/  SHF.L.U32 R111, R92, 0x8, RZ ;  /* 0x000000085c6f7819 */ /* 0x000fe200000006ff */
[----:B------:R-:W-:Y:S01]  /*b780*/  IMAD R17, R70, R22, RZ ;  /* 0x0000001646117224 */ /* 0x000fe200078e02ff */
[----:B------:R-:W-:Y:S01]  /*b790*/  PRMT R92, R97, 0x8880, RZ ;  /* 0x00008880615c7816 */ /* 0x000fe200000000ff */
[-C--:B------:R-:W-:Y:S01]  /*b7a0*/  IMAD R7, R2, R72.reuse, R7 ;  /* 0x0000004802077224 */ /* 0x080fe200078e0207 */
[----:B------:R-:W-:Y:S01]  /*b7b0*/  I2IP.S8.S32.SAT R5, R6, R5, RZ ;  /* 0x0000000506057239 */ /* 0x000fe200000014ff */
[----:B------:R-:W-:Y:S01]  /*b7c0*/  IMAD R18, R70, R23, RZ ;  /* 0x0000001746127224 */ /* 0x000fe200078e02ff */
[----:B------:R-:W-:Y:S01]  /*b7d0*/  SHF.R.S32.HI R2, RZ, 0x18, R120 ;  /* 0x00000018ff027819 */ /* 0x000fe20000011478 */
[-C--:B------:R-:W-:Y:S01]  /*b7e0*/  IMAD R16, R9, R72.reuse, R16 ;  /* 0x0000004809107224 */ /* 0x080fe200078e0210 */
[----:B------:R-:W-:Y:S01]  /*b7f0*/  SHF.R.S32.HI R9, RZ, 0x18, R121 ;  /* 0x00000018ff097819 */ /* 0x000fe20000011479 */
[----:B------:R-:W-:Y:S01]  /*b800*/  IMAD R17, R8, R72, R17 ;  /* 0x0000004808117224 */ /* 0x000fe200078e0211 */
[----:B------:R-:W-:Y:S01]  /*b810*/  SHF.L.U32 R102, R94, 0x8, RZ ;  /* 0x000000085e667819 */ /* 0x000fe200000006ff */
[C---:B------:R-:W-:Y:S01]  /*b820*/  IMAD R22, R70.reuse, R27, RZ ;  /* 0x0000001b46167224 */ /* 0x040fe200078e02ff */
[----:B------:R-:W-:Y:S01]  /*b830*/  SHF.L.U32 R94, R95, 0x8, RZ ;  /* 0x000000085f5e7819 */ /* 0x000fe200000006ff */
[----:B------:R-:W-:Y:S01]  /*b840*/  IMAD R27, R70, R32, RZ ;  /* 0x00000020461b7224 */ /* 0x000fe200078e02ff */
[----:B------:R-:W-:Y:S01]  /*b850*/  SHF.R.S32.HI R95, RZ, 0x18, R95 ;  /* 0x00000018ff5f7819 */ /* 0x000fe2000001145f */
[----:B------:R-:W-:Y:S01]  /*b860*/  IMAD R18, R81, R72, R18 ;  /* 0x0000004851127224 */ /* 0x000fe200078e0212 */
[----:B------:R-:W-:Y:S01]  /*b870*/  SHF.L.U32 R103, R96, 0x8, RZ ;  /* 0x0000000860677819 */ /* 0x000fe200000006ff */
[C---:B------:R-:W-:Y:S01]  /*b880*/  IMAD R32, R70.reuse, R37, RZ ;  /* 0x0000002546207224 */ /* 0x040fe200078e02ff */
[----:B------:R-:W-:Y:S01]  /*b890*/  SHF.L.U32 R88, R97, 0x8, RZ ;  /* 0x0000000861587819 */ /* 0x000fe200000006ff */
[----:B------:R-:W-:Y:S01]  /*b8a0*/  IMAD R21, R70, R26, RZ ;  /* 0x0000001a46157224 */ /* 0x000fe200078e02ff */
[----:B------:R-:W-:Y:S01]  /*b8b0*/  I2IP.S8.S32.SAT R17, R18, R17, RZ ;  /* 0x0000001112117239 */ /* 0x000fe200000014ff */
[----:B------:R-:W-:Y:S01]  /*b8c0*/  IMAD R37, R70, R42, RZ ;  /* 0x0000002a46257224 */ /* 0x000fe200078e02ff */
[----:B------:R-:W-:Y:S01]  /*b8d0*/  SHF.R.S32.HI R97, RZ, 0x18, R98 ;  /* 0x00000018ff617819 */ /* 0x000fe20000011462 */
[----:B------:R-:W-:Y:S01]  /*b8e0*/  IMAD R19, R0, R72, R19 ;  /* 0x0000004800137224 */ /* 0x000fe200078e0213 */
[----:B------:R-:W-:Y:S01]  /*b8f0*/  I2IP.S8.S32.SAT R16, R16, R7, R17 ;  /* 0x0000000710107239 */ /* 0x000fe20000001411 */
[C---:B------:R-:W-:Y:S01]  /*b900*/  IMAD R42, R70.reuse, R47, RZ ;  /* 0x0000002f462a7224 */ /* 0x040fe200078e02ff */
[----:B------:R-:W-:Y:S01]  /*b910*/  MOV R0, R119 ;  /* 0x0000007700007202 */ /* 0x000fe20000000f00 */
[C---:B------:R-:W-:Y:S01]  /*b920*/  IMAD R47, R70.reuse, R52, RZ ;  /* 0x00000034462f7224 */ /* 0x040fe200078e02ff */
[----:B------:R-:W-:Y:S01]  /*b930*/  SHF.L.U32 R74, R99, 0x8, RZ ;  /* 0x00000008634a7819 */ /* 0x000fe200000006ff */
[----:B------:R-:W-:Y:S01]  /*b940*/  IMAD R20, R9, R72, R20 ;  /* 0x0000004809147224 */ /* 0x000fe200078e0214 */
[----:B------:R-:W-:Y:S01]  /*b950*/  SHF.R.S32.HI R99, RZ, 0x18, R99 ;  /* 0x00000018ff637819 */ /* 0x000fe20000011463 */
[----:B------:R-:W-:Y:S01]  /*b960*/  IMAD R52, R70, R57, RZ ;  /* 0x0000003946347224 */ /* 0x000fe200078e02ff */
[----:B------:R-:W-:Y:S01]  /*b970*/  IADD3 R68, PT, PT, R68, 0x1, RZ ;  /* 0x0000000144447810 */ /* 0x000fe20007ffe0ff */
[C---:B------:R-:W-:Y:S02]  /*b980*/  IMAD R23, R70.reuse, R28, RZ ;  /* 0x0000001c46177224 */ /* 0x040fe400078e02ff */
[----:B------:R-:W-:Y:S02]  /*b990*/  IMAD R57, R70, R62, RZ ;  /* 0x0000003e46397224 */ /* 0x000fe400078e02ff */
[----:B------:R-:W-:Y:S01]  /*b9a0*/  IMAD R21, R2, R72, R21 ;  /* 0x0000004802157224 */ /* 0x000fe200078e0215 */
[----:B------:R-:W-:Y:S01]  /*b9b0*/  MOV R2, R116 ;  /* 0x0000007400027202 */ /* 0x000fe20000000f00 */
[----:B------:R-:W-:Y:S01]  /*b9c0*/  IMAD R62, R70, R67, RZ ;  /* 0x00000043463e7224 */ /* 0x000fe200078e02ff */
[----:B------:R-:W-:Y:S01]  /*b9d0*/  I2IP.S8.S32.SAT R67, R4, R3, R5 ;  /* 0x0000000304437239 */ /* 0x000fe20000001405 */
[-C--:B------:R-:W-:Y:S01]  /*b9e0*/  IMAD R22, R83, R72.reuse, R22 ;  /* 0x0000004853167224 */ /* 0x080fe200078e0216 */
[----:B------:R-:W-:Y:S01]  /*b9f0*/  SHF.R.S32.HI R3, RZ, 0x18, R118 ;  /* 0x00000018ff037819 */ /* 0x000fe20000011476 */
[-C--:B------:R-:W-:Y:S01]  /*ba00*/  IMAD R23, R0, R72.reuse, R23 ;  /* 0x0000004800177224 */ /* 0x080fe200078e0217 */
[----:B------:R-:W-:Y:S01]  /*ba10*/  SHF.R.S32.HI R0, RZ, 0x18, R117 ;  /* 0x00000018ff007819 */ /* 0x000fe20000011475 */
[----:B------:R-:W-:Y:S01]  /*ba20*/  IMAD R26, R70, R31, RZ ;  /* 0x0000001f461a7224 */ /* 0x000fe200078e02ff */
[----:B------:R-:W-:Y:S01]  /*ba30*/  I2IP.S8.S32.SAT R17, R22, R21, RZ ;  /* 0x0000001516117239 */ /* 0x000fe200000014ff */
[-C--:B------:R-:W-:Y:S01]  /*ba40*/  IMAD R24, R3, R72.reuse, R24 ;  /* 0x0000004803187224 */ /* 0x080fe200078e0218 */
[----:B------:R-:W-:Y:S01]  /*ba50*/  SHF.R.S32.HI R3, RZ, 0x18, R115 ;  /* 0x00000018ff037819 */ /* 0x000fe20000011473 */
[-C--:B------:R-:W-:Y:S01]  /*ba60*/  IMAD R25, R0, R72.reuse, R25 ;  /* 0x0000004800197224 */ /* 0x080fe200078e0219 */
[----:B------:R-:W-:Y:S01]  /*ba70*/  I2IP.S8.S32.SAT R17, R20, R19, R17 ;  /* 0x0000001314117239 */ /* 0x000fe20000001411 */
[----:B------:R-:W-:Y:S01]  /*ba80*/  IMAD R28, R70, R33, RZ ;  /* 0x00000021461c7224 */ /* 0x000fe200078e02ff */
[----:B------:R-:W-:Y:S01]  /*ba90*/  SHF.R.S32.HI R4, RZ, 0x18, R114 ;  /* 0x00000018ff047819 */ /* 0x000fe20000011472 */
[-C--:B------:R-:W-:Y:S02]  /*baa0*/  IMAD R26, R85, R72.reuse, R26 ;  /* 0x00000048551a7224 */ /* 0x080fe400078e021a */
[----:B------:R-:W-:Y:S01]  /*bab0*/  IMAD R27, R2, R72, R27 ;  /* 0x00000048021b7224 */ /* 0x000fe200078e021b */
[----:B------:R-:W-:Y:S01]  /*bac0*/  MOV R2, R110 ;  /* 0x0000006e00027202 */ /* 0x000fe20000000f00 */
[----:B------:R-:W-:Y:S01]  /*bad0*/  IMAD R28, R3, R72, R28 ;  /* 0x00000048031c7224 */ /* 0x000fe200078e021c */
[----:B------:R-:W-:Y:S01]  /*bae0*/  I2IP.S8.S32.SAT R18, R26, R25, RZ ;  /* 0x000000191a127239 */ /* 0x000fe200000014ff */
[----:B------:R-:W-:Y:S01]  /*baf0*/  IMAD R31, R70, R36, RZ ;  /* 0x00000024461f7224 */ /* 0x000fe200078e02ff */
[----:B------:R-:W-:Y:S01]  /*bb00*/  SHF.R.S32.HI R3, RZ, 0x18, R112 ;  /* 0x00000018ff037819 */ /* 0x000fe20000011470 */
[-C--:B------:R-:W-:Y:S01]  /*bb10*/  IMAD R29, R4, R72.reuse, R29 ;  /* 0x00000048041d7224 */ /* 0x080fe200078e021d */
[----:B------:R-:W-:Y:S01]  /*bb20*/  I2IP.S8.S32.SAT R18, R24, R23, R18 ;  /* 0x0000001718127239 */ /* 0x000fe20000001412 */
[----:B------:R-:W-:Y:S01]  /*bb30*/  IMAD.MOV.U32 R0, RZ, RZ, R113 ;  /* 0x000000ffff007224 */ /* 0x000fe200078e0071 */
[----:B------:R-:W-:Y:S01]  /*bb40*/  SHF.R.S32.HI R4, RZ, 0x18, R108 ;  /* 0x00000018ff047819 */ /* 0x000fe2000001146c */
[-C--:B------:R-:W-:Y:S02]  /*bb50*/  IMAD R30, R87, R72.reuse, R30 ;  /* 0x00000048571e7224 */ /* 0x080fe400078e021e */
[----:B------:R-:W-:Y:S01]  /*bb60*/  IMAD R31, R0, R72, R31 ;  /* 0x00000048001f7224 */ /* 0x000fe200078e021f */
        /* <DEDUP_REMOVED lines=8> */
[----:B------:R-:W-:Y:S01]  /*bbf0*/  MOV R0, R107 ;  /* 0x0000006b00007202 */ /* 0x000fe20000000f00 */
[-C--:B------:R-:W-:Y:S02]  /*bc00*/  IMAD R34, R89, R72.reuse, R34 ;  /* 0x0000004859227224 */ /* 0x080fe400078e0222 */
[-C--:B------:R-:W-:Y:S01]  /*bc10*/  IMAD R35, R2, R72.reuse, R35 ;  /* 0x0000004802237224 */ /* 0x080fe200078e0223 */
[----:B------:R-:W-:Y:S01]  /*bc20*/  MOV R2, R101 ;  /* 0x0000006500027202 */ /* 0x000fe20000000f00 */
[----:B------:R-:W-:Y:S01]  /*bc30*/  IMAD R38, R70, R43, RZ ;  /* 0x0000002b46267224 */ /* 0x000fe200078e02ff */
[----:B------:R-:W-:Y:S01]  /*bc40*/  I2IP.S8.S32.SAT R33, R34, R33, RZ ;  /* 0x0000002122217239 */ /* 0x000fe200000014ff */
[-C--:B------:R-:W-:Y:S01]  /*bc50*/  IMAD R36, R3, R72.reuse, R36 ;  /* 0x0000004803247224 */ /* 0x080fe200078e0224 */
[----:B------:R-:W-:Y:S01]  /*bc60*/  SHF.R.S32.HI R3, RZ, 0x18, R105 ;  /* 0x00000018ff037819 */ /* 0x000fe20000011469 */
[-C--:B------:R-:W-:Y:S01]  /*bc70*/  IMAD R37, R4, R72.reuse, R37 ;  /* 0x0000004804257224 */ /* 0x080fe200078e0225 */
[----:B------:R-:W-:Y:S01]  /*bc80*/  I2IP.S8.S32.SAT R32, R32, R31, R33 ;  /* 0x0000001f20207239 */ /* 0x000fe20000001421 */
        /* <DEDUP_REMOVED lines=8> */
[----:B------:R-:W-:Y:S01]  /*bd10*/  IMAD R43, R70, R48, RZ ;  /* 0x00000030462b7224 */ /* 0x000fe200078e02ff */
[----:B------:R-:W-:Y:S01]  /*bd20*/  I2IP.S8.S32.SAT R33, R36, R35, R37 ;  /* 0x0000002324217239 */ /* 0x000fe20000001425 */
[----:B------:R-:W-:Y:S01]  /*bd30*/  IMAD R41, R0, R72, R41 ;  /* 0x0000004800297224 */ /* 0x000fe200078e0229 */
[----:B------:R-:W-:Y:S01]  /*bd40*/  MOV R0, R106 ;  /* 0x0000006a00007202 */ /* 0x000fe20000000f00 */
[-C--:B------:R-:W-:Y:S02]  /*bd50*/  IMAD R42, R93, R72.reuse, R42 ;  /* 0x000000485d2a7224 */ /* 0x080fe400078e022a */
        /* <DEDUP_REMOVED lines=11> */
[-C--:B------:R-:W-:Y:S02]  /*be10*/  IMAD R47, R0, R72.reuse, R47 ;  /* 0x00000048002f7224 */ /* 0x080fe400078e022f */
[----:B------:R-:W-:Y:S01]  /*be20*/  IMAD R48, R3, R72, R48 ;  /* 0x0000004803307224 */ /* 0x000fe200078e0230 */
[----:B------:R-:W-:Y:S01]  /*be30*/  SHF.R.S32.HI R3, RZ, 0x18, R90 ;  /* 0x00000018ff037819 */ /* 0x000fe2000001145a */
[----:B------:R-:W-:Y:S01]  /*be40*/  IMAD R51, R70, R56, RZ ;  /* 0x0000003846337224 */ /* 0x000fe200078e02ff */
[----:B------:R-:W-:Y:S01]  /*be50*/  I2IP.S8.S32.SAT R35, R46, R45, RZ ;  /* 0x0000002d2e237239 */ /* 0x000fe200000014ff */
[-C--:B------:R-:W-:Y:S01]  /*be60*/  IMAD R49, R2, R72.reuse, R49 ;  /* 0x0000004802317224 */ /* 0x080fe200078e0231 */
[----:B------:R-:W-:Y:S01]  /*be70*/  SHF.R.S32.HI R2, RZ, 0x18, R88 ;  /* 0x00000018ff027819 */ /* 0x000fe20000011458 */
[----:B------:R-:W-:Y:S01]  /*be80*/  IMAD.MOV.U32 R0, RZ, RZ, R92 ;  /* 0x000000ffff007224 */ /* 0x000fe200078e005c */
[----:B------:R-:W-:Y:S01]  /*be90*/  I2IP.S8.S32.SAT R35, R44, R43, R35 ;  /* 0x0000002b2c237239 */ /* 0x000fe20000001423 */
[-C--:B------:R-:W-:Y:S02]  /*bea0*/  IMAD R50, R73, R72.reuse, R50 ;  /* 0x0000004849327224 */ /* 0x080fe400078e0232 */
[----:B------:R-:W-:Y:S01]  /*beb0*/  IMAD R51, R0, R72, R51 ;  /* 0x0000004800337224 */ /* 0x000fe200078e0233 */
[----:B------:R-:W-:Y:S01]  /*bec0*/  MOV R0, R86 ;  /* 0x0000005600007202 */ /* 0x000fe20000000f00 */
[----:B------:R-:W-:Y:S01]  /*bed0*/  IMAD R53, R70, R58, RZ ;  /* 0x0000003a46357224 */ /* 0x000fe200078e02ff */
[----:B------:R-:W-:Y:S01]  /*bee0*/  I2IP.S8.S32.SAT R49, R50, R49, RZ ;  /* 0x0000003132317239 */ /* 0x000fe200000014ff */
[-C--:B------:R-:W-:Y:S01]  /*bef0*/  IMAD R52, R3, R72.reuse, R52 ;  /* 0x0000004803347224 */ /* 0x080fe200078e0234 */
[----:B------:R-:W-:Y:S01]  /*bf00*/  SHF.R.S32.HI R3, RZ, 0x18, R84 ;  /* 0x00000018ff037819 */ /* 0x000fe20000011454 */
[----:B------:R-:W-:Y:S01]  /*bf10*/  IMAD R53, R2, R72, R53 ;  /* 0x0000004802357224 */ /* 0x000fe200078e0235 */
[----:B------:R-:W-:Y:S01]  /*bf20*/  MOV R2, R80 ;  /* 0x0000005000027202 */ /* 0x000fe20000000f00 */
[----:B------:R-:W-:Y:S01]  /*bf30*/  IMAD.SHL.U32 R82, R98, 0x100, RZ ;  /* 0x0000010062527824 */ /* 0x000fe200078e00ff */
[----:B------:R-:W-:Y:S01]  /*bf40*/  I2IP.S8.S32.SAT R48, R48, R47, R49 ;  /* 0x0000002f30307239 */ /* 0x000fe20000001431 */
[----:B------:R-:W-:Y:S02]  /*bf50*/  IMAD R54, R75, R72, R54 ;  /* 0x000000484b367224 */ /* 0x000fe400078e0236 */
[C---:B------:R-:W-:Y:S02]  /*bf60*/  IMAD R56, R70.reuse, R61, RZ ;  /* 0x0000003d46387224 */ /* 0x040fe400078e02ff */
[----:B------:R-:W-:Y:S01]  /*bf70*/  IMAD R61, R70, R66, RZ ;  /* 0x00000042463d7224 */ /* 0x000fe200078e02ff */
[----:B------:R-:W-:Y:S01]  /*bf80*/  I2IP.S8.S32.SAT R66, R13, R12, R14 ;  /* 0x0000000c0d427239 */ /* 0x000fe2000000140e */
[-C--:B------:R-:W-:Y:S01]  /*bf90*/  IMAD R55, R0, R72.reuse, R55 ;  /* 0x0000004800377224 */ /* 0x080fe200078e0237 */
[----:B------:R-:W-:Y:S01]  /*bfa0*/  SHF.R.S32.HI R0, RZ, 0x18, R82 ;  /* 0x00000018ff007819 */ /* 0x000fe20000011452 */
[-C--:B------:R-:W-:Y:S01]  /*bfb0*/  IMAD R56, R3, R72.reuse, R56 ;  /* 0x0000004803387224 */ /* 0x080fe200078e0238 */
[----:B------:R-:W-:Y:S01]  /*bfc0*/  I2IP.S8.S32.SAT R49, R54, R53, RZ ;  /* 0x0000003536317239 */ /* 0x000fe200000014ff */
[----:B------:R1:W-:Y:S01]  /*bfd0*/  STS.128 [R135+UR44+0xa200], R64 ;  /* 0x00a2004087007988 */ /* 0x0003e20008000c2c */
[----:B------:R-:W-:Y:S01]  /*bfe0*/  IMAD R58, R70, R63, RZ ;  /* 0x0000003f463a7224 */ /* 0x000fe200078e02ff */
[----:B------:R-:W-:Y:S01]  /*bff0*/  SHF.R.S32.HI R3, RZ, 0x18, R76 ;  /* 0x00000018ff037819 */ /* 0x000fe2000001144c */
[-C--:B------:R-:W-:Y:S01]  /*c000*/  IMAD R57, R0, R72.reuse, R57 ;  /* 0x0000004800397224 */ /* 0x080fe200078e0239 */
[----:B------:R-:W-:Y:S01]  /*c010*/  I2IP.S8.S32.SAT R49, R52, R51, R49 ;  /* 0x0000003334317239 */ /* 0x000fe20000001431 */
[-C--:B------:R-:W-:Y:S02]  /*c020*/  IMAD R58, R97, R72.reuse, R58 ;  /* 0x00000048613a7224 */ /* 0x080fe400078e023a */
[-C--:B------:R-:W-:Y:S01]  /*c030*/  IMAD R59, R2, R72.reuse, R59 ;  /* 0x00000048023b7224 */ /* 0x080fe200078e023b */
[----:B------:R1:W-:Y:S01]  /*c040*/  STS.128 [R160+0xa200], R16 ;  /* 0x00a20010a0007388 */ /* 0x0003e20000000c00 */
[-C--:B------:R-:W-:Y:S01]  /*c050*/  IMAD R60, R3, R72.reuse, R60 ;  /* 0x00000048033c7224 */ /* 0x080fe200078e023c */
[----:B------:R-:W-:Y:S01]  /*c060*/  I2IP.S8.S32.SAT R50, R58, R57, RZ ;  /* 0x000000393a327239 */ /* 0x000fe200000014ff */
[-C--:B------:R-:W-:Y:S02]  /*c070*/  IMAD R61, R4, R72.reuse, R61 ;  /* 0x00000048043d7224 */ /* 0x080fe400078e023d */
[----:B------:R-:W-:Y:S01]  /*c080*/  IMAD R62, R99, R72, R62 ;  /* 0x00000048633e7224 */ /* 0x000fe200078e023e */
[----:B------:R-:W-:Y:S02]  /*c090*/  I2IP.S8.S32.SAT R50, R56, R55, R50 ;  /* 0x0000003738327239 */ /* 0x000fe40000001432 */
[----:B------:R1:W-:Y:S02]  /*c0a0*/  STS.128 [R159+0xa200], R32 ;  /* 0x00a200209f007388 */ /* 0x0003e40000000c00 */
        /* <DEDUP_REMOVED lines=20> */
.L_x_147:
[----:B------:R-:W-:Y:S05]  /*c1f0*/  BSYNC.RECONVERGENT B0 ;  /* 0x0000000000007941 */ /* 0x000fea0003800200 */
.L_x_146:
[----:B------:R-:W-:Y:S01]  /*c200*/  R2UR UR4, R146 ;  /* 0x00000000920472ca */ /* 0x000fe200000e0000 */
[----:B------:R-:W-:Y:S01]  /*c210*/  BAR.SYNC.DEFER_BLOCKING 0x1, 0x80 ;  /* 0x0042000000007b1d */ /* 0x000fe20000010000 */
[----:B------:R-:W-:Y:S01]  /*c220*/  ISETP.NE.AND P0, PT, R148, 0x2, PT ;  /* 0x000000029400780c */ /* 0x000fe20003f05270 */
[----:B------:R-:W-:Y:S01]  /*c230*/  UISETP.NE.AND UP0, UPT, UR46, URZ, UPT ;  /* 0x000000ff2e00728c */ /* 0x000fe2000bf05270 */
[----:B------:R-:W-:Y:S01]  /*c240*/  ISETP.NE.AND P1, PT, R68, 0x2, PT ;  /* 0x000000024400780c */ /* 0x000fe20003f25270 */
[----:B------:R-:W-:Y:S01]  /*c250*/  UIADD3 UR16, UPT, UPT, UR38, UR61, URZ ;  /* 0x0000003d26107290 */ /* 0x000fe2000fffe0ff */
[----:B------:R-:W-:Y:S02]  /*c260*/  SEL R0, RZ, 0x1, P0 ;  /* 0x00000001ff007807 */ /* 0x000fe40000000000 */
[----:B------:R-:W-:Y:S02]  /*c270*/  SEL R3, RZ, 0x1, P1 ;  /* 0x00000001ff037807 */ /* 0x000fe40000800000 */
[----:B------:R-:W-:Y:S02]  /*c280*/  LOP3.LUT R151, R151, R0, RZ, 0x3c, !PT ;  /* 0x0000000097977212 */ /* 0x000fe400078e3cff */
[----:B------:R-:W-:Y:S01]  /*c290*/  LOP3.LUT R152, R152, R3, RZ, 0x3c, !PT ;  /* 0x0000000398987212 */ /* 0x000fe200078e3cff */
[----:B------:R-:W-:Y:S01]  /*c2a0*/  UIADD3 UR20, UPT, UPT, UR37, UR4, URZ ;  /* 0x0000000425147290 */ /* 0x000fe2000fffe0ff */
[----:B------:R-:W-:Y:S02]  /*c2b0*/  SEL R148, R148, RZ, P0 ;  /* 0x000000ff94947207 */ /* 0x000fe40000000000 */
[----:B------:R-:W-:Y:S01]  /*c2c0*/  SEL R68, R68, RZ, P1 ;  /* 0x000000ff44447207 */ /* 0x000fe20000800000 */
[----:B------:R-:W-:Y:S01]  /*c2d0*/  UMOV UR36, UR59 ;  /* 0x0000003b00247c82 */ /* 0x000fe20008000000 */
[----:B------:R-:W-:Y:S07]  /*c2e0*/  BRA.U UP0, `(.L_x_148) ;  /* 0xffffff9900607547 */ /* 0x000fee000b83ffff */
[----:B------:R-:W-:Y:S05]  /*c2f0*/  EXIT ;  /* 0x000000000000794d */ /* 0x000fea0003800000 */
.L_x_25:
[----:B---3--:R3:W4:Y:S02]  /*c300*/  SYNCS.PHASECHK.TRANS64.TRYWAIT P0, [R3+URZ+0x150], R2 ;  /* 0x00015002030075a7 */ /* 0x00872400080011ff */
[----:B----4-:R-:W-:Y:S05]  /*c310*/  @!P0 NANOSLEEP.SYNCS 0x989680 ;  /* 0x009896800000895d */ /* 0x010fea0003900000 */
[----:B------:R-:W4:Y:S02]  /*c320*/  @!P0 SYNCS.PHASECHK.TRANS64 P0, [R3+URZ+0x150], R2 ;  /* 0x00015002030085a7 */ /* 0x000f2400080010ff */
[----:B----4-:R-:W-:Y:S05]  /*c330*/  @!P0 BRA `(.L_x_25) ;  /* 0xfffffffc00f08947 */ /* 0x010fea000383ffff */
[----:B------:R-:W-:Y:S05]  /*c340*/  BRA `(.L_x_149) ;  /* 0xffffff5800487947 */ /* 0x000fea000383ffff */
.L_x_28:
[----:B--2---:R-:W-:-:S07]  /*c350*/  MOV R0, UR33 ;  /* 0x0000002100007c02 */ /* 0x004fce0008000f00 */
.L_x_150:
[----:B--2---:R2:W3:Y:S02]  /*c360*/  SYNCS.PHASECHK.TRANS64.TRYWAIT P0, [R0+URZ+0x58], R3 ;  /* 0x00005803000075a7 */ /* 0x0044e400080011ff */
[----:B---3--:R-:W-:Y:S05]  /*c370*/  @!P0 NANOSLEEP.SYNCS 0x989680 ;  /* 0x009896800000895d */ /* 0x008fea0003900000 */
[----:B------:R-:W3:Y:S02]  /*c380*/  @!P0 SYNCS.PHASECHK.TRANS64 P0, [R0+URZ+0x58], R3 ;  /* 0x00005803000085a7 */ /* 0x000ee400080010ff */
[----:B---3--:R-:W-:Y:S05]  /*c390*/  @!P0 BRA `(.L_x_150) ;  /* 0xfffffffc00f08947 */ /* 0x008fea000383ffff */
[----:B------:R-:W-:Y:S05]  /*c3a0*/  BRA `(.L_x_27) ;  /* 0xffffff5800a07947 */ /* 0x000fea000383ffff */
.L_x_35:
[----:B-1----:R-:W-:-:S07]  /*c3b0*/  MOV R0, UR17 ;  /* 0x0000001100007c02 */ /* 0x002fce0008000f00 */
.L_x_151:
[----:B-1----:R1:W2:Y:S02]  /*c3c0*/  SYNCS.PHASECHK.TRANS64.TRYWAIT P0, [R0+URZ+0x58], R3 ;  /* 0x00005803000075a7 */ /* 0x0022a400080011ff */
[----:B--2---:R-:W-:Y:S05]  /*c3d0*/  @!P0 NANOSLEEP.SYNCS 0x989680 ;  /* 0x009896800000895d */ /* 0x004fea0003900000 */
[----:B------:R-:W2:Y:S02]  /*c3e0*/  @!P0 SYNCS.PHASECHK.TRANS64 P0, [R0+URZ+0x58], R3 ;  /* 0x00005803000085a7 */ /* 0x000ea400080010ff */
[----:B--2---:R-:W-:Y:S05]  /*c3f0*/  @!P0 BRA `(.L_x_151) ;  /* 0xfffffffc00f08947 */ /* 0x004fea000383ffff */
[----:B------:R-:W-:Y:S05]  /*c400*/  BRA `(.L_x_34) ;  /* 0xffffff5c00687947 */ /* 0x000fea000383ffff */
.L_x_40:
[----:B-1----:R1:W2:Y:S02]  /*c410*/  SYNCS.PHASECHK.TRANS64.TRYWAIT P0, [R3+URZ+0x100], R0 ;  /* 0x00010000030075a7 */ /* 0x0022a400080011ff */
[----:B--2---:R-:W-:Y:S05]  /*c420*/  @!P0 NANOSLEEP.SYNCS 0x989680 ;  /* 0x009896800000895d */ /* 0x004fea0003900000 */
[----:B------:R-:W2:Y:S02]  /*c430*/  @!P0 SYNCS.PHASECHK.TRANS64 P0, [R3+URZ+0x100], R0 ;  /* 0x00010000030085a7 */ /* 0x000ea400080010ff */
[----:B--2---:R-:W-:Y:S05]  /*c440*/  @!P0 BRA `(.L_x_40) ;  /* 0xfffffffc00f08947 */ /* 0x004fea000383ffff */
[----:B------:R-:W-:Y:S05]  /*c450*/  BRA `(.L_x_152) ;  /* 0xffffff6000187947 */ /* 0x000fea000383ffff */
.L_x_44:
[----:B-1----:R-:W-:-:S07]  /*c460*/  MOV R0, UR4 ;  /* 0x0000000400007c02 */ /* 0x002fce0008000f00 */
.L_x_153:
[----:B-1----:R1:W2:Y:S02]  /*c470*/  SYNCS.PHASECHK.TRANS64.TRYWAIT P0, [R0+URZ], R3 ;  /* 0x00000003000075a7 */ /* 0x0022a400080011ff */
[----:B--2---:R-:W-:Y:S05]  /*c480*/  @!P0 NANOSLEEP.SYNCS 0x989680 ;  /* 0x009896800000895d */ /* 0x004fea0003900000 */
[----:B------:R-:W2:Y:S02]  /*c490*/  @!P0 SYNCS.PHASECHK.TRANS64 P0, [R0+URZ], R3 ;  /* 0x00000003000085a7 */ /* 0x000ea400080010ff */
[----:B--2---:R-:W-:Y:S05]  /*c4a0*/  @!P0 BRA `(.L_x_153) ;  /* 0xfffffffc00f08947 */ /* 0x004fea000383ffff */
[----:B------:R-:W-:Y:S05]  /*c4b0*/  BRA `(.L_x_154) ;  /* 0xffffff6400c07947 */ /* 0x000fea000383ffff */
.L_x_45:
[----:B------:R-:W-:-:S07]  /*c4c0*/  MOV R0, UR5 ;  /* 0x0000000500007c02 */ /* 0x000fce0008000f00 */
.L_x_155:
[----:B-1----:R1:W2:Y:S02]  /*c4d0*/  SYNCS.PHASECHK.TRANS64.TRYWAIT P0, [R0+URZ], R3 ;  /* 0x00000003000075a7 */ /* 0x0022a400080011ff */
[----:B--2---:R-:W-:Y:S05]  /*c4e0*/  @!P0 NANOSLEEP.SYNCS 0x989680 ;  /* 0x009896800000895d */ /* 0x004fea0003900000 */
[----:B------:R-:W2:Y:S02]  /*c4f0*/  @!P0 SYNCS.PHASECHK.TRANS64 P0, [R0+URZ], R3 ;  /* 0x00000003000085a7 */ /* 0x000ea400080010ff */
[----:B--2---:R-:W-:Y:S05]  /*c500*/  @!P0 BRA `(.L_x_155) ;  /* 0xfffffffc00f08947 */ /* 0x004fea000383ffff */
[----:B------:R-:W-:Y:S05]  /*c510*/  BRA `(.L_x_156) ;  /* 0xffffff6400cc7947 */ /* 0x000fea000383ffff */
.L_x_46:
[----:B------:R-:W-:-:S07]  /*c520*/  MOV R0, UR5 ;  /* 0x0000000500007c02 */ /* 0x000fce0008000f00 */
.L_x_157:
[----:B-1----:R1:W2:Y:S02]  /*c530*/  SYNCS.PHASECHK.TRANS64.TRYWAIT P0, [R0+URZ], R3 ;  /* 0x00000003000075a7 */ /* 0x0022a400080011ff */
[----:B--2---:R-:W-:Y:S05]  /*c540*/  @!P0 NANOSLEEP.SYNCS 0x989680 ;  /* 0x009896800000895d */ /* 0x004fea0003900000 */
[----:B------:R-:W2:Y:S02]  /*c550*/  @!P0 SYNCS.PHASECHK.TRANS64 P0, [R0+URZ], R3 ;  /* 0x00000003000085a7 */ /* 0x000ea400080010ff */
[----:B--2---:R-:W-:Y:S05]  /*c560*/  @!P0 BRA `(.L_x_157) ;  /* 0xfffffffc00f08947 */ /* 0x004fea000383ffff */
[----:B------:R-:W-:Y:S05]  /*c570*/  BRA `(.L_x_158) ;  /* 0xffffff6400d87947 */ /* 0x000fea000383ffff */
.L_x_47:
[----:B------:R-:W-:-:S07]  /*c580*/  MOV R0, UR5 ;  /* 0x0000000500007c02 */ /* 0x000fce0008000f00 */
.L_x_159:
[----:B-1----:R1:W2:Y:S02]  /*c590*/  SYNCS.PHASECHK.TRANS64.TRYWAIT P0, [R0+URZ], R3 ;  /* 0x00000003000075a7 */ /* 0x0022a400080011ff */
[----:B--2---:R-:W-:Y:S05]  /*c5a0*/  @!P0 NANOSLEEP.SYNCS 0x989680 ;  /* 0x009896800000895d */ /* 0x004fea0003900000 */
[----:B------:R-:W2:Y:S02]  /*c5b0*/  @!P0 SYNCS.PHASECHK.TRANS64 P0, [R0+URZ], R3 ;  /* 0x00000003000085a7 */ /* 0x000ea400080010ff */
[----:B--2---:R-:W-:Y:S05]  /*c5c0*/  @!P0 BRA `(.L_x_159) ;  /* 0xfffffffc00f08947 */ /* 0x004fea000383ffff */
[----:B------:R-:W-:Y:S05]  /*c5d0*/  BRA `(.L_x_160) ;  /* 0xffffff6400e47947 */ /* 0x000fea000383ffff */
.L_x_48:
[----:B------:R-:W-:-:S07]  /*c5e0*/  MOV R0, UR5 ;  /* 0x0000000500007c02 */ /* 0x000fce0008000f00 */
.L_x_161:
[----:B-1----:R1:W2:Y:S02]  /*c5f0*/  SYNCS.PHASECHK.TRANS64.TRYWAIT P0, [R0+URZ], R3 ;  /* 0x00000003000075a7 */ /* 0x0022a400080011ff */
[----:B--2---:R-:W-:Y:S05]  /*c600*/  @!P0 NANOSLEEP.SYNCS 0x989680 ;  /* 0x009896800000895d */ /* 0x004fea0003900000 */
[----:B------:R-:W2:Y:S02]  /*c610*/  @!P0 SYNCS.PHASECHK.TRANS64 P0, [R0+URZ], R3 ;  /* 0x00000003000085a7 */ /* 0x000ea400080010ff */
[----:B--2---:R-:W-:Y:S05]  /*c620*/  @!P0 BRA `(.L_x_161) ;  /* 0xfffffffc00f08947 */ /* 0x004fea000383ffff */
[----:B------:R-:W-:Y:S05]  /*c630*/  BRA `(.L_x_162) ;  /* 0xffffff6400f07947 */ /* 0x000fea000383ffff */
.L_x_49:
[----:B------:R-:W-:-:S07]  /*c640*/  MOV R0, UR5 ;  /* 0x0000000500007c02 */ /* 0x000fce0008000f00 */
.L_x_163:
[----:B-1----:R1:W2:Y:S02]  /*c650*/  SYNCS.PHASECHK.TRANS64.TRYWAIT P0, [R0+URZ], R3 ;  /* 0x00000003000075a7 */ /* 0x0022a400080011ff */
[----:B--2---:R-:W-:Y:S05]  /*c660*/  @!P0 NANOSLEEP.SYNCS 0x989680 ;  /* 0x009896800000895d */ /* 0x004fea0003900000 */
[----:B------:R-:W2:Y:S02]  /*c670*/  @!P0 SYNCS.PHASECHK.TRANS64 P0, [R0+URZ], R3 ;  /* 0x00000003000085a7 */ /* 0x000ea400080010ff */
[----:B--2---:R-:W-:Y:S05]  /*c680*/  @!P0 BRA `(.L_x_163) ;  /* 0xfffffffc00f08947 */ /* 0x004fea000383ffff */
[----:B------:R-:W-:Y:S05]  /*c690*/  BRA `(.L_x_164) ;  /* 0xffffff6400fc7947 */ /* 0x000fea000383ffff */
.L_x_50:
[----:B------:R-:W-:-:S07]  /*c6a0*/  MOV R0, UR5 ;  /* 0x0000000500007c02 */ /* 0x000fce0008000f00 */
.L_x_165:
[----:B-1----:R1:W2:Y:S02]  /*c6b0*/  SYNCS.PHASECHK.TRANS64.TRYWAIT P0, [R0+URZ], R3 ;  /* 0x00000003000075a7 */ /* 0x0022a400080011ff */
[----:B--2---:R-:W-:Y:S05]  /*c6c0*/  @!P0 NANOSLEEP.SYNCS 0x989680 ;  /* 0x009896800000895d */ /* 0x004fea0003900000 */
[----:B------:R-:W2:Y:S02]  /*c6d0*/  @!P0 SYNCS.PHASECHK.TRANS64 P0, [R0+URZ], R3 ;  /* 0x00000003000085a7 */ /* 0x000ea400080010ff */
[----:B--2---:R-:W-:Y:S05]  /*c6e0*/  @!P0 BRA `(.L_x_165) ;  /* 0xfffffffc00f08947 */ /* 0x004fea000383ffff */
[----:B------:R-:W-:Y:S05]  /*c6f0*/  BRA `(.L_x_166) ;  /* 0xffffff6800087947 */ /* 0x000fea000383ffff */
.L_x_51:
[----:B------:R-:W-:-:S07]  /*c700*/  MOV R0, UR5 ;  /* 0x0000000500007c02 */ /* 0x000fce0008000f00 */
.L_x_167:
[----:B-1----:R1:W2:Y:S02]  /*c710*/  SYNCS.PHASECHK.TRANS64.TRYWAIT P0, [R0+URZ], R3 ;  /* 0x00000003000075a7 */ /* 0x0022a400080011ff */
[----:B--2---:R-:W-:Y:S05]  /*c720*/  @!P0 NANOSLEEP.SYNCS 0x989680 ;  /* 0x009896800000895d */ /* 0x004fea0003900000 */
[----:B------:R-:W2:Y:S02]  /*c730*/  @!P0 SYNCS.PHASECHK.TRANS64 P0, [R0+URZ], R3 ;  /* 0x00000003000085a7 */ /* 0x000ea400080010ff */
[----:B--2---:R-:W-:Y:S05]  /*c740*/  @!P0 BRA `(.L_x_167) ;  /* 0xfffffffc00f08947 */ /* 0x004fea000383ffff */
[----:B------:R-:W-:Y:S05]  /*c750*/  BRA `(.L_x_168) ;  /* 0xffffff6800147947 */ /* 0x000fea000383ffff */
.L_x_52:
[----:B------:R-:W-:-:S07]  /*c760*/  MOV R0, UR5 ;  /* 0x0000000500007c02 */ /* 0x000fce0008000f00 */
.L_x_169:
[----:B-1----:R1:W2:Y:S02]  /*c770*/  SYNCS.PHASECHK.TRANS64.TRYWAIT P0, [R0+URZ], R3 ;  /* 0x00000003000075a7 */ /* 0x0022a400080011ff */
[----:B--2---:R-:W-:Y:S05]  /*c780*/  @!P0 NANOSLEEP.SYNCS 0x989680 ;  /* 0x009896800000895d */ /* 0x004fea0003900000 */
[----:B------:R-:W2:Y:S02]  /*c790*/  @!P0 SYNCS.PHASECHK.TRANS64 P0, [R0+URZ], R3 ;  /* 0x00000003000085a7 */ /* 0x000ea400080010ff */
[----:B--2---:R-:W-:Y:S05]  /*c7a0*/  @!P0 BRA `(.L_x_169) ;  /* 0xfffffffc00f08947 */ /* 0x004fea000383ffff */
[----:B------:R-:W-:Y:S05]  /*c7b0*/  BRA `(.L_x_170) ;  /* 0xffffff6800207947 */ /* 0x000fea000383ffff */
.L_x_53:
[----:B------:R-:W-:-:S07]  /*c7c0*/  MOV R0, UR5 ;  /* 0x0000000500007c02 */ /* 0x000fce0008000f00 */
.L_x_171:
[----:B-1----:R1:W2:Y:S02]  /*c7d0*/  SYNCS.PHASECHK.TRANS64.TRYWAIT P0, [R0+URZ], R3 ;  /* 0x00000003000075a7 */ /* 0x0022a400080011ff */
[----:B--2---:R-:W-:Y:S05]  /*c7e0*/  @!P0 NANOSLEEP.SYNCS 0x989680 ;  /* 0x009896800000895d */ /* 0x004fea0003900000 */
[----:B------:R-:W2:Y:S02]  /*c7f0*/  @!P0 SYNCS.PHASECHK.TRANS64 P0, [R0+URZ], R3 ;  /* 0x00000003000085a7 */ /* 0x000ea400080010ff */
[----:B--2---:R-:W-:Y:S05]  /*c800*/  @!P0 BRA `(.L_x_171) ;  /* 0xfffffffc00f08947 */ /* 0x004fea000383ffff */
[----:B------:R-:W-:Y:S05]  /*c810*/  BRA `(.L_x_172) ;  /* 0xffffff68002c7947 */ /* 0x000fea000383ffff */
.L_x_56:
[----:B--2---:R2:W3:Y:S02]  /*c820*/  SYNCS.PHASECHK.TRANS64.TRYWAIT P0, [R2+URZ+0x140], R5 ;  /* 0x00014005020075a7 */ /* 0x0044e400080011ff */
[----:B---3--:R-:W-:Y:S05]  /*c830*/  @!P0 NANOSLEEP.SYNCS 0x989680 ;  /* 0x009896800000895d */ /* 0x008fea0003900000 */
[----:B------:R-:W3:Y:S02]  /*c840*/  @!P0 SYNCS.PHASECHK.TRANS64 P0, [R2+URZ+0x140], R5 ;  /* 0x00014005020085a7 */ /* 0x000ee400080010ff */
[----:B---3--:R-:W-:Y:S05]  /*c850*/  @!P0 BRA `(.L_x_56) ;  /* 0xfffffffc00f08947 */ /* 0x008fea000383ffff */
[----:B------:R-:W-:Y:S05]  /*c860*/  BRA `(.L_x_173) ;  /* 0xffffff6800887947 */ /* 0x000fea000383ffff */
.L_x_57:
[----:B------:R-:W-:-:S07]  /*c870*/  MOV R2, UR4 ;  /* 0x0000000400027c02 */ /* 0x000fce0008000f00 */
.L_x_174:
[----:B--2---:R2:W3:Y:S02]  /*c880*/  SYNCS.PHASECHK.TRANS64.TRYWAIT P0, [R2+URZ+0x110], R5 ;  /* 0x00011005020075a7 */ /* 0x0044e400080011ff */
[----:B---3--:R-:W-:Y:S05]  /*c890*/  @!P0 NANOSLEEP.SYNCS 0x989680 ;  /* 0x009896800000895d */ /* 0x008fea0003900000 */
[----:B------:R-:W3:Y:S02]  /*c8a0*/  @!P0 SYNCS.PHASECHK.TRANS64 P0, [R2+URZ+0x110], R5 ;  /* 0x00011005020085a7 */ /* 0x000ee400080010ff */
[----:B---3--:R-:W-:Y:S05]  /*c8b0*/  @!P0 BRA `(.L_x_174) ;  /* 0xfffffffc00f08947 */ /* 0x008fea000383ffff */
[----:B------:R-:W-:Y:S05]  /*c8c0*/  BRA `(.L_x_175) ;  /* 0xffffff6800987947 */ /* 0x000fea000383ffff */
.L_x_58:
[----:B--2---:R2:W3:Y:S02]  /*c8d0*/  SYNCS.PHASECHK.TRANS64.TRYWAIT P1, [R2+URZ+0x100], R5 ;  /* 0x00010005020075a7 */ /* 0x0044e400080211ff */
[----:B---3--:R-:W-:Y:S05]  /*c8e0*/  @!P1 NANOSLEEP.SYNCS 0x989680 ;  /* 0x009896800000995d */ /* 0x008fea0003900000 */
[----:B------:R-:W3:Y:S02]  /*c8f0*/  @!P1 SYNCS.PHASECHK.TRANS64 P1, [R2+URZ+0x100], R5 ;  /* 0x00010005020095a7 */ /* 0x000ee400080210ff */
[----:B---3--:R-:W-:Y:S05]  /*c900*/  @!P1 BRA `(.L_x_58) ;  /* 0xfffffffc00f09947 */ /* 0x008fea000383ffff */
[----:B------:R-:W-:Y:S05]  /*c910*/  BRA `(.L_x_176) ;  /* 0xffffff6800c87947 */ /* 0x000fea000383ffff */
.L_x_61:
[----:B------:R-:W-:-:S07]  /*c920*/  MOV R0, UR4 ;  /* 0x0000000400007c02 */ /* 0x000fce0008000f00 */
.L_x_177:
[----:B--2---:R2:W3:Y:S02]  /*c930*/  SYNCS.PHASECHK.TRANS64.TRYWAIT P0, [R0+URZ+0x110], R3 ;  /* 0x00011003000075a7 */ /* 0x0044e400080011ff */
[----:B---3--:R-:W-:Y:S05]  /*c940*/  @!P0 NANOSLEEP.SYNCS 0x989680 ;  /* 0x009896800000895d */ /* 0x008fea0003900000 */
[----:B------:R-:W3:Y:S02]  /*c950*/  @!P0 SYNCS.PHASECHK.TRANS64 P0, [R0+URZ+0x110], R3 ;  /* 0x00011003000085a7 */ /* 0x000ee400080010ff */
[----:B---3--:R-:W-:Y:S05]  /*c960*/  @!P0 BRA `(.L_x_177) ;  /* 0xfffffffc00f08947 */ /* 0x008fea000383ffff */
[----:B------:R-:W-:Y:S05]  /*c970*/  BRA `(.L_x_60) ;  /* 0xffffff6c001c7947 */ /* 0x000fea000383ffff */
.L_x_70:
[----:B--2---:R-:W-:-:S04]  /*c980*/  MOV R0, UR5 ;  /* 0x0000000500007c02 */ /* 0x004fc80008000f00 */
[----:B------:R2:W3:Y:S03]  /*c990*/  SYNCS.PHASECHK.TRANS64.TRYWAIT P0, [R0+URZ+0x8], R7 ;  /* 0x00000807000075a7 */ /* 0x0004e600080011ff */
[----:B---3--:R-:W-:Y:S05]  /*c9a0*/  @!P0 NANOSLEEP.SYNCS 0x989680 ;  /* 0x009896800000895d */ /* 0x008fea0003900000 */
[----:B------:R-:W3:Y:S02]  /*c9b0*/  @!P0 SYNCS.PHASECHK.TRANS64 P0, [R0+URZ+0x8], R7 ;  /* 0x00000807000085a7 */ /* 0x000ee400080010ff */
[----:B---3--:R-:W-:Y:S05]  /*c9c0*/  @!P0 BRA `(.L_x_70) ;  /* 0xfffffffc00ec8947 */ /* 0x008fea000383ffff */
[----:B------:R-:W-:Y:S05]  /*c9d0*/  BRA `(.L_x_69) ;  /* 0xffffff6c00d07947 */ /* 0x000fea000383ffff */
.L_x_72:
[----:B------:R-:W-:Y:S01]  /*c9e0*/  BSSY B0, `(.L_x_178) ;  /* 0x0000006000007945 */ /* 0x000fe20003800000 */
[----:B------:R-:W-:-:S07]  /*c9f0*/  MOV R15, 0xffffffff ;  /* 0xffffffff000f7802 */ /* 0x000fce0000000f00 */
[----:B-12--5:R-:W-:Y:S05]  /*ca00*/  WARPSYNC.COLLECTIVE R15, `(.L_x_179) ;  /* 0x000000000f0c7348 */ /* 0x026fea0003c00000 */
[----:B------:R-:W-:Y:S02]  /*ca10*/  ELECT P6, UR79, PT ;  /* 0x00000000004f782f */ /* 0x000fe400038c0000 */
[----:B------:R-:W-:Y:S01]  /*ca20*/  MOV R14, UR79 ;  /* 0x0000004f000e7c02 */ /* 0x000fe20008000f00 */
[----:B-12--5:R-:W-:Y:S10]  /*ca30*/  ENDCOLLECTIVE ;  /* 0x000000000000791b */ /* 0x026ff40003800000 */
.L_x_179:
[----:B------:R-:W-:Y:S05]  /*ca40*/  BSYNC B0 ;  /* 0x0000000000007941 */ /* 0x000fea0003800000 */
.L_x_178:
[----:B------:R-:W-:Y:S01]  /*ca50*/  PLOP3.LUT P0, PT, P6, PT, PT, 0x80, 0x8 ;  /* 0x000000000008781c */ /* 0x000fe2000370f070 */
[----:B------:R-:W-:-:S12]  /*ca60*/  BRA `(.L_x_180) ;  /* 0xffffff6c00fc7947 */ /* 0x000fd8000383ffff */
.L_x_74:
[----:B--2---:R-:W-:-:S04]  /*ca70*/  MOV R0, UR5 ;  /* 0x0000000500007c02 */ /* 0x004fc80008000f00 */
[----:B------:R2:W3:Y:S03]  /*ca80*/  SYNCS.PHASECHK.TRANS64.TRYWAIT P0, [R0+URZ+0x8], R5 ;  /* 0x00000805000075a7 */ /* 0x0004e600080011ff */
[----:B---3--:R-:W-:Y:S05]  /*ca90*/  @!P0 NANOSLEEP.SYNCS 0x989680 ;  /* 0x009896800000895d */ /* 0x008fea0003900000 */
[----:B------:R-:W3:Y:S02]  /*caa0*/  @!P0 SYNCS.PHASECHK.TRANS64 P0, [R0+URZ+0x8], R5 ;  /* 0x00000805000085a7 */ /* 0x000ee400080010ff */
[----:B---3--:R-:W-:Y:S05]  /*cab0*/  @!P0 BRA `(.L_x_74) ;  /* 0xfffffffc00ec8947 */ /* 0x008fea000383ffff */
[----:B------:R-:W-:Y:S05]  /*cac0*/  BRA `(.L_x_73) ;  /* 0xffffff7000007947 */ /* 0x000fea000383ffff */
.L_x_75:
[----:B-1----:R1:W2:Y:S02]  /*cad0*/  SYNCS.PHASECHK.TRANS64.TRYWAIT P0, [R0+URZ+0x100], R5 ;  /* 0x00010005000075a7 */ /* 0x0022a400080011ff */
[----:B--2---:R-:W-:Y:S05]  /*cae0*/  @!P0 NANOSLEEP.SYNCS 0x989680 ;  /* 0x009896800000895d */ /* 0x004fea0003900000 */
[----:B------:R-:W2:Y:S02]  /*caf0*/  @!P0 SYNCS.PHASECHK.TRANS64 P0, [R0+URZ+0x100], R5 ;  /* 0x00010005000085a7 */ /* 0x000ea400080010ff */
[----:B--2---:R-:W-:Y:S05]  /*cb00*/  @!P0 BRA `(.L_x_75) ;  /* 0xfffffffc00f08947 */ /* 0x004fea000383ffff */
[----:B------:R-:W-:Y:S05]  /*cb10*/  BRA `(.L_x_181) ;  /* 0xffffff7000dc7947 */ /* 0x000fea000383ffff */
.L_x_77:
[----:B------:R-:W-:-:S07]  /*cb20*/  MOV R0, UR23 ;  /* 0x0000001700007c02 */ /* 0x000fce0008000f00 */
.L_x_182:
[----:B-1----:R1:W2:Y:S02]  /*cb30*/  SYNCS.PHASECHK.TRANS64.TRYWAIT P0, [R0+URZ+0x130], R5 ;  /* 0x00013005000075a7 */ /* 0x0022a400080011ff */
[----:B--2---:R-:W-:Y:S05]  /*cb40*/  @!P0 NANOSLEEP.SYNCS 0x989680 ;  /* 0x009896800000895d */ /* 0x004fea0003900000 */
[----:B------:R-:W2:Y:S02]  /*cb50*/  @!P0 SYNCS.PHASECHK.TRANS64 P0, [R0+URZ+0x130], R5 ;  /* 0x00013005000085a7 */ /* 0x000ea400080010ff */
[----:B--2---:R-:W-:Y:S05]  /*cb60*/  @!P0 BRA `(.L_x_182) ;  /* 0xfffffffc00f08947 */ /* 0x004fea000383ffff */
[----:B------:R-:W-:Y:S05]  /*cb70*/  BRA `(.L_x_183) ;  /* 0xffffff7400287947 */ /* 0x000fea000383ffff */
.L_x_80:
[----:B------:R-:W-:Y:S07]  /*cb80*/  MOV R0, UR5 ;  /* 0x0000000500007c02 */ /* 0x000fee0008000f00 */
.L_x_184:
[----:B-1----:R1:W2:Y:S02]  /*cb90*/  SYNCS.PHASECHK.TRANS64.TRYWAIT P0, [R0+URZ], R5 ;  /* 0x00000005000075a7 */ /* 0x0022a400080011ff */
[----:B--2---:R-:W-:Y:S05]  /*cba0*/  @!P0 NANOSLEEP.SYNCS 0x989680 ;  /* 0x009896800000895d */ /* 0x004fea0003900000 */
[----:B------:R-:W2:Y:S02]  /*cbb0*/  @!P0 SYNCS.PHASECHK.TRANS64 P0, [R0+URZ], R5 ;  /* 0x00000005000085a7 */ /* 0x000ea400080010ff */
[----:B--2---:R-:W-:Y:S05]  /*cbc0*/  @!P0 BRA `(.L_x_184) ;  /* 0xfffffffc00f08947 */ /* 0x004fea000383ffff */
[----:B------:R-:W-:Y:S05]  /*cbd0*/  BRA `(.L_x_79) ;  /* 0xffffff74003c7947 */ /* 0x000fea000383ffff */
.L_x_84:
[----:B-1----:R-:W-:-:S07]  /*cbe0*/  MOV R0, UR4 ;  /* 0x0000000400007c02 */ /* 0x002fce0008000f00 */
.L_x_185:
[----:B-1----:R1:W2:Y:S02]  /*cbf0*/  SYNCS.PHASECHK.TRANS64.TRYWAIT P0, [R0+URZ], R3 ;  /* 0x00000003000075a7 */ /* 0x0022a400080011ff */
[----:B--2---:R-:W-:Y:S05]  /*cc00*/  @!P0 NANOSLEEP.SYNCS 0x989680 ;  /* 0x009896800000895d */ /* 0x004fea0003900000 */
[----:B------:R-:W2:Y:S02]  /*cc10*/  @!P0 SYNCS.PHASECHK.TRANS64 P0, [R0+URZ], R3 ;  /* 0x00000003000085a7 */ /* 0x000ea400080010ff */
[----:B--2---:R-:W-:Y:S05]  /*cc20*/  @!P0 BRA `(.L_x_185) ;  /* 0xfffffffc00f08947 */ /* 0x004fea000383ffff */
[----:B------:R-:W-:Y:S05]  /*cc30*/  BRA `(.L_x_186) ;  /* 0xffffff7800087947 */ /* 0x000fea000383ffff */
.L_x_87:
[----:B------:R-:W-:-:S07]  /*cc40*/  MOV R0, UR17 ;  /* 0x0000001100007c02 */ /* 0x000fce0008000f00 */
.L_x_187:
[----:B-1----:R1:W2:Y:S02]  /*cc50*/  SYNCS.PHASECHK.TRANS64.TRYWAIT P1, [R0+URZ+0x160], R3 ;  /* 0x00016003000075a7 */ /* 0x0022a400080211ff */
[----:B--2---:R-:W-:Y:S05]  /*cc60*/  @!P1 NANOSLEEP.SYNCS 0x989680 ;  /* 0x009896800000995d */ /* 0x004fea0003900000 */
[----:B------:R-:W2:Y:S02]  /*cc70*/  @!P1 SYNCS.PHASECHK.TRANS64 P1, [R0+URZ+0x160], R3 ;  /* 0x00016003000095a7 */ /* 0x000ea400080210ff */
[----:B--2---:R-:W-:Y:S05]  /*cc80*/  @!P1 BRA `(.L_x_187) ;  /* 0xfffffffc00f09947 */ /* 0x004fea000383ffff */
[----:B------:R-:W-:Y:S05]  /*cc90*/  BRA `(.L_x_188) ;  /* 0xffffff7800547947 */ /* 0x000fea000383ffff */
.L_x_92:
[----:B---3--:R3:W4:Y:S02]  /*cca0*/  SYNCS.PHASECHK.TRANS64.TRYWAIT P0, [R12+URZ+0x100], R9 ;  /* 0x000100090c0075a7 */ /* 0x00872400080011ff */
[----:B----4-:R-:W-:Y:S05]  /*ccb0*/  @!P0 NANOSLEEP.SYNCS 0x989680 ;  /* 0x009896800000895d */ /* 0x010fea0003900000 */
[----:B------:R-:W4:Y:S02]  /*ccc0*/  @!P0 SYNCS.PHASECHK.TRANS64 P0, [R12+URZ+0x100], R9 ;  /* 0x000100090c0085a7 */ /* 0x000f2400080010ff */
[----:B----4-:R-:W-:Y:S05]  /*ccd0*/  @!P0 BRA `(.L_x_92) ;  /* 0xfffffffc00f08947 */ /* 0x010fea000383ffff */
[----:B------:R-:W-:Y:S05]  /*cce0*/  BRA `(.L_x_189) ;  /* 0xffffff7c007c7947 */ /* 0x000fea000383ffff */
.L_x_95:
[----:B------:R-:W-:Y:S07]  /*ccf0*/  MOV R0, UR21 ;  /* 0x0000001500007c02 */ /* 0x000fee0008000f00 */
.L_x_190:
[----:B-1----:R1:W3:Y:S02]  /*cd00*/  SYNCS.PHASECHK.TRANS64.TRYWAIT P2, [R0+URZ+0xf8], R11 ;  /* 0x0000f80b000075a7 */ /* 0x0022e400080411ff */
[----:B---3--:R-:W-:Y:S05]  /*cd10*/  @!P2 NANOSLEEP.SYNCS 0x989680 ;  /* 0x009896800000a95d */ /* 0x008fea0003900000 */
[----:B------:R-:W3:Y:S02]  /*cd20*/  @!P2 SYNCS.PHASECHK.TRANS64 P2, [R0+URZ+0xf8], R11 ;  /* 0x0000f80b0000a5a7 */ /* 0x000ee400080410ff */
[----:B---3--:R-:W-:Y:S05]  /*cd30*/  @!P2 BRA `(.L_x_190) ;  /* 0xfffffffc00f0a947 */ /* 0x008fea000383ffff */
[----:B------:R-:W-:Y:S05]  /*cd40*/  BRA `(.L_x_94) ;  /* 0xffffff8000e47947 */ /* 0x000fea000383ffff */
.L_x_98:
[----:B---3--:R-:W-:Y:S07]  /*cd50*/  MOV R0, UR21 ;  /* 0x0000001500007c02 */ /* 0x008fee0008000f00 */
.L_x_191:
[----:B-1----:R1:W3:Y:S02]  /*cd60*/  SYNCS.PHASECHK.TRANS64.TRYWAIT P0, [R0+URZ+0xd0], R9 ;  /* 0x0000d009000075a7 */ /* 0x0022e400080011ff */
[----:B---3--:R-:W-:Y:S05]  /*cd70*/  @!P0 NANOSLEEP.SYNCS 0x989680 ;  /* 0x009896800000895d */ /* 0x008fea0003900000 */
[----:B------:R-:W3:Y:S02]  /*cd80*/  @!P0 SYNCS.PHASECHK.TRANS64 P0, [R0+URZ+0xd0], R9 ;  /* 0x0000d009000085a7 */ /* 0x000ee400080010ff */
[----:B---3--:R-:W-:Y:S05]  /*cd90*/  @!P0 BRA `(.L_x_191) ;  /* 0xfffffffc00f08947 */ /* 0x008fea000383ffff */
[----:B------:R-:W-:Y:S05]  /*cda0*/  BRA `(.L_x_192) ;  /* 0xffffff8400407947 */ /* 0x000fea000383ffff */
.L_x_99:
[----:B------:R-:W-:Y:S07]  /*cdb0*/  MOV R0, UR21 ;  /* 0x0000001500007c02 */ /* 0x000fee0008000f00 */
.L_x_193:
[----:B-1----:R1:W3:Y:S02]  /*cdc0*/  SYNCS.PHASECHK.TRANS64.TRYWAIT P0, [R0+URZ+0xd8], R9 ;  /* 0x0000d809000075a7 */ /* 0x0022e400080011ff */
[----:B---3--:R-:W-:Y:S05]  /*cdd0*/  @!P0 NANOSLEEP.SYNCS 0x989680 ;  /* 0x009896800000895d */ /* 0x008fea0003900000 */
[----:B------:R-:W3:Y:S02]  /*cde0*/  @!P0 SYNCS.PHASECHK.TRANS64 P0, [R0+URZ+0xd8], R9 ;  /* 0x0000d809000085a7 */ /* 0x000ee400080010ff */
[----:B---3--:R-:W-:Y:S05]  /*cdf0*/  @!P0 BRA `(.L_x_193) ;  /* 0xfffffffc00f08947 */ /* 0x008fea000383ffff */
[----:B------:R-:W-:Y:S05]  /*ce00*/  BRA `(.L_x_194) ;  /* 0xffffff84007c7947 */ /* 0x000fea000383ffff */
.L_x_100:
[----:B------:R-:W-:Y:S07]  /*ce10*/  MOV R0, UR21 ;  /* 0x0000001500007c02 */ /* 0x000fee0008000f00 */
.L_x_195:
[----:B-1----:R1:W3:Y:S02]  /*ce20*/  SYNCS.PHASECHK.TRANS64.TRYWAIT P0, [R0+URZ+0xe0], R9 ;  /* 0x0000e009000075a7 */ /* 0x0022e400080011ff */
[----:B---3--:R-:W-:Y:S05]  /*ce30*/  @!P0 NANOSLEEP.SYNCS 0x989680 ;  /* 0x009896800000895d */ /* 0x008fea0003900000 */
[----:B------:R-:W3:Y:S02]  /*ce40*/  @!P0 SYNCS.PHASECHK.TRANS64 P0, [R0+URZ+0xe0], R9 ;  /* 0x0000e009000085a7 */ /* 0x000ee400080010ff */
[----:B---3--:R-:W-:Y:S05]  /*ce50*/  @!P0 BRA `(.L_x_195) ;  /* 0xfffffffc00f08947 */ /* 0x008fea000383ffff */
[----:B------:R-:W-:Y:S05]  /*ce60*/  BRA `(.L_x_196) ;  /* 0xffffff8400c47947 */ /* 0x000fea000383ffff */
.L_x_101:
[----:B------:R-:W-:Y:S07]  /*ce70*/  MOV R0, UR21 ;  /* 0x0000001500007c02 */ /* 0x000fee0008000f00 */
.L_x_197:
[----:B-1----:R1:W3:Y:S02]  /*ce80*/  SYNCS.PHASECHK.TRANS64.TRYWAIT P0, [R0+URZ+0xe8], R9 ;  /* 0x0000e809000075a7 */ /* 0x0022e400080011ff */
[----:B---3--:R-:W-:Y:S05]  /*ce90*/  @!P0 NANOSLEEP.SYNCS 0x989680 ;  /* 0x009896800000895d */ /* 0x008fea0003900000 */
[----:B------:R-:W3:Y:S02]  /*cea0*/  @!P0 SYNCS.PHASECHK.TRANS64 P0, [R0+URZ+0xe8], R9 ;  /* 0x0000e809000085a7 */ /* 0x000ee400080010ff */
[----:B---3--:R-:W-:Y:S05]  /*ceb0*/  @!P0 BRA `(.L_x_197) ;  /* 0xfffffffc00f08947 */ /* 0x008fea000383ffff */
[----:B------:R-:W-:Y:S05]  /*cec0*/  BRA `(.L_x_198) ;  /* 0xffffff8800087947 */ /* 0x000fea000383ffff */
.L_x_103:
[----:B------:R-:W-:-:S07]  /*ced0*/  MOV R0, UR21 ;  /* 0x0000001500007c02 */ /* 0x000fce0008000f00 */
.L_x_199:
[----:B-1----:R1:W4:Y:S02]  /*cee0*/  SYNCS.PHASECHK.TRANS64.TRYWAIT P0, [R0+URZ+0xd0], R3 ;  /* 0x0000d003000075a7 */ /* 0x00232400080011ff */
[----:B----4-:R-:W-:Y:S05]  /*cef0*/  @!P0 NANOSLEEP.SYNCS 0x989680 ;  /* 0x009896800000895d */ /* 0x010fea0003900000 */
[----:B------:R-:W4:Y:S02]  /*cf00*/  @!P0 SYNCS.PHASECHK.TRANS64 P0, [R0+URZ+0xd0], R3 ;  /* 0x0000d003000085a7 */ /* 0x000f2400080010ff */
[----:B----4-:R-:W-:Y:S05]  /*cf10*/  @!P0 BRA `(.L_x_199) ;  /* 0xfffffffc00f08947 */ /* 0x010fea000383ffff */
[----:B------:R-:W-:Y:S05]  /*cf20*/  BRA `(.L_x_200) ;  /* 0xffffff88007c7947 */ /* 0x000fea000383ffff */
.L_x_104:
[----:B-1----:R-:W-:-:S07]  /*cf30*/  MOV R0, UR21 ;  /* 0x0000001500007c02 */ /* 0x002fce0008000f00 */
.L_x_201:
[----:B-1----:R1:W4:Y:S02]  /*cf40*/  SYNCS.PHASECHK.TRANS64.TRYWAIT P0, [R0+URZ+0xd8], R3 ;  /* 0x0000d803000075a7 */ /* 0x00232400080011ff */
[----:B----4-:R-:W-:Y:S05]  /*cf50*/  @!P0 NANOSLEEP.SYNCS 0x989680 ;  /* 0x009896800000895d */ /* 0x010fea0003900000 */
[----:B------:R-:W4:Y:S02]  /*cf60*/  @!P0 SYNCS.PHASECHK.TRANS64 P0, [R0+URZ+0xd8], R3 ;  /* 0x0000d803000085a7 */ /* 0x000f2400080010ff */
[----:B----4-:R-:W-:Y:S05]  /*cf70*/  @!P0 BRA `(.L_x_201) ;  /* 0xfffffffc00f08947 */ /* 0x010fea000383ffff */
[----:B------:R-:W-:Y:S05]  /*cf80*/  BRA `(.L_x_202) ;  /* 0xffffff88006c7947 */ /* 0x000fea000383ffff */
.L_x_105:
[----:B-1----:R-:W-:-:S07]  /*cf90*/  MOV R0, UR21 ;  /* 0x0000001500007c02 */ /* 0x002fce0008000f00 */
.L_x_203:
[----:B-1----:R1:W4:Y:S02]  /*cfa0*/  SYNCS.PHASECHK.TRANS64.TRYWAIT P0, [R0+URZ+0xe0], R3 ;  /* 0x0000e003000075a7 */ /* 0x00232400080011ff */
[----:B----4-:R-:W-:Y:S05]  /*cfb0*/  @!P0 NANOSLEEP.SYNCS 0x989680 ;  /* 0x009896800000895d */ /* 0x010fea0003900000 */
[----:B------:R-:W4:Y:S02]  /*cfc0*/  @!P0 SYNCS.PHASECHK.TRANS64 P0, [R0+URZ+0xe0], R3 ;  /* 0x0000e003000085a7 */ /* 0x000f2400080010ff */
[----:B----4-:R-:W-:Y:S05]  /*cfd0*/  @!P0 BRA `(.L_x_203) ;  /* 0xfffffffc00f08947 */ /* 0x010fea000383ffff */
[----:B------:R-:W-:Y:S05]  /*cfe0*/  BRA `(.L_x_204) ;  /* 0xffffff88005c7947 */ /* 0x000fea000383ffff */
.L_x_107:
[----:B--2---:R2:W4:Y:S02]  /*cff0*/  SYNCS.PHASECHK.TRANS64.TRYWAIT P0, [R3+URZ+0x100], R0 ;  /* 0x00010000030075a7 */ /* 0x00452400080011ff */
[----:B----4-:R-:W-:Y:S05]  /*d000*/  @!P0 NANOSLEEP.SYNCS 0x989680 ;  /* 0x009896800000895d */ /* 0x010fea0003900000 */
[----:B------:R-:W4:Y:S02]  /*d010*/  @!P0 SYNCS.PHASECHK.TRANS64 P0, [R3+URZ+0x100], R0 ;  /* 0x00010000030085a7 */ /* 0x000f2400080010ff */
[----:B----4-:R-:W-:Y:S05]  /*d020*/  @!P0 BRA `(.L_x_107) ;  /* 0xfffffffc00f08947 */ /* 0x010fea000383ffff */
[----:B------:R-:W-:Y:S05]  /*d030*/  BRA `(.L_x_205) ;  /* 0xffffff8c00207947 */ /* 0x000fea000383ffff */
.L_x_118:
[----:B-1----:R1:W2:Y:S02]  /*d040*/  SYNCS.PHASECHK.TRANS64.TRYWAIT P1, [R3+URZ+0xb0], R0 ;  /* 0x0000b000030075a7 */ /* 0x0022a400080211ff */
[----:B--2---:R-:W-:Y:S05]  /*d050*/  @!P1 NANOSLEEP.SYNCS 0x989680 ;  /* 0x009896800000995d */ /* 0x004fea0003900000 */
[----:B------:R-:W2:Y:S02]  /*d060*/  @!P1 SYNCS.PHASECHK.TRANS64 P1, [R3+URZ+0xb0], R0 ;  /* 0x0000b000030095a7 */ /* 0x000ea400080210ff */
[----:B--2---:R-:W-:Y:S05]  /*d070*/  @!P1 BRA `(.L_x_118) ;  /* 0xfffffffc00f09947 */ /* 0x004fea000383ffff */
[----:B------:R-:W-:Y:S05]  /*d080*/  BRA `(.L_x_117) ;  /* 0xffffff9800907947 */ /* 0x000fea000383ffff */
.L_x_120:
[----:B--2---:R2:W3:Y:S02]  /*d090*/  SYNCS.PHASECHK.TRANS64.TRYWAIT P0, [R147+URZ+0x120], R2 ;  /* 0x00012002930075a7 */ /* 0x0044e400080011ff */
[----:B---3--:R-:W-:Y:S05]  /*d0a0*/  @!P0 NANOSLEEP.SYNCS 0x989680 ;  /* 0x009896800000895d */ /* 0x008fea0003900000 */
[----:B------:R-:W3:Y:S02]  /*d0b0*/  @!P0 SYNCS.PHASECHK.TRANS64 P0, [R147+URZ+0x120], R2 ;  /* 0x00012002930085a7 */ /* 0x000ee400080010ff */
[----:B---3--:R-:W-:Y:S05]  /*d0c0*/  @!P0 BRA `(.L_x_120) ;  /* 0xfffffffc00f08947 */ /* 0x008fea000383ffff */
[----:B------:R-:W-:Y:S05]  /*d0d0*/  BRA `(.L_x_119) ;  /* 0xffffff9800ec7947 */ /* 0x000fea000383ffff */
.L_x_128:
[----:B--2---:R2:W3:Y:S02]  /*d0e0*/  SYNCS.PHASECHK.TRANS64.TRYWAIT P0, [R107+URZ+0xb0], R0 ;  /* 0x0000b0006b0075a7 */ /* 0x0044e400080011ff */
[----:B---3--:R-:W-:Y:S05]  /*d0f0*/  @!P0 NANOSLEEP.SYNCS 0x989680 ;  /* 0x009896800000895d */ /* 0x008fea0003900000 */
[----:B------:R-:W3:Y:S02]  /*d100*/  @!P0 SYNCS.PHASECHK.TRANS64 P0, [R107+URZ+0xb0], R0 ;  /* 0x0000b0006b0085a7 */ /* 0x000ee400080010ff */
[----:B---3--:R-:W-:Y:S05]  /*d110*/  @!P0 BRA `(.L_x_128) ;  /* 0xfffffffc00f08947 */ /* 0x008fea000383ffff */
[----:B------:R-:W-:Y:S05]  /*d120*/  BRA `(.L_x_127) ;  /* 0xffffffac00f07947 */ /* 0x000fea000383ffff */
.L_x_136:
[----:B--2---:R2:W3:Y:S02]  /*d130*/  SYNCS.PHASECHK.TRANS64.TRYWAIT P0, [R0+URZ+0xb0], R7 ;  /* 0x0000b007000075a7 */ /* 0x0044e400080011ff */
[----:B---3--:R-:W-:Y:S05]  /*d140*/  @!P0 NANOSLEEP.SYNCS 0x989680 ;  /* 0x009896800000895d */ /* 0x008fea0003900000 */
[----:B------:R-:W3:Y:S02]  /*d150*/  @!P0 SYNCS.PHASECHK.TRANS64 P0, [R0+URZ+0xb0], R7 ;  /* 0x0000b007000085a7 */ /* 0x000ee400080010ff */
[----:B---3--:R-:W-:Y:S05]  /*d160*/  @!P0 BRA `(.L_x_136) ;  /* 0xfffffffc00f08947 */ /* 0x008fea000383ffff */
[----:B------:R-:W-:Y:S05]  /*d170*/  BRA `(.L_x_135) ;  /* 0xffffffc400447947 */ /* 0x000fea000383ffff */
.L_x_144:
[----:B--2---:R2:W3:Y:S02]  /*d180*/  SYNCS.PHASECHK.TRANS64.TRYWAIT P0, [R0+URZ+0xb0], R5 ;  /* 0x0000b005000075a7 */ /* 0x0044e400080011ff */
[----:B---3--:R-:W-:Y:S05]  /*d190*/  @!P0 NANOSLEEP.SYNCS 0x989680 ;  /* 0x009896800000895d */ /* 0x008fea0003900000 */
[----:B------:R-:W3:Y:S02]  /*d1a0*/  @!P0 SYNCS.PHASECHK.TRANS64 P0, [R0+URZ+0xb0], R5 ;  /* 0x0000b005000085a7 */ /* 0x000ee400080010ff */
[----:B---3--:R-:W-:Y:S05]  /*d1b0*/  @!P0 BRA `(.L_x_144) ;  /* 0xfffffffc00f08947 */ /* 0x008fea000383ffff */
[----:B------:R-:W-:Y:S05]  /*d1c0*/  BRA `(.L_x_143) ;  /* 0xffffffd800a47947 */ /* 0x000fea000383ffff */
        .weak           $__internal_0_$__cuda_sm10x_tcgen05_guardrail_trap_col_being_dealloced_not_returned_by_alloc
        .type           $__internal_0_$__cuda_sm10x_tcgen05_guardrail_trap_col_being_dealloced_not_returned_by_alloc,@function
        .size           $__internal_0_$__cuda_sm10x_tcgen05_guardrail_trap_col_being_dealloced_not_returned_by_alloc,($__internal_1_$__cuda_sm10x_tcgen05_guardrail_trap_phase_invalid_during_alloc - $__internal_0_$__cuda_sm10x_tcgen05_guardrail_trap_col_being_dealloced_not_returned_by_alloc)
$__internal_0_$__cuda_sm10x_tcgen05_guardrail_trap_col_being_dealloced_not_returned_by_alloc:
[----:B------:R-:W-:Y:S05]  /*d1d0*/  BPT.TRAP 0x1 ;  /* 0x000000040000795c */ /* 0x000fea0000300000 */
[----:B------:R-:W-:-:S04]  /*d1e0*/  HFMA2 R3, -RZ, RZ, 0, 0 ;  /* 0x00000000ff037431 */ /* 0x000fc800000001ff */
[----:B------:R-:W-:Y:S05]  /*d1f0*/  RET.REL.NODEC R2 `(_ZN7cutlass13device_kernelINS_4gemm6kernel13GemmUniversalIN4cute5tupleIJiiiiEEENS1_10collective13CollectiveMmaINS1_35MainloopSm100TmaUmmaWarpSpecializedILi11ELi2ELi2ENS5_IJNS4_1CILi4EEENSA_ILi2EEENSA_ILi1EEEEEEEENS5_IJNSA_ILi256EEESG_NSA_ILi64EEEEEEaNS5_IJlSD_lEEEaSJ_NS4_8TiledMMAINS4_8MMA_AtomIJNS4_21SM100_MMA_S8_2x1SM_SSIaaiLi256ELi256ELNS4_4UMMA5MajorE0ELSO_0ELNSN_8SaturateE0EEEEEENS4_6LayoutINS5_IJSD_SD_SD_EEENS5_IJNSA_ILi0EEESU_SU_EEEEENS5_IJNS4_10UnderscoreESX_SX_EEEEENS4_28SM100_TMA_2SM_LOAD_MULTICASTENS4_14ComposedLayoutINS4_7SwizzleILi2ELi4ELi3EEENS4_18smem_ptr_flag_bitsILi8EEENSS_INS5_IJNSA_ILi8EEESH_EEENS5_IJSH_SD_EEEEEEEvNS4_8identityES10_S1A_vS1B_EENS_8epilogue10collective18CollectiveEpilogueINS1D_23Sm100TmaWarpSpecializedILi4ELi2ELi64ELb0ELb0EEEJNS5_IJNSA_ILi128EEESG_SH_EEENS5_IJNSS_IS1I_SD_EENSS_ISH_SD_EEEEEaSJ_aSJ_NS1D_6fusion15FusionCallbacksIS1H_NS1N_17LinearCombinationIaiaiLNS_15FloatRoundStyleE2EEES1J_S1M_JEEENS4_5SM1004TMEM4LOAD26SM100_TMEM_LOAD_32dp32b64xENS4_13SM90_TMA_LOADES1A_NS4_39AutoVectorizingCopyWithAssumedAlignmentILi128EEENS4_14SM90_TMA_STOREES1A_S1Z_S1Z_EEEvvEEEEvNT_6ParamsE) ;  /* 0xffffff2c02807950 */ /* 0x000fea0003c3ffff */
        .weak           $__internal_1_$__cuda_sm10x_tcgen05_guardrail_trap_phase_invalid_during_alloc
        .type           $__internal_1_$__cuda_sm10x_tcgen05_guardrail_trap_phase_invalid_during_alloc,@function
        .size           $__internal_1_$__cuda_sm10x_tcgen05_guardrail_trap_phase_invalid_during_alloc,($__internal_2_$__cuda_sm10x_tcgen05_guardrail_trap_unallocated_columns_being_dealloced - $__internal_1_$__cuda_sm10x_tcgen05_guardrail_trap_phase_invalid_during_alloc)
$__internal_1_$__cuda_sm10x_tcgen05_guardrail_trap_phase_invalid_during_alloc:
[----:B------:R-:W-:Y:S05]  /*d200*/  BPT.TRAP 0x1 ;  /* 0x000000040000795c */ /* 0x000fea0000300000 */
[----:B------:R-:W-:-:S04]  /*d210*/  MOV R5, 0x0 ;  /* 0x0000000000057802 */ /* 0x000fc80000000f00 */
[----:B------:R-:W-:Y:S05]  /*d220*/  RET.REL.NODEC R4 `(_ZN7cutlass13device_kernelINS_4gemm6kernel13GemmUniversalIN4cute5tupleIJiiiiEEENS1_10collective13CollectiveMmaINS1_35MainloopSm100TmaUmmaWarpSpecializedILi11ELi2ELi2ENS5_IJNS4_1CILi4EEENSA_ILi2EEENSA_ILi1EEEEEEEENS5_IJNSA_ILi256EEESG_NSA_ILi64EEEEEEaNS5_IJlSD_lEEEaSJ_NS4_8TiledMMAINS4_8MMA_AtomIJNS4_21SM100_MMA_S8_2x1SM_SSIaaiLi256ELi256ELNS4_4UMMA5MajorE0ELSO_0ELNSN_8SaturateE0EEEEEENS4_6LayoutINS5_IJSD_SD_SD_EEENS5_IJNSA_ILi0EEESU_SU_EEEEENS5_IJNS4_10UnderscoreESX_SX_EEEEENS4_28SM100_TMA_2SM_LOAD_MULTICASTENS4_14ComposedLayoutINS4_7SwizzleILi2ELi4ELi3EEENS4_18smem_ptr_flag_bitsILi8EEENSS_INS5_IJNSA_ILi8EEESH_EEENS5_IJSH_SD_EEEEEEEvNS4_8identityES10_S1A_vS1B_EENS_8epilogue10collective18CollectiveEpilogueINS1D_23Sm100TmaWarpSpecializedILi4ELi2ELi64ELb0ELb0EEEJNS5_IJNSA_ILi128EEESG_SH_EEENS5_IJNSS_IS1I_SD_EENSS_ISH_SD_EEEEEaSJ_aSJ_NS1D_6fusion15FusionCallbacksIS1H_NS1N_17LinearCombinationIaiaiLNS_15FloatRoundStyleE2EEES1J_S1M_JEEENS4_5SM1004TMEM4LOAD26SM100_TMEM_LOAD_32dp32b64xENS4_13SM90_TMA_LOADES1A_NS4_39AutoVectorizingCopyWithAssumedAlignmentILi128EEENS4_14SM90_TMA_STOREES1A_S1Z_S1Z_EEEvvEEEEvNT_6ParamsE) ;  /* 0xffffff2c04747950 */ /* 0x000fea0003c3ffff */
        .weak           $__internal_2_$__cuda_sm10x_tcgen05_guardrail_trap_unallocated_columns_being_dealloced
        .type           $__internal_2_$__cuda_sm10x_tcgen05_guardrail_trap_unallocated_columns_being_dealloced,@function
        .size           $__internal_2_$__cuda_sm10x_tcgen05_guardrail_trap_unallocated_columns_being_dealloced,(.L_x_207 - $__internal_2_$__cuda_sm10x_tcgen05_guardrail_trap_unallocated_columns_being_dealloced)
$__internal_2_$__cuda_sm10x_tcgen05_guardrail_trap_unallocated_columns_being_dealloced:
[----:B------:R-:W-:Y:S05]  /*d230*/  BPT.TRAP 0x1 ;  /* 0x000000040000795c */ /* 0x000fea0000300000 */
[----:B------:R-:W-:-:S04]  /*d240*/  HFMA2 R3, -RZ, RZ, 0, 0 ;  /* 0x00000000ff037431 */ /* 0x000fc800000001ff */
[----:B------:R-:W-:Y:S05]  /*d250*/  RET.REL.NODEC R2 `(_ZN7cutlass13device_kernelINS_4gemm6kernel13GemmUniversalIN4cute5tupleIJiiiiEEENS1_10collective13CollectiveMmaINS1_35MainloopSm100TmaUmmaWarpSpecializedILi11ELi2ELi2ENS5_IJNS4_1CILi4EEENSA_ILi2EEENSA_ILi1EEEEEEEENS5_IJNSA_ILi256EEESG_NSA_ILi64EEEEEEaNS5_IJlSD_lEEEaSJ_NS4_8TiledMMAINS4_8MMA_AtomIJNS4_21SM100_MMA_S8_2x1SM_SSIaaiLi256ELi256ELNS4_4UMMA5MajorE0ELSO_0ELNSN_8SaturateE0EEEEEENS4_6LayoutINS5_IJSD_SD_SD_EEENS5_IJNSA_ILi0EEESU_SU_EEEEENS5_IJNS4_10UnderscoreESX_SX_EEEEENS4_28SM100_TMA_2SM_LOAD_MULTICASTENS4_14ComposedLayoutINS4_7SwizzleILi2ELi4ELi3EEENS4_18smem_ptr_flag_bitsILi8EEENSS_INS5_IJNSA_ILi8EEESH_EEENS5_IJSH_SD_EEEEEEEvNS4_8identityES10_S1A_vS1B_EENS_8epilogue10collective18CollectiveEpilogueINS1D_23Sm100TmaWarpSpecializedILi4ELi2ELi64ELb0ELb0EEEJNS5_IJNSA_ILi128EEESG_SH_EEENS5_IJNSS_IS1I_SD_EENSS_ISH_SD_EEEEEaSJ_aSJ_NS1D_6fusion15FusionCallbacksIS1H_NS1N_17LinearCombinationIaiaiLNS_15FloatRoundStyleE2EEES1J_S1M_JEEENS4_5SM1004TMEM4LOAD26SM100_TMEM_LOAD_32dp32b64xENS4_13SM90_TMA_LOADES1A_NS4_39AutoVectorizingCopyWithAssumedAlignmentILi128EEENS4_14SM90_TMA_STOREES1A_S1Z_S1Z_EEEvvEEEEvNT_6ParamsE) ;  /* 0xffffff2c02687950 */ /* 0x000fea0003c3ffff */
.L_x_206:
[----:B------:R-:W-:-:S00]  /*d260*/  BRA `(.L_x_206) ;  /* 0xfffffffc00fc7947 */ /* 0x000fc0000383ffff */
[----:B------:R-:W-:-:S00]  /*d270*/  NOP ;  /* 0x0000000000007918 */ /* 0x000fc00000000000 */
        /* <DEDUP_REMOVED lines=8> */
.L_x_207:


//--------------------- .nv.global.init           --------------------------
	.section	.nv.global.init,"aw",@progbits
.nv.global.init:
	.type		$str$27,@object
	.size		$str$27,($str$28 - $str$27)
$str$27:
        /*0000*/ 	.byte	0x28, 0x61, 0x64, 0x64, 0x72, 0x65, 0x73, 0x73, 0x20, 0x26, 0x20, 0x6d, 0x61, 0x73, 0x6b, 0x29
        /*0010*/ 	.byte	0x20, 0x3d, 0x3d, 0x20, 0x30, 0x00
	.type		$str$28,@object
	.size		$str$28,($str$26 - $str$28)
$str$28:
        /*0016*/ 	.byte	0x2f, 0x74, 0x6d, 0x70, 0x2f, 0x63, 0x75, 0x74, 0x6c, 0x61, 0x73, 0x73, 0x5f, 0x73, 0x77, 0x65
        /*0026*/ 	.byte	0x65, 0x70, 0x5f, 0x73, 0x72, 0x63, 0x2f, 0x69, 0x6e, 0x63, 0x6c, 0x75, 0x64, 0x65, 0x2f, 0x63
        /*0036*/ 	.byte	0x75, 0x74, 0x65, 0x2f, 0x70, 0x6f, 0x69, 0x6e, 0x74, 0x65, 0x72, 0x5f, 0x66, 0x6c, 0x61, 0x67
        /*0046*/ 	.byte	0x67, 0x65, 0x64, 0x2e, 0x68, 0x70, 0x70, 0x00
	.type		$str$26,@object
	.size		$str$26,($str$25 - $str$26)
$str$26:
        /*004e*/ 	.byte	0x2f, 0x74, 0x6d, 0x70, 0x2f, 0x63, 0x75, 0x74, 0x6c, 0x61, 0x73, 0x73, 0x5f, 0x73, 0x77, 0x65
        /*005e*/ 	.byte	0x65, 0x70, 0x5f, 0x73, 0x72, 0x63, 0x2f, 0x69, 0x6e, 0x63, 0x6c, 0x75, 0x64, 0x65, 0x2f, 0x63
        /*006e*/ 	.byte	0x75, 0x74, 0x65, 0x2f, 0x61, 0x74, 0x6f, 0x6d, 0x2f, 0x63, 0x6f, 0x70, 0x79, 0x5f, 0x74, 0x72
        /*007e*/ 	.byte	0x61, 0x69, 0x74, 0x73, 0x5f, 0x73, 0x6d, 0x31, 0x30, 0x30, 0x2e, 0x68, 0x70, 0x70, 0x00
	.type		$str$25,@object
	.size		$str$25,(__unnamed_1 - $str$25)
$str$25:
        /*008d*/ 	.byte	0x28, 0x28, 0x75, 0x69, 0x6e, 0x74, 0x33, 0x32, 0x5f, 0x74, 0x28, 0x74, 0x68, 0x72, 0x65, 0x61
        /*009d*/ 	.byte	0x64, 0x49, 0x64, 0x78, 0x2e, 0x78, 0x29, 0x20, 0x2f, 0x20, 0x33, 0x32, 0x29, 0x20, 0x25, 0x20
        /*00ad*/ 	.byte	0x34, 0x29, 0x20, 0x3d, 0x3d, 0x20, 0x28, 0x28, 0x28, 0x74, 0x6d, 0x65, 0x6d, 0x5f, 0x61, 0x64
        /*00bd*/ 	.byte	0x64, 0x72, 0x20, 0x3e, 0x3e, 0x20, 0x31, 0x36, 0x29, 0x20, 0x2f, 0x20, 0x33, 0x32, 0x29, 0x20
        /*00cd*/ 	.byte	0x25, 0x20, 0x34, 0x29, 0x00
	.type		__unnamed_1,@object
	.size		__unnamed_1,(__unnamed_2 - __unnamed_1)
__unnamed_1:
        /*00d2*/ 	.byte	0x61, 0x75, 0x74, 0x6f, 0x20, 0x63, 0x75, 0x74, 0x65, 0x3a, 0x3a, 0x61, 0x73, 0x5f, 0x70, 0x6f
        /* <DEDUP_REMOVED lines=24> */
        /*0262*/ 	.byte	0x5d, 0x00
	.type		__unnamed_2,@object
	.size		__unnamed_2,(__unnamed_3 - __unnamed_2)
__unnamed_2:
        /* <DEDUP_REMOVED lines=26> */
	.type		__unnamed_3,@object
	.size		__unnamed_3,(.L_3 - __unnamed_3)
__unnamed_3:
        /* <DEDUP_REMOVED lines=42> */
        /*0696*/ 	.byte	0x43, 0x3c, 0x30, 0x3e, 0x3e, 0x3e, 0x3e, 0x5d, 0x00
.L_3:


//--------------------- .nv.shared._ZN7cutlass13device_kernelINS_4gemm6kernel13GemmUniversalIN4cute5tupleIJiiiiEEENS1_10collective13CollectiveMmaINS1_35MainloopSm100TmaUmmaWarpSpecializedILi11ELi2ELi2ENS5_IJNS4_1CILi4EEENSA_ILi2EEENSA_ILi1EEEEEEEENS5_IJNSA_ILi256EEESG_NSA_ILi64EEEEEEaNS5_IJlSD_lEEEaSJ_NS4_8TiledMMAINS4_8MMA_AtomIJNS4_21SM100_MMA_S8_2x1SM_SSIaaiLi256ELi256ELNS4_4UMMA5MajorE0ELSO_0ELNSN_8SaturateE0EEEEEENS4_6LayoutINS5_IJSD_SD_SD_EEENS5_IJNSA_ILi0EEESU_SU_EEEEENS5_IJNS4_10UnderscoreESX_SX_EEEEENS4_28SM100_TMA_2SM_LOAD_MULTICASTENS4_14ComposedLayoutINS4_7SwizzleILi2ELi4ELi3EEENS4_18smem_ptr_flag_bitsILi8EEENSS_INS5_IJNSA_ILi8EEESH_EEENS5_IJSH_SD_EEEEEEEvNS4_8identityES10_S1A_vS1B_EENS_8epilogue10collective18CollectiveEpilogueINS1D_23Sm100TmaWarpSpecializedILi4ELi2ELi64ELb0ELb0EEEJNS5_IJNSA_ILi128EEESG_SH_EEENS5_IJNSS_IS1I_SD_EENSS_ISH_SD_EEEEEaSJ_aSJ_NS1D_6fusion15FusionCallbacksIS1H_NS1N_17LinearCombinationIaiaiLNS_15FloatRoundStyleE2EEES1J_S1M_JEEENS4_5SM1004TMEM4LOAD26SM100_TMEM_LOAD_32dp32b64xENS4_13SM90_TMA_LOADES1A_NS4_39AutoVectorizingCopyWithAssumedAlignmentILi128EEENS4_14SM90_TMA_STOREES1A_S1Z_S1Z_EEEvvEEEEvNT_6ParamsE --------------------------
	.section	.nv.shared._ZN7cutlass13device_kernelINS_4gemm6kernel13GemmUniversalIN4cute5tupleIJiiiiEEENS1_10collective13CollectiveMmaINS1_35MainloopSm100TmaUmmaWarpSpecializedILi11ELi2ELi2ENS5_IJNS4_1CILi4EEENSA_ILi2EEENSA_ILi1EEEEEEEENS5_IJNSA_ILi256EEESG_NSA_ILi64EEEEEEaNS5_IJlSD_lEEEaSJ_NS4_8TiledMMAINS4_8MMA_AtomIJNS4_21SM100_MMA_S8_2x1SM_SSIaaiLi256ELi256ELNS4_4UMMA5MajorE0ELSO_0ELNSN_8SaturateE0EEEEEENS4_6LayoutINS5_IJSD_SD_SD_EEENS5_IJNSA_ILi0EEESU_SU_EEEEENS5_IJNS4_10UnderscoreESX_SX_EEEEENS4_28SM100_TMA_2SM_LOAD_MULTICASTENS4_14ComposedLayoutINS4_7SwizzleILi2ELi4ELi3EEENS4_18smem_ptr_flag_bitsILi8EEENSS_INS5_IJNSA_ILi8EEESH_EEENS5_IJSH_SD_EEEEEEEvNS4_8identityES10_S1A_vS1B_EENS_8epilogue10collective18CollectiveEpilogueINS1D_23Sm100TmaWarpSpecializedILi4ELi2ELi64ELb0ELb0EEEJNS5_IJNSA_ILi128EEESG_SH_EEENS5_IJNSS_IS1I_SD_EENSS_ISH_SD_EEEEEaSJ_aSJ_NS1D_6fusion15FusionCallbacksIS1H_NS1N_17LinearCombinationIaiaiLNS_15FloatRoundStyleE2EEES1J_S1M_JEEENS4_5SM1004TMEM4LOAD26SM100_TMEM_LOAD_32dp32b64xENS4_13SM90_TMA_LOADES1A_NS4_39AutoVectorizingCopyWithAssumedAlignmentILi128EEENS4_14SM90_TMA_STOREES1A_S1Z_S1Z_EEEvvEEEEvNT_6ParamsE,"aw",@nobits
	.sectionflags	@""
	.align	16
	.zero		1024


//--------------------- .nv.shared.reserved.0     --------------------------
	.section	.nv.shared.reserved.0,"aw",@nobits
	.weak		__nv_reservedSMEM_offset_0_alias
	.size		__nv_reservedSMEM_offset_0_alias, 0, 64
	.other		__nv_reservedSMEM_offset_0_alias,@"STO_CUDA_RESERVED_SHARED STV_DEFAULT"
__nv_reservedSMEM_offset_0_alias:
	.zero		0
.nv.shared.reserved.0:
	.zero		64
	.weak		__nv_reservedSMEM_tcgen05_partition
	.type		__nv_reservedSMEM_tcgen05_partition,@object
	.size		__nv_reservedSMEM_tcgen05_partition,(.L_0 - __nv_reservedSMEM_tcgen05_partition)
__nv_reservedSMEM_tcgen05_partition:
	.zero		32
.L_0:


//--------------------- .nv.global                --------------------------
	.section	.nv.global,"aw",@nobits
.nv.global:
	.type		_ZN40_INTERNAL_c999338d_4_k_cu_2c538ded_295424cute1_E,@object
	.size		_ZN40_INTERNAL_c999338d_4_k_cu_2c538ded_295424cute1_E,(_ZN40_INTERNAL_c999338d_4_k_cu_2c538ded_295424cuda3std3__45__cpo6cbeginE - _ZN40_INTERNAL_c999338d_4_k_cu_2c538ded_295424cute1_E)
_ZN40_INTERNAL_c999338d_4_k_cu_2c538ded_295424cute1_E:
	.zero		1
	.type		_ZN40_INTERNAL_c999338d_4_k_cu_2c538ded_295424cuda3std3__45__cpo6cbeginE,@object
	.size		_ZN40_INTERNAL_c999338d_4_k_cu_2c538ded_295424cuda3std3__45__cpo6cbeginE,(_ZN40_INTERNAL_c999338d_4_k_cu_2c538ded_295424cuda3std3__48in_placeE - _ZN40_INTERNAL_c999338d_4_k_cu_2c538ded_295424cuda3std3__45__cpo6cbeginE)
_ZN40_INTERNAL_c999338d_4_k_cu_2c538ded_295424cuda3std3__45__cpo6cbeginE:
	.zero		1
	.type		_ZN40_INTERNAL_c999338d_4_k_cu_2c538ded_295424cuda3std3__48in_placeE,@object
	.size		_ZN40_INTERNAL_c999338d_4_k_cu_2c538ded_295424cuda3std3__48in_placeE,(_ZN40_INTERNAL_c999338d_4_k_cu_2c538ded_295424cuda3std6ranges3__45__cpo9iter_moveE - _ZN40_INTERNAL_c999338d_4_k_cu_2c538ded_295424cuda3std3__48in_placeE)
_ZN40_INTERNAL_c999338d_4_k_cu_2c538ded_295424cuda3std3__48in_placeE:
	.zero		1
	.type		_ZN40_INTERNAL_c999338d_4_k_cu_2c538ded_295424cuda3std6ranges3__45__cpo9iter_moveE,@object
	.size		_ZN40_INTERNAL_c999338d_4_k_cu_2c538ded_295424cuda3std6ranges3__45__cpo9iter_moveE,(_ZN40_INTERNAL_c999338d_4_k_cu_2c538ded_295424cuda3std3__45__cpo5beginE - _ZN40_INTERNAL_c999338d_4_k_cu_2c538ded_295424cuda3std6ranges3__45__cpo9iter_moveE)
_ZN40_INTERNAL_c999338d_4_k_cu_2c538ded_295424cuda3std6ranges3__45__cpo9iter_moveE:
	.zero		1
	.type		_ZN40_INTERNAL_c999338d_4_k_cu_2c538ded_295424cuda3std3__45__cpo5beginE,@object
	.size		_ZN40_INTERNAL_c999338d_4_k_cu_2c538ded_295424cuda3std3__45__cpo5beginE,(_ZN40_INTERNAL_c999338d_4_k_cu_2c538ded_295424cuda3std3__442_GLOBAL__N__c999338d_4_k_cu_2c538ded_295426ignoreE - _ZN40_INTERNAL_c999338d_4_k_cu_2c538ded_295424cuda3std3__45__cpo5beginE)
_ZN40_INTERNAL_c999338d_4_k_cu_2c538ded_295424cuda3std3__45__cpo5beginE:
	.zero		1
	.type		_ZN40_INTERNAL_c999338d_4_k_cu_2c538ded_295424cuda3std3__442_GLOBAL__N__c999338d_4_k_cu_2c538ded_295426ignoreE,@object
	.size		_ZN40_INTERNAL_c999338d_4_k_cu_2c538ded_295424cuda3std3__442_GLOBAL__N__c999338d_4_k_cu_2c538ded_295426ignoreE,(_ZN40_INTERNAL_c999338d_4_k_cu_2c538ded_295424cute7productE - _ZN40_INTERNAL_c999338d_4_k_cu_2c538ded_295424cuda3std3__442_GLOBAL__N__c999338d_4_k_cu_2c538ded_295426ignoreE)
_ZN40_INTERNAL_c999338d_4_k_cu_2c538ded_295424cuda3std3__442_GLOBAL__N__c999338d_4_k_cu_2c538ded_295426ignoreE:
	.zero		1
	.type		_ZN40_INTERNAL_c999338d_4_k_cu_2c538ded_295424cute7productE,@object
	.size		_ZN40_INTERNAL_c999338d_4_k_cu_2c538ded_295424cute7productE,(_ZN40_INTERNAL_c999338d_4_k_cu_2c538ded_295424cuda3std3__45__cpo3endE - _ZN40_INTERNAL_c999338d_4_k_cu_2c538ded_295424cute7productE)
_ZN40_INTERNAL_c999338d_4_k_cu_2c538ded_295424cute7productE:
	.zero		1
	.type		_ZN40_INTERNAL_c999338d_4_k_cu_2c538ded_295424cuda3std3__45__cpo3endE,@object
	.size		_ZN40_INTERNAL_c999338d_4_k_cu_2c538ded_295424cuda3std3__45__cpo3endE,(_ZN40_INTERNAL_c999338d_4_k_cu_2c538ded_295424cuda3std3__419piecewise_constructE - _ZN40_INTERNAL_c999338d_4_k_cu_2c538ded_295424cuda3std3__45__cpo3endE)
_ZN40_INTERNAL_c999338d_4_k_cu_2c538ded_295424cuda3std3__45__cpo3endE:
	.zero		1
	.type		_ZN40_INTERNAL_c999338d_4_k_cu_2c538ded_295424cuda3std3__419piecewise_constructE,@object
	.size		_ZN40_INTERNAL_c999338d_4_k_cu_2c538ded_295424cuda3std3__419piecewise_constructE,(_ZN40_INTERNAL_c999338d_4_k_cu_2c538ded_295424cuda3std3__45__cpo4cendE - _ZN40_INTERNAL_c999338d_4_k_cu_2c538ded_295424cuda3std3__419piecewise_constructE)
_ZN40_INTERNAL_c999338d_4_k_cu_2c538ded_295424cuda3std3__419piecewise_constructE:
	.zero		1
	.type		_ZN40_INTERNAL_c999338d_4_k_cu_2c538ded_295424cuda3std3__45__cpo4cendE,@object
	.size		_ZN40_INTERNAL_c999338d_4_k_cu_2c538ded_295424cuda3std3__45__cpo4cendE,(_ZN40_INTERNAL_c999338d_4_k_cu_2c538ded_295424cuda3std6ranges3__45__cpo4swapE - _ZN40_INTERNAL_c999338d_4_k_cu_2c538ded_295424cuda3std3__45__cpo4cendE)
_ZN40_INTERNAL_c999338d_4_k_cu_2c538ded_295424cuda3std3__45__cpo4cendE:
	.zero		1
	.type		_ZN40_INTERNAL_c999338d_4_k_cu_2c538ded_295424cuda3std6ranges3__45__cpo4swapE,@object
	.size		_ZN40_INTERNAL_c999338d_4_k_cu_2c538ded_295424cuda3std6ranges3__45__cpo4swapE,(.L_11 - _ZN40_INTERNAL_c999338d_4_k_cu_2c538ded_295424cuda3std6ranges3__45__cpo4swapE)
_ZN40_INTERNAL_c999338d_4_k_cu_2c538ded_295424cuda3std6ranges3__45__cpo4swapE:
	.zero		1
.L_11:


//--------------------- .nv.constant0._ZN7cutlass13device_kernelINS_4gemm6kernel13GemmUniversalIN4cute5tupleIJiiiiEEENS1_10collective13CollectiveMmaINS1_35MainloopSm100TmaUmmaWarpSpecializedILi11ELi2ELi2ENS5_IJNS4_1CILi4EEENSA_ILi2EEENSA_ILi1EEEEEEEENS5_IJNSA_ILi256EEESG_NSA_ILi64EEEEEEaNS5_IJlSD_lEEEaSJ_NS4_8TiledMMAINS4_8MMA_AtomIJNS4_21SM100_MMA_S8_2x1SM_SSIaaiLi256ELi256ELNS4_4UMMA5MajorE0ELSO_0ELNSN_8SaturateE0EEEEEENS4_6LayoutINS5_IJSD_SD_SD_EEENS5_IJNSA_ILi0EEESU_SU_EEEEENS5_IJNS4_10UnderscoreESX_SX_EEEEENS4_28SM100_TMA_2SM_LOAD_MULTICASTENS4_14ComposedLayoutINS4_7SwizzleILi2ELi4ELi3EEENS4_18smem_ptr_flag_bitsILi8EEENSS_INS5_IJNSA_ILi8EEESH_EEENS5_IJSH_SD_EEEEEEEvNS4_8identityES10_S1A_vS1B_EENS_8epilogue10collective18CollectiveEpilogueINS1D_23Sm100TmaWarpSpecializedILi4ELi2ELi64ELb0ELb0EEEJNS5_IJNSA_ILi128EEESG_SH_EEENS5_IJNSS_IS1I_SD_EENSS_ISH_SD_EEEEEaSJ_aSJ_NS1D_6fusion15FusionCallbacksIS1H_NS1N_17LinearCombinationIaiaiLNS_15FloatRoundStyleE2EEES1J_S1M_JEEENS4_5SM1004TMEM4LOAD26SM100_TMEM_LOAD_32dp32b64xENS4_13SM90_TMA_LOADES1A_NS4_39AutoVectorizingCopyWithAssumedAlignmentILi128EEENS4_14SM90_TMA_STOREES1A_S1Z_S1Z_EEEvvEEEEvNT_6ParamsE --------------------------
	.section	.nv.constant0._ZN7cutlass13device_kernelINS_4gemm6kernel13GemmUniversalIN4cute5tupleIJiiiiEEENS1_10collective13CollectiveMmaINS1_35MainloopSm100TmaUmmaWarpSpecializedILi11ELi2ELi2ENS5_IJNS4_1CILi4EEENSA_ILi2EEENSA_ILi1EEEEEEEENS5_IJNSA_ILi256EEESG_NSA_ILi64EEEEEEaNS5_IJlSD_lEEEaSJ_NS4_8TiledMMAINS4_8MMA_AtomIJNS4_21SM100_MMA_S8_2x1SM_SSIaaiLi256ELi256ELNS4_4UMMA5MajorE0ELSO_0ELNSN_8SaturateE0EEEEEENS4_6LayoutINS5_IJSD_SD_SD_EEENS5_IJNSA_ILi0EEESU_SU_EEEEENS5_IJNS4_10UnderscoreESX_SX_EEEEENS4_28SM100_TMA_2SM_LOAD_MULTICASTENS4_14ComposedLayoutINS4_7SwizzleILi2ELi4ELi3EEENS4_18smem_ptr_flag_bitsILi8EEENSS_INS5_IJNSA_ILi8EEESH_EEENS5_IJSH_SD_EEEEEEEvNS4_8identityES10_S1A_vS1B_EENS_8epilogue10collective18CollectiveEpilogueINS1D_23Sm100TmaWarpSpecializedILi4ELi2ELi64ELb0ELb0EEEJNS5_IJNSA_ILi128EEESG_SH_EEENS5_IJNSS_IS1I_SD_EENSS_ISH_SD_EEEEEaSJ_aSJ_NS1D_6fusion15FusionCallbacksIS1H_NS1N_17LinearCombinationIaiaiLNS_15FloatRoundStyleE2EEES1J_S1M_JEEENS4_5SM1004TMEM4LOAD26SM100_TMEM_LOAD_32dp32b64xENS4_13SM90_TMA_LOADES1A_NS4_39AutoVectorizingCopyWithAssumedAlignmentILi128EEENS4_14SM90_TMA_STOREES1A_S1Z_S1Z_EEEvvEEEEvNT_6ParamsE,"a",@progbits
	.sectionflags	@""
	.align	4
.nv.constant0._ZN7cutlass13device_kernelINS_4gemm6kernel13GemmUniversalIN4cute5tupleIJiiiiEEENS1_10collective13CollectiveMmaINS1_35MainloopSm100TmaUmmaWarpSpecializedILi11ELi2ELi2ENS5_IJNS4_1CILi4EEENSA_ILi2EEENSA_ILi1EEEEEEEENS5_IJNSA_ILi256EEESG_NSA_ILi64EEEEEEaNS5_IJlSD_lEEEaSJ_NS4_8TiledMMAINS4_8MMA_AtomIJNS4_21SM100_MMA_S8_2x1SM_SSIaaiLi256ELi256ELNS4_4UMMA5MajorE0ELSO_0ELNSN_8SaturateE0EEEEEENS4_6LayoutINS5_IJSD_SD_SD_EEENS5_IJNSA_ILi0EEESU_SU_EEEEENS5_IJNS4_10UnderscoreESX_SX_EEEEENS4_28SM100_TMA_2SM_LOAD_MULTICASTENS4_14ComposedLayoutINS4_7SwizzleILi2ELi4ELi3EEENS4_18smem_ptr_flag_bitsILi8EEENSS_INS5_IJNSA_ILi8EEESH_EEENS5_IJSH_SD_EEEEEEEvNS4_8identityES10_S1A_vS1B_EENS_8epilogue10collective18CollectiveEpilogueINS1D_23Sm100TmaWarpSpecializedILi4ELi2ELi64ELb0ELb0EEEJNS5_IJNSA_ILi128EEESG_SH_EEENS5_IJNSS_IS1I_SD_EENSS_ISH_SD_EEEEEaSJ_aSJ_NS1D_6fusion15FusionCallbacksIS1H_NS1N_17LinearCombinationIaiaiLNS_15FloatRoundStyleE2EEES1J_S1M_JEEENS4_5SM1004TMEM4LOAD26SM100_TMEM_LOAD_32dp32b64xENS4_13SM90_TMA_LOADES1A_NS4_39AutoVectorizingCopyWithAssumedAlignmentILi128EEENS4_14SM90_TMA_STOREES1A_S1Z_S1Z_EEEvvEEEEvNT_6ParamsE:
	.zero		2944


//--------------------- SYMBOLS --------------------------

	.type		.nv.reservedSmem.offset0,@object
	.size		.nv.reservedSmem.offset0,0x4
	.type		.nv.reservedSmem.cap,@object
	.size		.nv.reservedSmem.cap,0x4
	.type		__assertfail,@function
